//
// Generated by NVIDIA NVVM Compiler
//
// Compiler Build ID: CL-36424714
// Cuda compilation tools, release 13.0, V13.0.88
// Based on NVVM 20.0.0
//

.version 9.0
.target sm_100
.address_size 64

	// .globl	_Z15ImageWarpKerneliPKfS0_iiiiPf

.visible .entry _Z15ImageWarpKerneliPKfS0_iiiiPf(
	.param .u32 _Z15ImageWarpKerneliPKfS0_iiiiPf_param_0,
	.param .u64 .ptr .align 1 _Z15ImageWarpKerneliPKfS0_iiiiPf_param_1,
	.param .u64 .ptr .align 1 _Z15ImageWarpKerneliPKfS0_iiiiPf_param_2,
	.param .u32 _Z15ImageWarpKerneliPKfS0_iiiiPf_param_3,
	.param .u32 _Z15ImageWarpKerneliPKfS0_iiiiPf_param_4,
	.param .u32 _Z15ImageWarpKerneliPKfS0_iiiiPf_param_5,
	.param .u32 _Z15ImageWarpKerneliPKfS0_iiiiPf_param_6,
	.param .u64 .ptr .align 1 _Z15ImageWarpKerneliPKfS0_iiiiPf_param_7
)
{
	.reg .pred 	%p<68>;
	.reg .b32 	%r<178>;
	.reg .b32 	%f<224>;
	.reg .b64 	%rd<173>;

	ld.param.u64 	%rd3, [_Z15ImageWarpKerneliPKfS0_iiiiPf_param_1];
	ld.param.u64 	%rd4, [_Z15ImageWarpKerneliPKfS0_iiiiPf_param_2];
	ld.param.u32 	%r83, [_Z15ImageWarpKerneliPKfS0_iiiiPf_param_3];
	ld.param.u32 	%r80, [_Z15ImageWarpKerneliPKfS0_iiiiPf_param_4];
	ld.param.u32 	%r81, [_Z15ImageWarpKerneliPKfS0_iiiiPf_param_5];
	ld.param.u32 	%r82, [_Z15ImageWarpKerneliPKfS0_iiiiPf_param_6];
	ld.param.u64 	%rd5, [_Z15ImageWarpKerneliPKfS0_iiiiPf_param_7];
	cvta.to.global.u64 	%rd1, %rd5;
	cvta.to.global.u64 	%rd2, %rd3;
	cvta.to.global.u64 	%rd6, %rd4;
	mov.u32 	%r84, %ctaid.x;
	mov.u32 	%r85, %ntid.x;
	mov.u32 	%r86, %tid.x;
	mad.lo.s32 	%r87, %r84, %r85, %r86;
	div.s32 	%r88, %r87, %r81;
	mul.lo.s32 	%r89, %r88, %r81;
	sub.s32 	%r1, %r87, %r89;
	rem.s32 	%r90, %r88, %r80;
	mul.lo.s32 	%r2, %r81, %r80;
	div.s32 	%r91, %r87, %r2;
	rem.s32 	%r92, %r91, %r83;
	mul.lo.s32 	%r3, %r92, %r2;
	mul.lo.s32 	%r4, %r90, %r81;
	shl.b32 	%r93, %r4, 1;
	add.s32 	%r94, %r3, %r1;
	shl.b32 	%r95, %r94, 1;
	add.s32 	%r96, %r95, %r93;
	mul.wide.s32 	%rd7, %r96, 4;
	add.s64 	%rd8, %rd6, %rd7;
	ld.global.f32 	%f12, [%rd8];
	ld.global.f32 	%f13, [%rd8+4];
	cvt.rn.f32.s32 	%f14, %r90;
	add.f32 	%f1, %f13, %f14;
	cvt.rn.f32.s32 	%f15, %r1;
	add.f32 	%f2, %f12, %f15;
	mov.f32 	%f16, 0f3F000000;
	copysign.f32 	%f17, %f1, %f16;
	add.rz.f32 	%f18, %f1, %f17;
	cvt.rzi.f32.f32 	%f19, %f18;
	cvt.rzi.s32.f32 	%r5, %f19;
	copysign.f32 	%f20, %f2, %f16;
	add.rz.f32 	%f21, %f2, %f20;
	cvt.rzi.f32.f32 	%f22, %f21;
	cvt.rzi.s32.f32 	%r6, %f22;
	setp.gt.s32 	%p3, %r5, -1;
	setp.lt.s32 	%p4, %r5, %r80;
	and.pred  	%p5, %p3, %p4;
	setp.gt.s32 	%p6, %r6, -1;
	setp.lt.s32 	%p7, %r6, %r81;
	and.pred  	%p8, %p6, %p7;
	and.pred  	%p10, %p5, %p8;
	not.pred 	%p11, %p10;
	@%p11 bra 	$L__BB0_53;
	cvt.rn.f32.u32 	%f23, %r6;
	cvt.rn.f32.u32 	%f24, %r5;
	setp.gt.f32 	%p12, %f1, %f24;
	setp.leu.f32 	%p13, %f1, %f24;
	selp.s32 	%r97, -1, 0, %p13;
	add.s32 	%r7, %r5, %r97;
	selp.u32 	%r98, 1, 0, %p12;
	add.s32 	%r8, %r5, %r98;
	setp.leu.f32 	%p14, %f2, %f23;
	setp.gt.f32 	%p15, %f2, %f23;
	selp.u32 	%r99, 1, 0, %p15;
	add.s32 	%r9, %r6, %r99;
	selp.s32 	%r100, -1, 0, %p14;
	add.s32 	%r10, %r6, %r100;
	cvt.rn.f32.s32 	%f25, %r7;
	sub.f32 	%f26, %f1, %f25;
	abs.f32 	%f27, %f26;
	cvt.rn.f32.u32 	%f28, %r8;
	sub.f32 	%f29, %f1, %f28;
	abs.f32 	%f30, %f29;
	cvt.rn.f32.s32 	%f31, %r10;
	sub.f32 	%f32, %f2, %f31;
	abs.f32 	%f33, %f32;
	cvt.rn.f32.u32 	%f34, %r9;
	sub.f32 	%f35, %f2, %f34;
	abs.f32 	%f36, %f35;
	mul.f32 	%f37, %f33, %f27;
	mov.f32 	%f38, 0f3F800000;
	sub.f32 	%f3, %f38, %f37;
	mul.f32 	%f39, %f36, %f27;
	sub.f32 	%f4, %f38, %f39;
	mul.f32 	%f40, %f33, %f30;
	sub.f32 	%f5, %f38, %f40;
	mul.f32 	%f41, %f36, %f30;
	sub.f32 	%f6, %f38, %f41;
	add.f32 	%f42, %f3, %f4;
	add.f32 	%f43, %f5, %f42;
	add.f32 	%f7, %f6, %f43;
	mul.lo.s32 	%r11, %r3, %r82;
	add.s32 	%r101, %r4, %r1;
	add.s32 	%r12, %r101, %r11;
	setp.gt.s32 	%p16, %r7, -1;
	setp.lt.s32 	%p17, %r7, %r80;
	and.pred  	%p1, %p16, %p17;
	setp.gt.s32 	%p18, %r10, -1;
	setp.lt.s32 	%p19, %r10, %r81;
	and.pred  	%p2, %p18, %p19;
	and.pred  	%p21, %p1, %p2;
	not.pred 	%p22, %p21;
	@%p22 bra 	$L__BB0_14;
	div.rn.f32 	%f8, %f3, %f7;
	setp.lt.s32 	%p23, %r82, 1;
	@%p23 bra 	$L__BB0_14;
	add.s32 	%r103, %r10, %r11;
	mad.lo.s32 	%r13, %r7, %r81, %r103;
	setp.lt.u32 	%p24, %r82, 8;
	mov.b32 	%r158, 0;
	@%p24 bra 	$L__BB0_6;
	and.b32  	%r104, %r82, 2147483640;
	neg.s32 	%r156, %r104;
	mul.wide.s32 	%rd13, %r2, 4;
	mov.u32 	%r154, %r13;
	mov.u32 	%r155, %r12;
$L__BB0_5:
	.pragma "nounroll";
	and.b32  	%r158, %r82, 2147483640;
	mul.wide.s32 	%rd9, %r154, 4;
	add.s64 	%rd10, %rd2, %rd9;
	ld.global.f32 	%f44, [%rd10];
	mul.wide.s32 	%rd11, %r155, 4;
	add.s64 	%rd12, %rd1, %rd11;
	ld.global.f32 	%f45, [%rd12];
	fma.rn.f32 	%f46, %f8, %f44, %f45;
	st.global.f32 	[%rd12], %f46;
	add.s64 	%rd14, %rd10, %rd13;
	ld.global.f32 	%f47, [%rd14];
	add.s64 	%rd15, %rd12, %rd13;
	ld.global.f32 	%f48, [%rd15];
	fma.rn.f32 	%f49, %f8, %f47, %f48;
	st.global.f32 	[%rd15], %f49;
	add.s64 	%rd16, %rd14, %rd13;
	ld.global.f32 	%f50, [%rd16];
	add.s64 	%rd17, %rd15, %rd13;
	ld.global.f32 	%f51, [%rd17];
	fma.rn.f32 	%f52, %f8, %f50, %f51;
	st.global.f32 	[%rd17], %f52;
	add.s64 	%rd18, %rd16, %rd13;
	ld.global.f32 	%f53, [%rd18];
	add.s64 	%rd19, %rd17, %rd13;
	ld.global.f32 	%f54, [%rd19];
	fma.rn.f32 	%f55, %f8, %f53, %f54;
	st.global.f32 	[%rd19], %f55;
	add.s64 	%rd20, %rd18, %rd13;
	ld.global.f32 	%f56, [%rd20];
	add.s64 	%rd21, %rd19, %rd13;
	ld.global.f32 	%f57, [%rd21];
	fma.rn.f32 	%f58, %f8, %f56, %f57;
	st.global.f32 	[%rd21], %f58;
	add.s64 	%rd22, %rd20, %rd13;
	ld.global.f32 	%f59, [%rd22];
	add.s64 	%rd23, %rd21, %rd13;
	ld.global.f32 	%f60, [%rd23];
	fma.rn.f32 	%f61, %f8, %f59, %f60;
	st.global.f32 	[%rd23], %f61;
	add.s64 	%rd24, %rd22, %rd13;
	ld.global.f32 	%f62, [%rd24];
	add.s64 	%rd25, %rd23, %rd13;
	ld.global.f32 	%f63, [%rd25];
	fma.rn.f32 	%f64, %f8, %f62, %f63;
	st.global.f32 	[%rd25], %f64;
	add.s64 	%rd26, %rd24, %rd13;
	ld.global.f32 	%f65, [%rd26];
	add.s64 	%rd27, %rd25, %rd13;
	ld.global.f32 	%f66, [%rd27];
	fma.rn.f32 	%f67, %f8, %f65, %f66;
	st.global.f32 	[%rd27], %f67;
	add.s32 	%r156, %r156, 8;
	shl.b32 	%r105, %r2, 3;
	add.s32 	%r155, %r155, %r105;
	add.s32 	%r154, %r154, %r105;
	setp.ne.s32 	%p25, %r156, 0;
	@%p25 bra 	$L__BB0_5;
$L__BB0_6:
	and.b32  	%r23, %r82, 7;
	setp.eq.s32 	%p26, %r23, 0;
	@%p26 bra 	$L__BB0_14;
	and.b32  	%r24, %r82, 3;
	setp.lt.u32 	%p27, %r23, 4;
	@%p27 bra 	$L__BB0_9;
	mul.lo.s32 	%r106, %r158, %r2;
	add.s32 	%r107, %r13, %r106;
	mul.wide.s32 	%rd28, %r107, 4;
	add.s64 	%rd29, %rd2, %rd28;
	ld.global.f32 	%f68, [%rd29];
	add.s32 	%r108, %r106, %r12;
	mul.wide.s32 	%rd30, %r108, 4;
	add.s64 	%rd31, %rd1, %rd30;
	ld.global.f32 	%f69, [%rd31];
	fma.rn.f32 	%f70, %f8, %f68, %f69;
	st.global.f32 	[%rd31], %f70;
	mul.wide.s32 	%rd32, %r2, 4;
	add.s64 	%rd33, %rd29, %rd32;
	ld.global.f32 	%f71, [%rd33];
	add.s64 	%rd34, %rd31, %rd32;
	ld.global.f32 	%f72, [%rd34];
	fma.rn.f32 	%f73, %f8, %f71, %f72;
	st.global.f32 	[%rd34], %f73;
	add.s64 	%rd35, %rd33, %rd32;
	ld.global.f32 	%f74, [%rd35];
	add.s64 	%rd36, %rd34, %rd32;
	ld.global.f32 	%f75, [%rd36];
	fma.rn.f32 	%f76, %f8, %f74, %f75;
	st.global.f32 	[%rd36], %f76;
	add.s64 	%rd37, %rd35, %rd32;
	ld.global.f32 	%f77, [%rd37];
	add.s64 	%rd38, %rd36, %rd32;
	ld.global.f32 	%f78, [%rd38];
	fma.rn.f32 	%f79, %f8, %f77, %f78;
	st.global.f32 	[%rd38], %f79;
	add.s32 	%r158, %r158, 4;
$L__BB0_9:
	setp.eq.s32 	%p28, %r24, 0;
	@%p28 bra 	$L__BB0_14;
	setp.eq.s32 	%p29, %r24, 1;
	@%p29 bra 	$L__BB0_12;
	mul.lo.s32 	%r109, %r158, %r2;
	add.s32 	%r110, %r13, %r109;
	mul.wide.s32 	%rd39, %r110, 4;
	add.s64 	%rd40, %rd2, %rd39;
	ld.global.f32 	%f80, [%rd40];
	add.s32 	%r111, %r109, %r12;
	mul.wide.s32 	%rd41, %r111, 4;
	add.s64 	%rd42, %rd1, %rd41;
	ld.global.f32 	%f81, [%rd42];
	fma.rn.f32 	%f82, %f8, %f80, %f81;
	st.global.f32 	[%rd42], %f82;
	mul.wide.s32 	%rd43, %r2, 4;
	add.s64 	%rd44, %rd40, %rd43;
	ld.global.f32 	%f83, [%rd44];
	add.s64 	%rd45, %rd42, %rd43;
	ld.global.f32 	%f84, [%rd45];
	fma.rn.f32 	%f85, %f8, %f83, %f84;
	st.global.f32 	[%rd45], %f85;
	add.s32 	%r158, %r158, 2;
$L__BB0_12:
	and.b32  	%r112, %r82, 1;
	setp.eq.b32 	%p30, %r112, 1;
	not.pred 	%p31, %p30;
	@%p31 bra 	$L__BB0_14;
	mul.lo.s32 	%r113, %r158, %r2;
	add.s32 	%r114, %r13, %r113;
	mul.wide.s32 	%rd46, %r114, 4;
	add.s64 	%rd47, %rd2, %rd46;
	ld.global.f32 	%f86, [%rd47];
	add.s32 	%r115, %r113, %r12;
	mul.wide.s32 	%rd48, %r115, 4;
	add.s64 	%rd49, %rd1, %rd48;
	ld.global.f32 	%f87, [%rd49];
	fma.rn.f32 	%f88, %f8, %f86, %f87;
	st.global.f32 	[%rd49], %f88;
$L__BB0_14:
	setp.ge.s32 	%p32, %r9, %r81;
	not.pred 	%p33, %p1;
	or.pred  	%p34, %p33, %p32;
	@%p34 bra 	$L__BB0_27;
	div.rn.f32 	%f9, %f4, %f7;
	setp.lt.s32 	%p35, %r82, 1;
	@%p35 bra 	$L__BB0_27;
	add.s32 	%r117, %r9, %r11;
	mad.lo.s32 	%r29, %r7, %r81, %r117;
	setp.lt.u32 	%p36, %r82, 8;
	mov.b32 	%r164, 0;
	@%p36 bra 	$L__BB0_19;
	and.b32  	%r164, %r82, 2147483640;
	neg.s32 	%r162, %r164;
	mul.wide.s32 	%rd54, %r2, 4;
	mov.u32 	%r160, %r29;
	mov.u32 	%r161, %r12;
$L__BB0_18:
	.pragma "nounroll";
	mul.wide.s32 	%rd50, %r160, 4;
	add.s64 	%rd51, %rd2, %rd50;
	ld.global.f32 	%f89, [%rd51];
	mul.wide.s32 	%rd52, %r161, 4;
	add.s64 	%rd53, %rd1, %rd52;
	ld.global.f32 	%f90, [%rd53];
	fma.rn.f32 	%f91, %f9, %f89, %f90;
	st.global.f32 	[%rd53], %f91;
	add.s64 	%rd55, %rd51, %rd54;
	ld.global.f32 	%f92, [%rd55];
	add.s64 	%rd56, %rd53, %rd54;
	ld.global.f32 	%f93, [%rd56];
	fma.rn.f32 	%f94, %f9, %f92, %f93;
	st.global.f32 	[%rd56], %f94;
	add.s64 	%rd57, %rd55, %rd54;
	ld.global.f32 	%f95, [%rd57];
	add.s64 	%rd58, %rd56, %rd54;
	ld.global.f32 	%f96, [%rd58];
	fma.rn.f32 	%f97, %f9, %f95, %f96;
	st.global.f32 	[%rd58], %f97;
	add.s64 	%rd59, %rd57, %rd54;
	ld.global.f32 	%f98, [%rd59];
	add.s64 	%rd60, %rd58, %rd54;
	ld.global.f32 	%f99, [%rd60];
	fma.rn.f32 	%f100, %f9, %f98, %f99;
	st.global.f32 	[%rd60], %f100;
	add.s64 	%rd61, %rd59, %rd54;
	ld.global.f32 	%f101, [%rd61];
	add.s64 	%rd62, %rd60, %rd54;
	ld.global.f32 	%f102, [%rd62];
	fma.rn.f32 	%f103, %f9, %f101, %f102;
	st.global.f32 	[%rd62], %f103;
	add.s64 	%rd63, %rd61, %rd54;
	ld.global.f32 	%f104, [%rd63];
	add.s64 	%rd64, %rd62, %rd54;
	ld.global.f32 	%f105, [%rd64];
	fma.rn.f32 	%f106, %f9, %f104, %f105;
	st.global.f32 	[%rd64], %f106;
	add.s64 	%rd65, %rd63, %rd54;
	ld.global.f32 	%f107, [%rd65];
	add.s64 	%rd66, %rd64, %rd54;
	ld.global.f32 	%f108, [%rd66];
	fma.rn.f32 	%f109, %f9, %f107, %f108;
	st.global.f32 	[%rd66], %f109;
	add.s64 	%rd67, %rd65, %rd54;
	ld.global.f32 	%f110, [%rd67];
	add.s64 	%rd68, %rd66, %rd54;
	ld.global.f32 	%f111, [%rd68];
	fma.rn.f32 	%f112, %f9, %f110, %f111;
	st.global.f32 	[%rd68], %f112;
	add.s32 	%r162, %r162, 8;
	shl.b32 	%r119, %r2, 3;
	add.s32 	%r161, %r161, %r119;
	add.s32 	%r160, %r160, %r119;
	setp.ne.s32 	%p37, %r162, 0;
	@%p37 bra 	$L__BB0_18;
$L__BB0_19:
	and.b32  	%r39, %r82, 7;
	setp.eq.s32 	%p38, %r39, 0;
	@%p38 bra 	$L__BB0_27;
	and.b32  	%r40, %r82, 3;
	setp.lt.u32 	%p39, %r39, 4;
	@%p39 bra 	$L__BB0_22;
	mul.lo.s32 	%r120, %r164, %r2;
	add.s32 	%r121, %r29, %r120;
	mul.wide.s32 	%rd69, %r121, 4;
	add.s64 	%rd70, %rd2, %rd69;
	ld.global.f32 	%f113, [%rd70];
	add.s32 	%r122, %r120, %r12;
	mul.wide.s32 	%rd71, %r122, 4;
	add.s64 	%rd72, %rd1, %rd71;
	ld.global.f32 	%f114, [%rd72];
	fma.rn.f32 	%f115, %f9, %f113, %f114;
	st.global.f32 	[%rd72], %f115;
	mul.wide.s32 	%rd73, %r2, 4;
	add.s64 	%rd74, %rd70, %rd73;
	ld.global.f32 	%f116, [%rd74];
	add.s64 	%rd75, %rd72, %rd73;
	ld.global.f32 	%f117, [%rd75];
	fma.rn.f32 	%f118, %f9, %f116, %f117;
	st.global.f32 	[%rd75], %f118;
	add.s64 	%rd76, %rd74, %rd73;
	ld.global.f32 	%f119, [%rd76];
	add.s64 	%rd77, %rd75, %rd73;
	ld.global.f32 	%f120, [%rd77];
	fma.rn.f32 	%f121, %f9, %f119, %f120;
	st.global.f32 	[%rd77], %f121;
	add.s64 	%rd78, %rd76, %rd73;
	ld.global.f32 	%f122, [%rd78];
	add.s64 	%rd79, %rd77, %rd73;
	ld.global.f32 	%f123, [%rd79];
	fma.rn.f32 	%f124, %f9, %f122, %f123;
	st.global.f32 	[%rd79], %f124;
	add.s32 	%r164, %r164, 4;
$L__BB0_22:
	setp.eq.s32 	%p40, %r40, 0;
	@%p40 bra 	$L__BB0_27;
	setp.eq.s32 	%p41, %r40, 1;
	@%p41 bra 	$L__BB0_25;
	mul.lo.s32 	%r123, %r164, %r2;
	add.s32 	%r124, %r29, %r123;
	mul.wide.s32 	%rd80, %r124, 4;
	add.s64 	%rd81, %rd2, %rd80;
	ld.global.f32 	%f125, [%rd81];
	add.s32 	%r125, %r123, %r12;
	mul.wide.s32 	%rd82, %r125, 4;
	add.s64 	%rd83, %rd1, %rd82;
	ld.global.f32 	%f126, [%rd83];
	fma.rn.f32 	%f127, %f9, %f125, %f126;
	st.global.f32 	[%rd83], %f127;
	mul.wide.s32 	%rd84, %r2, 4;
	add.s64 	%rd85, %rd81, %rd84;
	ld.global.f32 	%f128, [%rd85];
	add.s64 	%rd86, %rd83, %rd84;
	ld.global.f32 	%f129, [%rd86];
	fma.rn.f32 	%f130, %f9, %f128, %f129;
	st.global.f32 	[%rd86], %f130;
	add.s32 	%r164, %r164, 2;
$L__BB0_25:
	and.b32  	%r126, %r82, 1;
	setp.eq.b32 	%p42, %r126, 1;
	not.pred 	%p43, %p42;
	@%p43 bra 	$L__BB0_27;
	mul.lo.s32 	%r127, %r164, %r2;
	add.s32 	%r128, %r29, %r127;
	mul.wide.s32 	%rd87, %r128, 4;
	add.s64 	%rd88, %rd2, %rd87;
	ld.global.f32 	%f131, [%rd88];
	add.s32 	%r129, %r127, %r12;
	mul.wide.s32 	%rd89, %r129, 4;
	add.s64 	%rd90, %rd1, %rd89;
	ld.global.f32 	%f132, [%rd90];
	fma.rn.f32 	%f133, %f9, %f131, %f132;
	st.global.f32 	[%rd90], %f133;
$L__BB0_27:
	setp.ge.s32 	%p44, %r8, %r80;
	not.pred 	%p45, %p2;
	or.pred  	%p46, %p44, %p45;
	@%p46 bra 	$L__BB0_40;
	div.rn.f32 	%f10, %f5, %f7;
	setp.lt.s32 	%p47, %r82, 1;
	@%p47 bra 	$L__BB0_40;
	add.s32 	%r131, %r10, %r11;
	mad.lo.s32 	%r45, %r8, %r81, %r131;
	and.b32  	%r46, %r82, 7;
	setp.lt.u32 	%p48, %r82, 8;
	mov.b32 	%r170, 0;
	@%p48 bra 	$L__BB0_32;
	and.b32  	%r170, %r82, 2147483640;
	neg.s32 	%r168, %r170;
	shl.b32 	%r49, %r2, 3;
	mul.wide.s32 	%rd95, %r2, 4;
	mov.u32 	%r166, %r45;
	mov.u32 	%r167, %r12;
$L__BB0_31:
	.pragma "nounroll";
	mul.wide.s32 	%rd91, %r166, 4;
	add.s64 	%rd92, %rd2, %rd91;
	ld.global.f32 	%f134, [%rd92];
	mul.wide.s32 	%rd93, %r167, 4;
	add.s64 	%rd94, %rd1, %rd93;
	ld.global.f32 	%f135, [%rd94];
	fma.rn.f32 	%f136, %f10, %f134, %f135;
	st.global.f32 	[%rd94], %f136;
	add.s64 	%rd96, %rd92, %rd95;
	ld.global.f32 	%f137, [%rd96];
	add.s64 	%rd97, %rd94, %rd95;
	ld.global.f32 	%f138, [%rd97];
	fma.rn.f32 	%f139, %f10, %f137, %f138;
	st.global.f32 	[%rd97], %f139;
	add.s64 	%rd98, %rd96, %rd95;
	ld.global.f32 	%f140, [%rd98];
	add.s64 	%rd99, %rd97, %rd95;
	ld.global.f32 	%f141, [%rd99];
	fma.rn.f32 	%f142, %f10, %f140, %f141;
	st.global.f32 	[%rd99], %f142;
	add.s64 	%rd100, %rd98, %rd95;
	ld.global.f32 	%f143, [%rd100];
	add.s64 	%rd101, %rd99, %rd95;
	ld.global.f32 	%f144, [%rd101];
	fma.rn.f32 	%f145, %f10, %f143, %f144;
	st.global.f32 	[%rd101], %f145;
	add.s64 	%rd102, %rd100, %rd95;
	ld.global.f32 	%f146, [%rd102];
	add.s64 	%rd103, %rd101, %rd95;
	ld.global.f32 	%f147, [%rd103];
	fma.rn.f32 	%f148, %f10, %f146, %f147;
	st.global.f32 	[%rd103], %f148;
	add.s64 	%rd104, %rd102, %rd95;
	ld.global.f32 	%f149, [%rd104];
	add.s64 	%rd105, %rd103, %rd95;
	ld.global.f32 	%f150, [%rd105];
	fma.rn.f32 	%f151, %f10, %f149, %f150;
	st.global.f32 	[%rd105], %f151;
	add.s64 	%rd106, %rd104, %rd95;
	ld.global.f32 	%f152, [%rd106];
	add.s64 	%rd107, %rd105, %rd95;
	ld.global.f32 	%f153, [%rd107];
	fma.rn.f32 	%f154, %f10, %f152, %f153;
	st.global.f32 	[%rd107], %f154;
	add.s64 	%rd108, %rd106, %rd95;
	ld.global.f32 	%f155, [%rd108];
	add.s64 	%rd109, %rd107, %rd95;
	ld.global.f32 	%f156, [%rd109];
	fma.rn.f32 	%f157, %f10, %f155, %f156;
	st.global.f32 	[%rd109], %f157;
	add.s32 	%r168, %r168, 8;
	add.s32 	%r167, %r167, %r49;
	add.s32 	%r166, %r166, %r49;
	setp.ne.s32 	%p49, %r168, 0;
	@%p49 bra 	$L__BB0_31;
$L__BB0_32:
	setp.eq.s32 	%p50, %r46, 0;
	@%p50 bra 	$L__BB0_40;
	and.b32  	%r57, %r82, 3;
	setp.lt.u32 	%p51, %r46, 4;
	@%p51 bra 	$L__BB0_35;
	mul.lo.s32 	%r132, %r170, %r2;
	add.s32 	%r133, %r45, %r132;
	mul.wide.s32 	%rd110, %r133, 4;
	add.s64 	%rd111, %rd2, %rd110;
	ld.global.f32 	%f158, [%rd111];
	add.s32 	%r134, %r132, %r12;
	mul.wide.s32 	%rd112, %r134, 4;
	add.s64 	%rd113, %rd1, %rd112;
	ld.global.f32 	%f159, [%rd113];
	fma.rn.f32 	%f160, %f10, %f158, %f159;
	st.global.f32 	[%rd113], %f160;
	mul.wide.s32 	%rd114, %r2, 4;
	add.s64 	%rd115, %rd111, %rd114;
	ld.global.f32 	%f161, [%rd115];
	add.s64 	%rd116, %rd113, %rd114;
	ld.global.f32 	%f162, [%rd116];
	fma.rn.f32 	%f163, %f10, %f161, %f162;
	st.global.f32 	[%rd116], %f163;
	add.s64 	%rd117, %rd115, %rd114;
	ld.global.f32 	%f164, [%rd117];
	add.s64 	%rd118, %rd116, %rd114;
	ld.global.f32 	%f165, [%rd118];
	fma.rn.f32 	%f166, %f10, %f164, %f165;
	st.global.f32 	[%rd118], %f166;
	add.s64 	%rd119, %rd117, %rd114;
	ld.global.f32 	%f167, [%rd119];
	add.s64 	%rd120, %rd118, %rd114;
	ld.global.f32 	%f168, [%rd120];
	fma.rn.f32 	%f169, %f10, %f167, %f168;
	st.global.f32 	[%rd120], %f169;
	add.s32 	%r170, %r170, 4;
$L__BB0_35:
	setp.eq.s32 	%p52, %r57, 0;
	@%p52 bra 	$L__BB0_40;
	setp.eq.s32 	%p53, %r57, 1;
	@%p53 bra 	$L__BB0_38;
	mul.lo.s32 	%r135, %r170, %r2;
	add.s32 	%r136, %r45, %r135;
	mul.wide.s32 	%rd121, %r136, 4;
	add.s64 	%rd122, %rd2, %rd121;
	ld.global.f32 	%f170, [%rd122];
	add.s32 	%r137, %r135, %r12;
	mul.wide.s32 	%rd123, %r137, 4;
	add.s64 	%rd124, %rd1, %rd123;
	ld.global.f32 	%f171, [%rd124];
	fma.rn.f32 	%f172, %f10, %f170, %f171;
	st.global.f32 	[%rd124], %f172;
	mul.wide.s32 	%rd125, %r2, 4;
	add.s64 	%rd126, %rd122, %rd125;
	ld.global.f32 	%f173, [%rd126];
	add.s64 	%rd127, %rd124, %rd125;
	ld.global.f32 	%f174, [%rd127];
	fma.rn.f32 	%f175, %f10, %f173, %f174;
	st.global.f32 	[%rd127], %f175;
	add.s32 	%r170, %r170, 2;
$L__BB0_38:
	and.b32  	%r138, %r82, 1;
	setp.eq.b32 	%p54, %r138, 1;
	not.pred 	%p55, %p54;
	@%p55 bra 	$L__BB0_40;
	mul.lo.s32 	%r139, %r170, %r2;
	add.s32 	%r140, %r45, %r139;
	mul.wide.s32 	%rd128, %r140, 4;
	add.s64 	%rd129, %rd2, %rd128;
	ld.global.f32 	%f176, [%rd129];
	add.s32 	%r141, %r139, %r12;
	mul.wide.s32 	%rd130, %r141, 4;
	add.s64 	%rd131, %rd1, %rd130;
	ld.global.f32 	%f177, [%rd131];
	fma.rn.f32 	%f178, %f10, %f176, %f177;
	st.global.f32 	[%rd131], %f178;
$L__BB0_40:
	setp.ge.s32 	%p56, %r8, %r80;
	setp.ge.s32 	%p57, %r9, %r81;
	or.pred  	%p58, %p56, %p57;
	@%p58 bra 	$L__BB0_53;
	div.rn.f32 	%f11, %f6, %f7;
	mul.lo.s32 	%r62, %r8, %r81;
	setp.lt.s32 	%p59, %r82, 1;
	@%p59 bra 	$L__BB0_53;
	add.s32 	%r143, %r9, %r11;
	add.s32 	%r63, %r143, %r62;
	and.b32  	%r64, %r82, 7;
	setp.lt.u32 	%p60, %r82, 8;
	mov.b32 	%r176, 0;
	@%p60 bra 	$L__BB0_45;
	and.b32  	%r176, %r82, 2147483640;
	neg.s32 	%r174, %r176;
	shl.b32 	%r67, %r2, 3;
	mul.wide.s32 	%rd136, %r2, 4;
	mov.u32 	%r172, %r63;
	mov.u32 	%r173, %r12;
$L__BB0_44:
	.pragma "nounroll";
	mul.wide.s32 	%rd132, %r172, 4;
	add.s64 	%rd133, %rd2, %rd132;
	ld.global.f32 	%f179, [%rd133];
	mul.wide.s32 	%rd134, %r173, 4;
	add.s64 	%rd135, %rd1, %rd134;
	ld.global.f32 	%f180, [%rd135];
	fma.rn.f32 	%f181, %f11, %f179, %f180;
	st.global.f32 	[%rd135], %f181;
	add.s64 	%rd137, %rd133, %rd136;
	ld.global.f32 	%f182, [%rd137];
	add.s64 	%rd138, %rd135, %rd136;
	ld.global.f32 	%f183, [%rd138];
	fma.rn.f32 	%f184, %f11, %f182, %f183;
	st.global.f32 	[%rd138], %f184;
	add.s64 	%rd139, %rd137, %rd136;
	ld.global.f32 	%f185, [%rd139];
	add.s64 	%rd140, %rd138, %rd136;
	ld.global.f32 	%f186, [%rd140];
	fma.rn.f32 	%f187, %f11, %f185, %f186;
	st.global.f32 	[%rd140], %f187;
	add.s64 	%rd141, %rd139, %rd136;
	ld.global.f32 	%f188, [%rd141];
	add.s64 	%rd142, %rd140, %rd136;
	ld.global.f32 	%f189, [%rd142];
	fma.rn.f32 	%f190, %f11, %f188, %f189;
	st.global.f32 	[%rd142], %f190;
	add.s64 	%rd143, %rd141, %rd136;
	ld.global.f32 	%f191, [%rd143];
	add.s64 	%rd144, %rd142, %rd136;
	ld.global.f32 	%f192, [%rd144];
	fma.rn.f32 	%f193, %f11, %f191, %f192;
	st.global.f32 	[%rd144], %f193;
	add.s64 	%rd145, %rd143, %rd136;
	ld.global.f32 	%f194, [%rd145];
	add.s64 	%rd146, %rd144, %rd136;
	ld.global.f32 	%f195, [%rd146];
	fma.rn.f32 	%f196, %f11, %f194, %f195;
	st.global.f32 	[%rd146], %f196;
	add.s64 	%rd147, %rd145, %rd136;
	ld.global.f32 	%f197, [%rd147];
	add.s64 	%rd148, %rd146, %rd136;
	ld.global.f32 	%f198, [%rd148];
	fma.rn.f32 	%f199, %f11, %f197, %f198;
	st.global.f32 	[%rd148], %f199;
	add.s64 	%rd149, %rd147, %rd136;
	ld.global.f32 	%f200, [%rd149];
	add.s64 	%rd150, %rd148, %rd136;
	ld.global.f32 	%f201, [%rd150];
	fma.rn.f32 	%f202, %f11, %f200, %f201;
	st.global.f32 	[%rd150], %f202;
	add.s32 	%r174, %r174, 8;
	add.s32 	%r173, %r173, %r67;
	add.s32 	%r172, %r172, %r67;
	setp.ne.s32 	%p61, %r174, 0;
	@%p61 bra 	$L__BB0_44;
$L__BB0_45:
	setp.eq.s32 	%p62, %r64, 0;
	@%p62 bra 	$L__BB0_53;
	and.b32  	%r75, %r82, 3;
	setp.lt.u32 	%p63, %r64, 4;
	@%p63 bra 	$L__BB0_48;
	mul.lo.s32 	%r144, %r176, %r2;
	add.s32 	%r145, %r63, %r144;
	mul.wide.s32 	%rd151, %r145, 4;
	add.s64 	%rd152, %rd2, %rd151;
	ld.global.f32 	%f203, [%rd152];
	add.s32 	%r146, %r144, %r12;
	mul.wide.s32 	%rd153, %r146, 4;
	add.s64 	%rd154, %rd1, %rd153;
	ld.global.f32 	%f204, [%rd154];
	fma.rn.f32 	%f205, %f11, %f203, %f204;
	st.global.f32 	[%rd154], %f205;
	mul.wide.s32 	%rd155, %r2, 4;
	add.s64 	%rd156, %rd152, %rd155;
	ld.global.f32 	%f206, [%rd156];
	add.s64 	%rd157, %rd154, %rd155;
	ld.global.f32 	%f207, [%rd157];
	fma.rn.f32 	%f208, %f11, %f206, %f207;
	st.global.f32 	[%rd157], %f208;
	add.s64 	%rd158, %rd156, %rd155;
	ld.global.f32 	%f209, [%rd158];
	add.s64 	%rd159, %rd157, %rd155;
	ld.global.f32 	%f210, [%rd159];
	fma.rn.f32 	%f211, %f11, %f209, %f210;
	st.global.f32 	[%rd159], %f211;
	add.s64 	%rd160, %rd158, %rd155;
	ld.global.f32 	%f212, [%rd160];
	add.s64 	%rd161, %rd159, %rd155;
	ld.global.f32 	%f213, [%rd161];
	fma.rn.f32 	%f214, %f11, %f212, %f213;
	st.global.f32 	[%rd161], %f214;
	add.s32 	%r176, %r176, 4;
$L__BB0_48:
	setp.eq.s32 	%p64, %r75, 0;
	@%p64 bra 	$L__BB0_53;
	setp.eq.s32 	%p65, %r75, 1;
	@%p65 bra 	$L__BB0_51;
	mul.lo.s32 	%r147, %r176, %r2;
	add.s32 	%r148, %r63, %r147;
	mul.wide.s32 	%rd162, %r148, 4;
	add.s64 	%rd163, %rd2, %rd162;
	ld.global.f32 	%f215, [%rd163];
	add.s32 	%r149, %r147, %r12;
	mul.wide.s32 	%rd164, %r149, 4;
	add.s64 	%rd165, %rd1, %rd164;
	ld.global.f32 	%f216, [%rd165];
	fma.rn.f32 	%f217, %f11, %f215, %f216;
	st.global.f32 	[%rd165], %f217;
	mul.wide.s32 	%rd166, %r2, 4;
	add.s64 	%rd167, %rd163, %rd166;
	ld.global.f32 	%f218, [%rd167];
	add.s64 	%rd168, %rd165, %rd166;
	ld.global.f32 	%f219, [%rd168];
	fma.rn.f32 	%f220, %f11, %f218, %f219;
	st.global.f32 	[%rd168], %f220;
	add.s32 	%r176, %r176, 2;
$L__BB0_51:
	and.b32  	%r150, %r82, 1;
	setp.eq.b32 	%p66, %r150, 1;
	not.pred 	%p67, %p66;
	@%p67 bra 	$L__BB0_53;
	mul.lo.s32 	%r151, %r176, %r2;
	add.s32 	%r152, %r63, %r151;
	mul.wide.s32 	%rd169, %r152, 4;
	add.s64 	%rd170, %rd2, %rd169;
	ld.global.f32 	%f221, [%rd170];
	add.s32 	%r153, %r151, %r12;
	mul.wide.s32 	%rd171, %r153, 4;
	add.s64 	%rd172, %rd1, %rd171;
	ld.global.f32 	%f222, [%rd172];
	fma.rn.f32 	%f223, %f11, %f221, %f222;
	st.global.f32 	[%rd172], %f223;
$L__BB0_53:
	ret;

}
	// .globl	_Z20ImageWarpAccumKerneliPKfS0_iiiifPf
.visible .entry _Z20ImageWarpAccumKerneliPKfS0_iiiifPf(
	.param .u32 _Z20ImageWarpAccumKerneliPKfS0_iiiifPf_param_0,
	.param .u64 .ptr .align 1 _Z20ImageWarpAccumKerneliPKfS0_iiiifPf_param_1,
	.param .u64 .ptr .align 1 _Z20ImageWarpAccumKerneliPKfS0_iiiifPf_param_2,
	.param .u32 _Z20ImageWarpAccumKerneliPKfS0_iiiifPf_param_3,
	.param .u32 _Z20ImageWarpAccumKerneliPKfS0_iiiifPf_param_4,
	.param .u32 _Z20ImageWarpAccumKerneliPKfS0_iiiifPf_param_5,
	.param .u32 _Z20ImageWarpAccumKerneliPKfS0_iiiifPf_param_6,
	.param .f32 _Z20ImageWarpAccumKerneliPKfS0_iiiifPf_param_7,
	.param .u64 .ptr .align 1 _Z20ImageWarpAccumKerneliPKfS0_iiiifPf_param_8
)
{
	.local .align 16 .b8 	__local_depot1[256];
	.reg .b64 	%SP;
	.reg .b64 	%SPL;
	.reg .pred 	%p<77>;
	.reg .b32 	%r<214>;
	.reg .b32 	%f<456>;
	.reg .b64 	%rd<237>;

	mov.u64 	%SPL, __local_depot1;
	ld.param.u64 	%rd29, [_Z20ImageWarpAccumKerneliPKfS0_iiiifPf_param_1];
	ld.param.u64 	%rd30, [_Z20ImageWarpAccumKerneliPKfS0_iiiifPf_param_2];
	ld.param.u32 	%r120, [_Z20ImageWarpAccumKerneliPKfS0_iiiifPf_param_3];
	ld.param.u32 	%r117, [_Z20ImageWarpAccumKerneliPKfS0_iiiifPf_param_4];
	ld.param.u32 	%r118, [_Z20ImageWarpAccumKerneliPKfS0_iiiifPf_param_5];
	ld.param.u32 	%r119, [_Z20ImageWarpAccumKerneliPKfS0_iiiifPf_param_6];
	ld.param.f32 	%f13, [_Z20ImageWarpAccumKerneliPKfS0_iiiifPf_param_7];
	cvta.to.global.u64 	%rd1, %rd29;
	cvta.to.global.u64 	%rd31, %rd30;
	add.u64 	%rd2, %SPL, 0;
	mov.u32 	%r121, %ctaid.x;
	mov.u32 	%r122, %ntid.x;
	mov.u32 	%r123, %tid.x;
	mad.lo.s32 	%r124, %r121, %r122, %r123;
	div.s32 	%r125, %r124, %r118;
	mul.lo.s32 	%r126, %r125, %r118;
	sub.s32 	%r1, %r124, %r126;
	rem.s32 	%r127, %r125, %r117;
	mul.lo.s32 	%r2, %r118, %r117;
	div.s32 	%r128, %r124, %r2;
	rem.s32 	%r3, %r128, %r120;
	mul.lo.s32 	%r4, %r3, %r2;
	mul.lo.s32 	%r5, %r127, %r118;
	shl.b32 	%r129, %r5, 1;
	add.s32 	%r130, %r4, %r1;
	shl.b32 	%r131, %r130, 1;
	add.s32 	%r132, %r131, %r129;
	mul.wide.s32 	%rd33, %r132, 4;
	add.s64 	%rd34, %rd31, %rd33;
	ld.global.f32 	%f14, [%rd34];
	ld.global.f32 	%f15, [%rd34+4];
	cvt.rn.f32.s32 	%f16, %r127;
	add.f32 	%f1, %f15, %f16;
	cvt.rn.f32.s32 	%f17, %r1;
	add.f32 	%f2, %f14, %f17;
	mov.f32 	%f18, 0f3F000000;
	copysign.f32 	%f19, %f1, %f18;
	add.rz.f32 	%f20, %f1, %f19;
	cvt.rzi.f32.f32 	%f21, %f20;
	cvt.rzi.s32.f32 	%r6, %f21;
	copysign.f32 	%f22, %f2, %f18;
	add.rz.f32 	%f23, %f2, %f22;
	cvt.rzi.f32.f32 	%f24, %f23;
	cvt.rzi.s32.f32 	%r7, %f24;
	setp.gt.s32 	%p3, %r6, -1;
	setp.lt.s32 	%p4, %r6, %r117;
	and.pred  	%p5, %p3, %p4;
	setp.gt.s32 	%p6, %r7, -1;
	setp.lt.s32 	%p7, %r7, %r118;
	and.pred  	%p8, %p6, %p7;
	and.pred  	%p10, %p5, %p8;
	not.pred 	%p11, %p10;
	@%p11 bra 	$L__BB1_69;
	cvt.rn.f32.u32 	%f25, %r7;
	cvt.rn.f32.u32 	%f26, %r6;
	setp.gt.f32 	%p12, %f1, %f26;
	setp.leu.f32 	%p13, %f1, %f26;
	selp.s32 	%r8, -1, 0, %p13;
	add.s32 	%r9, %r6, %r8;
	selp.u32 	%r10, 1, 0, %p12;
	add.s32 	%r11, %r6, %r10;
	setp.leu.f32 	%p14, %f2, %f25;
	setp.gt.f32 	%p15, %f2, %f25;
	selp.u32 	%r12, 1, 0, %p15;
	add.s32 	%r13, %r7, %r12;
	selp.s32 	%r14, -1, 0, %p14;
	add.s32 	%r15, %r7, %r14;
	cvt.rn.f32.s32 	%f27, %r9;
	sub.f32 	%f28, %f1, %f27;
	abs.f32 	%f29, %f28;
	cvt.rn.f32.u32 	%f30, %r11;
	sub.f32 	%f31, %f1, %f30;
	abs.f32 	%f32, %f31;
	cvt.rn.f32.s32 	%f33, %r15;
	sub.f32 	%f34, %f2, %f33;
	abs.f32 	%f35, %f34;
	cvt.rn.f32.u32 	%f36, %r13;
	sub.f32 	%f37, %f2, %f36;
	abs.f32 	%f38, %f37;
	mul.f32 	%f39, %f35, %f29;
	mov.f32 	%f40, 0f3F800000;
	sub.f32 	%f3, %f40, %f39;
	mul.f32 	%f41, %f38, %f29;
	sub.f32 	%f4, %f40, %f41;
	mul.f32 	%f42, %f35, %f32;
	sub.f32 	%f5, %f40, %f42;
	mul.f32 	%f43, %f38, %f32;
	sub.f32 	%f6, %f40, %f43;
	add.f32 	%f44, %f3, %f4;
	add.f32 	%f45, %f5, %f44;
	add.f32 	%f7, %f6, %f45;
	mul.lo.s32 	%r16, %r4, %r119;
	mov.f32 	%f46, 0f00000000;
	st.local.v4.f32 	[%rd2], {%f46, %f46, %f46, %f46};
	st.local.v4.f32 	[%rd2+16], {%f46, %f46, %f46, %f46};
	add.s64 	%rd234, %rd2, 32;
	st.local.v4.f32 	[%rd2+32], {%f46, %f46, %f46, %f46};
	st.local.v4.f32 	[%rd2+48], {%f46, %f46, %f46, %f46};
	st.local.v4.f32 	[%rd2+64], {%f46, %f46, %f46, %f46};
	st.local.v4.f32 	[%rd2+80], {%f46, %f46, %f46, %f46};
	st.local.v4.f32 	[%rd2+96], {%f46, %f46, %f46, %f46};
	st.local.v4.f32 	[%rd2+112], {%f46, %f46, %f46, %f46};
	st.local.v4.f32 	[%rd2+128], {%f46, %f46, %f46, %f46};
	st.local.v4.f32 	[%rd2+144], {%f46, %f46, %f46, %f46};
	st.local.v4.f32 	[%rd2+160], {%f46, %f46, %f46, %f46};
	st.local.v4.f32 	[%rd2+176], {%f46, %f46, %f46, %f46};
	st.local.v4.f32 	[%rd2+192], {%f46, %f46, %f46, %f46};
	st.local.v4.f32 	[%rd2+208], {%f46, %f46, %f46, %f46};
	st.local.v4.f32 	[%rd2+224], {%f46, %f46, %f46, %f46};
	st.local.v4.f32 	[%rd2+240], {%f46, %f46, %f46, %f46};
	setp.gt.s32 	%p16, %r9, -1;
	setp.lt.s32 	%p17, %r9, %r117;
	and.pred  	%p1, %p16, %p17;
	setp.gt.s32 	%p18, %r15, -1;
	setp.lt.s32 	%p19, %r15, %r118;
	and.pred  	%p2, %p18, %p19;
	and.pred  	%p21, %p1, %p2;
	not.pred 	%p22, %p21;
	@%p22 bra 	$L__BB1_15;
	div.rn.f32 	%f8, %f3, %f7;
	setp.lt.s32 	%p23, %r119, 1;
	@%p23 bra 	$L__BB1_15;
	add.s32 	%r134, %r15, %r16;
	mad.lo.s32 	%r17, %r9, %r118, %r134;
	setp.lt.u32 	%p24, %r119, 16;
	mov.b32 	%r184, 0;
	@%p24 bra 	$L__BB1_6;
	and.b32  	%r135, %r119, 2147483632;
	neg.s32 	%r182, %r135;
	mul.wide.s32 	%rd37, %r2, 4;
	mov.u32 	%r181, %r17;
	mov.u64 	%rd228, %rd234;
$L__BB1_5:
	.pragma "nounroll";
	and.b32  	%r184, %r119, 2147483632;
	mul.wide.s32 	%rd35, %r181, 4;
	add.s64 	%rd36, %rd1, %rd35;
	ld.global.f32 	%f47, [%rd36];
	ld.local.v4.f32 	{%f48, %f49, %f50, %f51}, [%rd228+-32];
	fma.rn.f32 	%f52, %f8, %f47, %f48;
	add.s64 	%rd38, %rd36, %rd37;
	ld.global.f32 	%f53, [%rd38];
	fma.rn.f32 	%f54, %f8, %f53, %f49;
	add.s64 	%rd39, %rd38, %rd37;
	ld.global.f32 	%f55, [%rd39];
	fma.rn.f32 	%f56, %f8, %f55, %f50;
	add.s64 	%rd40, %rd39, %rd37;
	ld.global.f32 	%f57, [%rd40];
	fma.rn.f32 	%f58, %f8, %f57, %f51;
	st.local.v4.f32 	[%rd228+-32], {%f52, %f54, %f56, %f58};
	add.s64 	%rd41, %rd40, %rd37;
	ld.global.f32 	%f59, [%rd41];
	ld.local.v4.f32 	{%f60, %f61, %f62, %f63}, [%rd228+-16];
	fma.rn.f32 	%f64, %f8, %f59, %f60;
	add.s64 	%rd42, %rd41, %rd37;
	ld.global.f32 	%f65, [%rd42];
	fma.rn.f32 	%f66, %f8, %f65, %f61;
	add.s64 	%rd43, %rd42, %rd37;
	ld.global.f32 	%f67, [%rd43];
	fma.rn.f32 	%f68, %f8, %f67, %f62;
	add.s64 	%rd44, %rd43, %rd37;
	ld.global.f32 	%f69, [%rd44];
	fma.rn.f32 	%f70, %f8, %f69, %f63;
	st.local.v4.f32 	[%rd228+-16], {%f64, %f66, %f68, %f70};
	add.s64 	%rd45, %rd44, %rd37;
	ld.global.f32 	%f71, [%rd45];
	ld.local.v4.f32 	{%f72, %f73, %f74, %f75}, [%rd228];
	fma.rn.f32 	%f76, %f8, %f71, %f72;
	add.s64 	%rd46, %rd45, %rd37;
	ld.global.f32 	%f77, [%rd46];
	fma.rn.f32 	%f78, %f8, %f77, %f73;
	add.s64 	%rd47, %rd46, %rd37;
	ld.global.f32 	%f79, [%rd47];
	fma.rn.f32 	%f80, %f8, %f79, %f74;
	add.s64 	%rd48, %rd47, %rd37;
	ld.global.f32 	%f81, [%rd48];
	fma.rn.f32 	%f82, %f8, %f81, %f75;
	st.local.v4.f32 	[%rd228], {%f76, %f78, %f80, %f82};
	add.s64 	%rd49, %rd48, %rd37;
	ld.global.f32 	%f83, [%rd49];
	ld.local.v4.f32 	{%f84, %f85, %f86, %f87}, [%rd228+16];
	fma.rn.f32 	%f88, %f8, %f83, %f84;
	add.s64 	%rd50, %rd49, %rd37;
	ld.global.f32 	%f89, [%rd50];
	fma.rn.f32 	%f90, %f8, %f89, %f85;
	add.s64 	%rd51, %rd50, %rd37;
	ld.global.f32 	%f91, [%rd51];
	fma.rn.f32 	%f92, %f8, %f91, %f86;
	add.s64 	%rd52, %rd51, %rd37;
	ld.global.f32 	%f93, [%rd52];
	fma.rn.f32 	%f94, %f8, %f93, %f87;
	st.local.v4.f32 	[%rd228+16], {%f88, %f90, %f92, %f94};
	add.s32 	%r182, %r182, 16;
	add.s64 	%rd228, %rd228, 64;
	shl.b32 	%r136, %r2, 4;
	add.s32 	%r181, %r181, %r136;
	setp.ne.s32 	%p25, %r182, 0;
	@%p25 bra 	$L__BB1_5;
$L__BB1_6:
	and.b32  	%r25, %r119, 15;
	setp.eq.s32 	%p26, %r25, 0;
	@%p26 bra 	$L__BB1_15;
	and.b32  	%r26, %r119, 7;
	setp.lt.u32 	%p27, %r25, 8;
	@%p27 bra 	$L__BB1_9;
	mad.lo.s32 	%r137, %r184, %r2, %r17;
	mul.wide.s32 	%rd53, %r137, 4;
	add.s64 	%rd54, %rd1, %rd53;
	ld.global.f32 	%f95, [%rd54];
	mul.wide.u32 	%rd55, %r184, 4;
	add.s64 	%rd56, %rd2, %rd55;
	ld.local.f32 	%f96, [%rd56];
	fma.rn.f32 	%f97, %f8, %f95, %f96;
	st.local.f32 	[%rd56], %f97;
	mul.wide.s32 	%rd57, %r2, 4;
	add.s64 	%rd58, %rd54, %rd57;
	ld.global.f32 	%f98, [%rd58];
	ld.local.f32 	%f99, [%rd56+4];
	fma.rn.f32 	%f100, %f8, %f98, %f99;
	st.local.f32 	[%rd56+4], %f100;
	add.s64 	%rd59, %rd58, %rd57;
	ld.global.f32 	%f101, [%rd59];
	ld.local.f32 	%f102, [%rd56+8];
	fma.rn.f32 	%f103, %f8, %f101, %f102;
	st.local.f32 	[%rd56+8], %f103;
	add.s64 	%rd60, %rd59, %rd57;
	ld.global.f32 	%f104, [%rd60];
	ld.local.f32 	%f105, [%rd56+12];
	fma.rn.f32 	%f106, %f8, %f104, %f105;
	st.local.f32 	[%rd56+12], %f106;
	add.s64 	%rd61, %rd60, %rd57;
	ld.global.f32 	%f107, [%rd61];
	ld.local.f32 	%f108, [%rd56+16];
	fma.rn.f32 	%f109, %f8, %f107, %f108;
	st.local.f32 	[%rd56+16], %f109;
	add.s64 	%rd62, %rd61, %rd57;
	ld.global.f32 	%f110, [%rd62];
	ld.local.f32 	%f111, [%rd56+20];
	fma.rn.f32 	%f112, %f8, %f110, %f111;
	st.local.f32 	[%rd56+20], %f112;
	add.s64 	%rd63, %rd62, %rd57;
	ld.global.f32 	%f113, [%rd63];
	ld.local.f32 	%f114, [%rd56+24];
	fma.rn.f32 	%f115, %f8, %f113, %f114;
	st.local.f32 	[%rd56+24], %f115;
	add.s64 	%rd64, %rd63, %rd57;
	ld.global.f32 	%f116, [%rd64];
	ld.local.f32 	%f117, [%rd56+28];
	fma.rn.f32 	%f118, %f8, %f116, %f117;
	st.local.f32 	[%rd56+28], %f118;
	add.s32 	%r184, %r184, 8;
$L__BB1_9:
	setp.eq.s32 	%p28, %r26, 0;
	@%p28 bra 	$L__BB1_15;
	and.b32  	%r29, %r119, 3;
	setp.lt.u32 	%p29, %r26, 4;
	@%p29 bra 	$L__BB1_12;
	mad.lo.s32 	%r138, %r184, %r2, %r17;
	mul.wide.s32 	%rd65, %r138, 4;
	add.s64 	%rd66, %rd1, %rd65;
	ld.global.f32 	%f119, [%rd66];
	mul.wide.u32 	%rd67, %r184, 4;
	add.s64 	%rd68, %rd2, %rd67;
	ld.local.f32 	%f120, [%rd68];
	fma.rn.f32 	%f121, %f8, %f119, %f120;
	st.local.f32 	[%rd68], %f121;
	mul.wide.s32 	%rd69, %r2, 4;
	add.s64 	%rd70, %rd66, %rd69;
	ld.global.f32 	%f122, [%rd70];
	ld.local.f32 	%f123, [%rd68+4];
	fma.rn.f32 	%f124, %f8, %f122, %f123;
	st.local.f32 	[%rd68+4], %f124;
	add.s64 	%rd71, %rd70, %rd69;
	ld.global.f32 	%f125, [%rd71];
	ld.local.f32 	%f126, [%rd68+8];
	fma.rn.f32 	%f127, %f8, %f125, %f126;
	st.local.f32 	[%rd68+8], %f127;
	add.s64 	%rd72, %rd71, %rd69;
	ld.global.f32 	%f128, [%rd72];
	ld.local.f32 	%f129, [%rd68+12];
	fma.rn.f32 	%f130, %f8, %f128, %f129;
	st.local.f32 	[%rd68+12], %f130;
	add.s32 	%r184, %r184, 4;
$L__BB1_12:
	setp.eq.s32 	%p30, %r29, 0;
	@%p30 bra 	$L__BB1_15;
	mul.wide.u32 	%rd73, %r184, 4;
	add.s64 	%rd229, %rd2, %rd73;
	mad.lo.s32 	%r139, %r3, %r119, %r184;
	mad.lo.s32 	%r140, %r117, %r139, %r6;
	add.s32 	%r141, %r140, %r8;
	mad.lo.s32 	%r142, %r118, %r141, %r7;
	add.s32 	%r187, %r142, %r14;
	neg.s32 	%r186, %r29;
$L__BB1_14:
	.pragma "nounroll";
	mul.wide.s32 	%rd74, %r187, 4;
	add.s64 	%rd75, %rd1, %rd74;
	ld.global.f32 	%f131, [%rd75];
	ld.local.f32 	%f132, [%rd229];
	fma.rn.f32 	%f133, %f8, %f131, %f132;
	st.local.f32 	[%rd229], %f133;
	add.s64 	%rd229, %rd229, 4;
	add.s32 	%r187, %r187, %r2;
	add.s32 	%r186, %r186, 1;
	setp.ne.s32 	%p31, %r186, 0;
	@%p31 bra 	$L__BB1_14;
$L__BB1_15:
	setp.ge.s32 	%p32, %r13, %r118;
	not.pred 	%p33, %p1;
	or.pred  	%p34, %p33, %p32;
	@%p34 bra 	$L__BB1_29;
	div.rn.f32 	%f9, %f4, %f7;
	setp.lt.s32 	%p35, %r119, 1;
	@%p35 bra 	$L__BB1_29;
	add.s32 	%r144, %r13, %r16;
	mad.lo.s32 	%r38, %r9, %r118, %r144;
	add.s32 	%r145, %r119, -1;
	setp.lt.u32 	%p36, %r145, 15;
	mov.b32 	%r191, 0;
	@%p36 bra 	$L__BB1_20;
	and.b32  	%r146, %r119, 2147483632;
	neg.s32 	%r189, %r146;
	mul.wide.s32 	%rd78, %r2, 4;
	mov.u32 	%r188, %r38;
	mov.u64 	%rd230, %rd234;
$L__BB1_19:
	.pragma "nounroll";
	and.b32  	%r191, %r119, 2147483632;
	mul.wide.s32 	%rd76, %r188, 4;
	add.s64 	%rd77, %rd1, %rd76;
	ld.global.f32 	%f134, [%rd77];
	ld.local.v4.f32 	{%f135, %f136, %f137, %f138}, [%rd230+-32];
	fma.rn.f32 	%f139, %f9, %f134, %f135;
	add.s64 	%rd79, %rd77, %rd78;
	ld.global.f32 	%f140, [%rd79];
	fma.rn.f32 	%f141, %f9, %f140, %f136;
	add.s64 	%rd80, %rd79, %rd78;
	ld.global.f32 	%f142, [%rd80];
	fma.rn.f32 	%f143, %f9, %f142, %f137;
	add.s64 	%rd81, %rd80, %rd78;
	ld.global.f32 	%f144, [%rd81];
	fma.rn.f32 	%f145, %f9, %f144, %f138;
	st.local.v4.f32 	[%rd230+-32], {%f139, %f141, %f143, %f145};
	add.s64 	%rd82, %rd81, %rd78;
	ld.global.f32 	%f146, [%rd82];
	ld.local.v4.f32 	{%f147, %f148, %f149, %f150}, [%rd230+-16];
	fma.rn.f32 	%f151, %f9, %f146, %f147;
	add.s64 	%rd83, %rd82, %rd78;
	ld.global.f32 	%f152, [%rd83];
	fma.rn.f32 	%f153, %f9, %f152, %f148;
	add.s64 	%rd84, %rd83, %rd78;
	ld.global.f32 	%f154, [%rd84];
	fma.rn.f32 	%f155, %f9, %f154, %f149;
	add.s64 	%rd85, %rd84, %rd78;
	ld.global.f32 	%f156, [%rd85];
	fma.rn.f32 	%f157, %f9, %f156, %f150;
	st.local.v4.f32 	[%rd230+-16], {%f151, %f153, %f155, %f157};
	add.s64 	%rd86, %rd85, %rd78;
	ld.global.f32 	%f158, [%rd86];
	ld.local.v4.f32 	{%f159, %f160, %f161, %f162}, [%rd230];
	fma.rn.f32 	%f163, %f9, %f158, %f159;
	add.s64 	%rd87, %rd86, %rd78;
	ld.global.f32 	%f164, [%rd87];
	fma.rn.f32 	%f165, %f9, %f164, %f160;
	add.s64 	%rd88, %rd87, %rd78;
	ld.global.f32 	%f166, [%rd88];
	fma.rn.f32 	%f167, %f9, %f166, %f161;
	add.s64 	%rd89, %rd88, %rd78;
	ld.global.f32 	%f168, [%rd89];
	fma.rn.f32 	%f169, %f9, %f168, %f162;
	st.local.v4.f32 	[%rd230], {%f163, %f165, %f167, %f169};
	add.s64 	%rd90, %rd89, %rd78;
	ld.global.f32 	%f170, [%rd90];
	ld.local.v4.f32 	{%f171, %f172, %f173, %f174}, [%rd230+16];
	fma.rn.f32 	%f175, %f9, %f170, %f171;
	add.s64 	%rd91, %rd90, %rd78;
	ld.global.f32 	%f176, [%rd91];
	fma.rn.f32 	%f177, %f9, %f176, %f172;
	add.s64 	%rd92, %rd91, %rd78;
	ld.global.f32 	%f178, [%rd92];
	fma.rn.f32 	%f179, %f9, %f178, %f173;
	add.s64 	%rd93, %rd92, %rd78;
	ld.global.f32 	%f180, [%rd93];
	fma.rn.f32 	%f181, %f9, %f180, %f174;
	st.local.v4.f32 	[%rd230+16], {%f175, %f177, %f179, %f181};
	add.s32 	%r189, %r189, 16;
	add.s64 	%rd230, %rd230, 64;
	shl.b32 	%r147, %r2, 4;
	add.s32 	%r188, %r188, %r147;
	setp.ne.s32 	%p37, %r189, 0;
	@%p37 bra 	$L__BB1_19;
$L__BB1_20:
	and.b32  	%r46, %r119, 15;
	setp.eq.s32 	%p38, %r46, 0;
	@%p38 bra 	$L__BB1_29;
	and.b32  	%r47, %r119, 7;
	setp.lt.u32 	%p39, %r46, 8;
	@%p39 bra 	$L__BB1_23;
	mad.lo.s32 	%r148, %r191, %r2, %r38;
	mul.wide.s32 	%rd94, %r148, 4;
	add.s64 	%rd95, %rd1, %rd94;
	ld.global.f32 	%f182, [%rd95];
	mul.wide.u32 	%rd96, %r191, 4;
	add.s64 	%rd97, %rd2, %rd96;
	ld.local.f32 	%f183, [%rd97];
	fma.rn.f32 	%f184, %f9, %f182, %f183;
	st.local.f32 	[%rd97], %f184;
	mul.wide.s32 	%rd98, %r2, 4;
	add.s64 	%rd99, %rd95, %rd98;
	ld.global.f32 	%f185, [%rd99];
	ld.local.f32 	%f186, [%rd97+4];
	fma.rn.f32 	%f187, %f9, %f185, %f186;
	st.local.f32 	[%rd97+4], %f187;
	add.s64 	%rd100, %rd99, %rd98;
	ld.global.f32 	%f188, [%rd100];
	ld.local.f32 	%f189, [%rd97+8];
	fma.rn.f32 	%f190, %f9, %f188, %f189;
	st.local.f32 	[%rd97+8], %f190;
	add.s64 	%rd101, %rd100, %rd98;
	ld.global.f32 	%f191, [%rd101];
	ld.local.f32 	%f192, [%rd97+12];
	fma.rn.f32 	%f193, %f9, %f191, %f192;
	st.local.f32 	[%rd97+12], %f193;
	add.s64 	%rd102, %rd101, %rd98;
	ld.global.f32 	%f194, [%rd102];
	ld.local.f32 	%f195, [%rd97+16];
	fma.rn.f32 	%f196, %f9, %f194, %f195;
	st.local.f32 	[%rd97+16], %f196;
	add.s64 	%rd103, %rd102, %rd98;
	ld.global.f32 	%f197, [%rd103];
	ld.local.f32 	%f198, [%rd97+20];
	fma.rn.f32 	%f199, %f9, %f197, %f198;
	st.local.f32 	[%rd97+20], %f199;
	add.s64 	%rd104, %rd103, %rd98;
	ld.global.f32 	%f200, [%rd104];
	ld.local.f32 	%f201, [%rd97+24];
	fma.rn.f32 	%f202, %f9, %f200, %f201;
	st.local.f32 	[%rd97+24], %f202;
	add.s64 	%rd105, %rd104, %rd98;
	ld.global.f32 	%f203, [%rd105];
	ld.local.f32 	%f204, [%rd97+28];
	fma.rn.f32 	%f205, %f9, %f203, %f204;
	st.local.f32 	[%rd97+28], %f205;
	add.s32 	%r191, %r191, 8;
$L__BB1_23:
	setp.eq.s32 	%p40, %r47, 0;
	@%p40 bra 	$L__BB1_29;
	and.b32  	%r50, %r119, 3;
	setp.lt.u32 	%p41, %r47, 4;
	@%p41 bra 	$L__BB1_26;
	mad.lo.s32 	%r149, %r191, %r2, %r38;
	mul.wide.s32 	%rd106, %r149, 4;
	add.s64 	%rd107, %rd1, %rd106;
	ld.global.f32 	%f206, [%rd107];
	mul.wide.u32 	%rd108, %r191, 4;
	add.s64 	%rd109, %rd2, %rd108;
	ld.local.f32 	%f207, [%rd109];
	fma.rn.f32 	%f208, %f9, %f206, %f207;
	st.local.f32 	[%rd109], %f208;
	mul.wide.s32 	%rd110, %r2, 4;
	add.s64 	%rd111, %rd107, %rd110;
	ld.global.f32 	%f209, [%rd111];
	ld.local.f32 	%f210, [%rd109+4];
	fma.rn.f32 	%f211, %f9, %f209, %f210;
	st.local.f32 	[%rd109+4], %f211;
	add.s64 	%rd112, %rd111, %rd110;
	ld.global.f32 	%f212, [%rd112];
	ld.local.f32 	%f213, [%rd109+8];
	fma.rn.f32 	%f214, %f9, %f212, %f213;
	st.local.f32 	[%rd109+8], %f214;
	add.s64 	%rd113, %rd112, %rd110;
	ld.global.f32 	%f215, [%rd113];
	ld.local.f32 	%f216, [%rd109+12];
	fma.rn.f32 	%f217, %f9, %f215, %f216;
	st.local.f32 	[%rd109+12], %f217;
	add.s32 	%r191, %r191, 4;
$L__BB1_26:
	setp.eq.s32 	%p42, %r50, 0;
	@%p42 bra 	$L__BB1_29;
	mul.wide.u32 	%rd114, %r191, 4;
	add.s64 	%rd231, %rd2, %rd114;
	mad.lo.s32 	%r150, %r3, %r119, %r191;
	mad.lo.s32 	%r151, %r117, %r150, %r6;
	add.s32 	%r152, %r151, %r8;
	mad.lo.s32 	%r153, %r118, %r152, %r7;
	add.s32 	%r194, %r153, %r12;
	neg.s32 	%r193, %r50;
$L__BB1_28:
	.pragma "nounroll";
	mul.wide.s32 	%rd115, %r194, 4;
	add.s64 	%rd116, %rd1, %rd115;
	ld.global.f32 	%f218, [%rd116];
	ld.local.f32 	%f219, [%rd231];
	fma.rn.f32 	%f220, %f9, %f218, %f219;
	st.local.f32 	[%rd231], %f220;
	add.s64 	%rd231, %rd231, 4;
	add.s32 	%r194, %r194, %r2;
	add.s32 	%r193, %r193, 1;
	setp.ne.s32 	%p43, %r193, 0;
	@%p43 bra 	$L__BB1_28;
$L__BB1_29:
	setp.ge.s32 	%p44, %r11, %r117;
	not.pred 	%p45, %p2;
	or.pred  	%p46, %p44, %p45;
	@%p46 bra 	$L__BB1_43;
	div.rn.f32 	%f10, %f5, %f7;
	setp.lt.s32 	%p47, %r119, 1;
	@%p47 bra 	$L__BB1_43;
	add.s32 	%r155, %r15, %r16;
	mad.lo.s32 	%r59, %r11, %r118, %r155;
	add.s32 	%r156, %r119, -1;
	setp.lt.u32 	%p48, %r156, 15;
	mov.b32 	%r198, 0;
	@%p48 bra 	$L__BB1_34;
	and.b32  	%r157, %r119, 2147483632;
	neg.s32 	%r196, %r157;
	mul.wide.s32 	%rd119, %r2, 4;
	mov.u32 	%r195, %r59;
	mov.u64 	%rd232, %rd234;
$L__BB1_33:
	.pragma "nounroll";
	and.b32  	%r198, %r119, 2147483632;
	mul.wide.s32 	%rd117, %r195, 4;
	add.s64 	%rd118, %rd1, %rd117;
	ld.global.f32 	%f221, [%rd118];
	ld.local.v4.f32 	{%f222, %f223, %f224, %f225}, [%rd232+-32];
	fma.rn.f32 	%f226, %f10, %f221, %f222;
	add.s64 	%rd120, %rd118, %rd119;
	ld.global.f32 	%f227, [%rd120];
	fma.rn.f32 	%f228, %f10, %f227, %f223;
	add.s64 	%rd121, %rd120, %rd119;
	ld.global.f32 	%f229, [%rd121];
	fma.rn.f32 	%f230, %f10, %f229, %f224;
	add.s64 	%rd122, %rd121, %rd119;
	ld.global.f32 	%f231, [%rd122];
	fma.rn.f32 	%f232, %f10, %f231, %f225;
	st.local.v4.f32 	[%rd232+-32], {%f226, %f228, %f230, %f232};
	add.s64 	%rd123, %rd122, %rd119;
	ld.global.f32 	%f233, [%rd123];
	ld.local.v4.f32 	{%f234, %f235, %f236, %f237}, [%rd232+-16];
	fma.rn.f32 	%f238, %f10, %f233, %f234;
	add.s64 	%rd124, %rd123, %rd119;
	ld.global.f32 	%f239, [%rd124];
	fma.rn.f32 	%f240, %f10, %f239, %f235;
	add.s64 	%rd125, %rd124, %rd119;
	ld.global.f32 	%f241, [%rd125];
	fma.rn.f32 	%f242, %f10, %f241, %f236;
	add.s64 	%rd126, %rd125, %rd119;
	ld.global.f32 	%f243, [%rd126];
	fma.rn.f32 	%f244, %f10, %f243, %f237;
	st.local.v4.f32 	[%rd232+-16], {%f238, %f240, %f242, %f244};
	add.s64 	%rd127, %rd126, %rd119;
	ld.global.f32 	%f245, [%rd127];
	ld.local.v4.f32 	{%f246, %f247, %f248, %f249}, [%rd232];
	fma.rn.f32 	%f250, %f10, %f245, %f246;
	add.s64 	%rd128, %rd127, %rd119;
	ld.global.f32 	%f251, [%rd128];
	fma.rn.f32 	%f252, %f10, %f251, %f247;
	add.s64 	%rd129, %rd128, %rd119;
	ld.global.f32 	%f253, [%rd129];
	fma.rn.f32 	%f254, %f10, %f253, %f248;
	add.s64 	%rd130, %rd129, %rd119;
	ld.global.f32 	%f255, [%rd130];
	fma.rn.f32 	%f256, %f10, %f255, %f249;
	st.local.v4.f32 	[%rd232], {%f250, %f252, %f254, %f256};
	add.s64 	%rd131, %rd130, %rd119;
	ld.global.f32 	%f257, [%rd131];
	ld.local.v4.f32 	{%f258, %f259, %f260, %f261}, [%rd232+16];
	fma.rn.f32 	%f262, %f10, %f257, %f258;
	add.s64 	%rd132, %rd131, %rd119;
	ld.global.f32 	%f263, [%rd132];
	fma.rn.f32 	%f264, %f10, %f263, %f259;
	add.s64 	%rd133, %rd132, %rd119;
	ld.global.f32 	%f265, [%rd133];
	fma.rn.f32 	%f266, %f10, %f265, %f260;
	add.s64 	%rd134, %rd133, %rd119;
	ld.global.f32 	%f267, [%rd134];
	fma.rn.f32 	%f268, %f10, %f267, %f261;
	st.local.v4.f32 	[%rd232+16], {%f262, %f264, %f266, %f268};
	add.s32 	%r196, %r196, 16;
	add.s64 	%rd232, %rd232, 64;
	shl.b32 	%r158, %r2, 4;
	add.s32 	%r195, %r195, %r158;
	setp.ne.s32 	%p49, %r196, 0;
	@%p49 bra 	$L__BB1_33;
$L__BB1_34:
	and.b32  	%r67, %r119, 15;
	setp.eq.s32 	%p50, %r67, 0;
	@%p50 bra 	$L__BB1_43;
	and.b32  	%r68, %r119, 7;
	setp.lt.u32 	%p51, %r67, 8;
	@%p51 bra 	$L__BB1_37;
	mad.lo.s32 	%r159, %r198, %r2, %r59;
	mul.wide.s32 	%rd135, %r159, 4;
	add.s64 	%rd136, %rd1, %rd135;
	ld.global.f32 	%f269, [%rd136];
	mul.wide.u32 	%rd137, %r198, 4;
	add.s64 	%rd138, %rd2, %rd137;
	ld.local.f32 	%f270, [%rd138];
	fma.rn.f32 	%f271, %f10, %f269, %f270;
	st.local.f32 	[%rd138], %f271;
	mul.wide.s32 	%rd139, %r2, 4;
	add.s64 	%rd140, %rd136, %rd139;
	ld.global.f32 	%f272, [%rd140];
	ld.local.f32 	%f273, [%rd138+4];
	fma.rn.f32 	%f274, %f10, %f272, %f273;
	st.local.f32 	[%rd138+4], %f274;
	add.s64 	%rd141, %rd140, %rd139;
	ld.global.f32 	%f275, [%rd141];
	ld.local.f32 	%f276, [%rd138+8];
	fma.rn.f32 	%f277, %f10, %f275, %f276;
	st.local.f32 	[%rd138+8], %f277;
	add.s64 	%rd142, %rd141, %rd139;
	ld.global.f32 	%f278, [%rd142];
	ld.local.f32 	%f279, [%rd138+12];
	fma.rn.f32 	%f280, %f10, %f278, %f279;
	st.local.f32 	[%rd138+12], %f280;
	add.s64 	%rd143, %rd142, %rd139;
	ld.global.f32 	%f281, [%rd143];
	ld.local.f32 	%f282, [%rd138+16];
	fma.rn.f32 	%f283, %f10, %f281, %f282;
	st.local.f32 	[%rd138+16], %f283;
	add.s64 	%rd144, %rd143, %rd139;
	ld.global.f32 	%f284, [%rd144];
	ld.local.f32 	%f285, [%rd138+20];
	fma.rn.f32 	%f286, %f10, %f284, %f285;
	st.local.f32 	[%rd138+20], %f286;
	add.s64 	%rd145, %rd144, %rd139;
	ld.global.f32 	%f287, [%rd145];
	ld.local.f32 	%f288, [%rd138+24];
	fma.rn.f32 	%f289, %f10, %f287, %f288;
	st.local.f32 	[%rd138+24], %f289;
	add.s64 	%rd146, %rd145, %rd139;
	ld.global.f32 	%f290, [%rd146];
	ld.local.f32 	%f291, [%rd138+28];
	fma.rn.f32 	%f292, %f10, %f290, %f291;
	st.local.f32 	[%rd138+28], %f292;
	add.s32 	%r198, %r198, 8;
$L__BB1_37:
	setp.eq.s32 	%p52, %r68, 0;
	@%p52 bra 	$L__BB1_43;
	and.b32  	%r71, %r119, 3;
	setp.lt.u32 	%p53, %r68, 4;
	@%p53 bra 	$L__BB1_40;
	mad.lo.s32 	%r160, %r198, %r2, %r59;
	mul.wide.s32 	%rd147, %r160, 4;
	add.s64 	%rd148, %rd1, %rd147;
	ld.global.f32 	%f293, [%rd148];
	mul.wide.u32 	%rd149, %r198, 4;
	add.s64 	%rd150, %rd2, %rd149;
	ld.local.f32 	%f294, [%rd150];
	fma.rn.f32 	%f295, %f10, %f293, %f294;
	st.local.f32 	[%rd150], %f295;
	mul.wide.s32 	%rd151, %r2, 4;
	add.s64 	%rd152, %rd148, %rd151;
	ld.global.f32 	%f296, [%rd152];
	ld.local.f32 	%f297, [%rd150+4];
	fma.rn.f32 	%f298, %f10, %f296, %f297;
	st.local.f32 	[%rd150+4], %f298;
	add.s64 	%rd153, %rd152, %rd151;
	ld.global.f32 	%f299, [%rd153];
	ld.local.f32 	%f300, [%rd150+8];
	fma.rn.f32 	%f301, %f10, %f299, %f300;
	st.local.f32 	[%rd150+8], %f301;
	add.s64 	%rd154, %rd153, %rd151;
	ld.global.f32 	%f302, [%rd154];
	ld.local.f32 	%f303, [%rd150+12];
	fma.rn.f32 	%f304, %f10, %f302, %f303;
	st.local.f32 	[%rd150+12], %f304;
	add.s32 	%r198, %r198, 4;
$L__BB1_40:
	setp.eq.s32 	%p54, %r71, 0;
	@%p54 bra 	$L__BB1_43;
	mul.wide.u32 	%rd155, %r198, 4;
	add.s64 	%rd233, %rd2, %rd155;
	mad.lo.s32 	%r161, %r3, %r119, %r198;
	mad.lo.s32 	%r162, %r117, %r161, %r6;
	add.s32 	%r163, %r162, %r10;
	mad.lo.s32 	%r164, %r118, %r163, %r7;
	add.s32 	%r201, %r164, %r14;
	neg.s32 	%r200, %r71;
$L__BB1_42:
	.pragma "nounroll";
	mul.wide.s32 	%rd156, %r201, 4;
	add.s64 	%rd157, %rd1, %rd156;
	ld.global.f32 	%f305, [%rd157];
	ld.local.f32 	%f306, [%rd233];
	fma.rn.f32 	%f307, %f10, %f305, %f306;
	st.local.f32 	[%rd233], %f307;
	add.s64 	%rd233, %rd233, 4;
	add.s32 	%r201, %r201, %r2;
	add.s32 	%r200, %r200, 1;
	setp.ne.s32 	%p55, %r200, 0;
	@%p55 bra 	$L__BB1_42;
$L__BB1_43:
	setp.ge.s32 	%p56, %r11, %r117;
	setp.ge.s32 	%p57, %r13, %r118;
	or.pred  	%p58, %p56, %p57;
	@%p58 bra 	$L__BB1_57;
	div.rn.f32 	%f11, %f6, %f7;
	setp.lt.s32 	%p59, %r119, 1;
	@%p59 bra 	$L__BB1_57;
	add.s32 	%r166, %r13, %r16;
	mad.lo.s32 	%r80, %r11, %r118, %r166;
	add.s32 	%r167, %r119, -1;
	and.b32  	%r81, %r119, 15;
	setp.lt.u32 	%p60, %r167, 15;
	mov.b32 	%r205, 0;
	@%p60 bra 	$L__BB1_48;
	and.b32  	%r205, %r119, 2147483632;
	neg.s32 	%r203, %r205;
	shl.b32 	%r84, %r2, 4;
	mul.wide.s32 	%rd160, %r2, 4;
	mov.u32 	%r202, %r80;
$L__BB1_47:
	.pragma "nounroll";
	mul.wide.s32 	%rd158, %r202, 4;
	add.s64 	%rd159, %rd1, %rd158;
	ld.global.f32 	%f308, [%rd159];
	ld.local.v4.f32 	{%f309, %f310, %f311, %f312}, [%rd234+-32];
	fma.rn.f32 	%f313, %f11, %f308, %f309;
	add.s64 	%rd161, %rd159, %rd160;
	ld.global.f32 	%f314, [%rd161];
	fma.rn.f32 	%f315, %f11, %f314, %f310;
	add.s64 	%rd162, %rd161, %rd160;
	ld.global.f32 	%f316, [%rd162];
	fma.rn.f32 	%f317, %f11, %f316, %f311;
	add.s64 	%rd163, %rd162, %rd160;
	ld.global.f32 	%f318, [%rd163];
	fma.rn.f32 	%f319, %f11, %f318, %f312;
	st.local.v4.f32 	[%rd234+-32], {%f313, %f315, %f317, %f319};
	add.s64 	%rd164, %rd163, %rd160;
	ld.global.f32 	%f320, [%rd164];
	ld.local.v4.f32 	{%f321, %f322, %f323, %f324}, [%rd234+-16];
	fma.rn.f32 	%f325, %f11, %f320, %f321;
	add.s64 	%rd165, %rd164, %rd160;
	ld.global.f32 	%f326, [%rd165];
	fma.rn.f32 	%f327, %f11, %f326, %f322;
	add.s64 	%rd166, %rd165, %rd160;
	ld.global.f32 	%f328, [%rd166];
	fma.rn.f32 	%f329, %f11, %f328, %f323;
	add.s64 	%rd167, %rd166, %rd160;
	ld.global.f32 	%f330, [%rd167];
	fma.rn.f32 	%f331, %f11, %f330, %f324;
	st.local.v4.f32 	[%rd234+-16], {%f325, %f327, %f329, %f331};
	add.s64 	%rd168, %rd167, %rd160;
	ld.global.f32 	%f332, [%rd168];
	ld.local.v4.f32 	{%f333, %f334, %f335, %f336}, [%rd234];
	fma.rn.f32 	%f337, %f11, %f332, %f333;
	add.s64 	%rd169, %rd168, %rd160;
	ld.global.f32 	%f338, [%rd169];
	fma.rn.f32 	%f339, %f11, %f338, %f334;
	add.s64 	%rd170, %rd169, %rd160;
	ld.global.f32 	%f340, [%rd170];
	fma.rn.f32 	%f341, %f11, %f340, %f335;
	add.s64 	%rd171, %rd170, %rd160;
	ld.global.f32 	%f342, [%rd171];
	fma.rn.f32 	%f343, %f11, %f342, %f336;
	st.local.v4.f32 	[%rd234], {%f337, %f339, %f341, %f343};
	add.s64 	%rd172, %rd171, %rd160;
	ld.global.f32 	%f344, [%rd172];
	ld.local.v4.f32 	{%f345, %f346, %f347, %f348}, [%rd234+16];
	fma.rn.f32 	%f349, %f11, %f344, %f345;
	add.s64 	%rd173, %rd172, %rd160;
	ld.global.f32 	%f350, [%rd173];
	fma.rn.f32 	%f351, %f11, %f350, %f346;
	add.s64 	%rd174, %rd173, %rd160;
	ld.global.f32 	%f352, [%rd174];
	fma.rn.f32 	%f353, %f11, %f352, %f347;
	add.s64 	%rd175, %rd174, %rd160;
	ld.global.f32 	%f354, [%rd175];
	fma.rn.f32 	%f355, %f11, %f354, %f348;
	st.local.v4.f32 	[%rd234+16], {%f349, %f351, %f353, %f355};
	add.s32 	%r203, %r203, 16;
	add.s64 	%rd234, %rd234, 64;
	add.s32 	%r202, %r202, %r84;
	setp.ne.s32 	%p61, %r203, 0;
	@%p61 bra 	$L__BB1_47;
$L__BB1_48:
	setp.eq.s32 	%p62, %r81, 0;
	@%p62 bra 	$L__BB1_57;
	and.b32  	%r90, %r119, 7;
	setp.lt.u32 	%p63, %r81, 8;
	@%p63 bra 	$L__BB1_51;
	mad.lo.s32 	%r168, %r205, %r2, %r80;
	mul.wide.s32 	%rd176, %r168, 4;
	add.s64 	%rd177, %rd1, %rd176;
	ld.global.f32 	%f356, [%rd177];
	mul.wide.u32 	%rd178, %r205, 4;
	add.s64 	%rd179, %rd2, %rd178;
	ld.local.f32 	%f357, [%rd179];
	fma.rn.f32 	%f358, %f11, %f356, %f357;
	st.local.f32 	[%rd179], %f358;
	mul.wide.s32 	%rd180, %r2, 4;
	add.s64 	%rd181, %rd177, %rd180;
	ld.global.f32 	%f359, [%rd181];
	ld.local.f32 	%f360, [%rd179+4];
	fma.rn.f32 	%f361, %f11, %f359, %f360;
	st.local.f32 	[%rd179+4], %f361;
	add.s64 	%rd182, %rd181, %rd180;
	ld.global.f32 	%f362, [%rd182];
	ld.local.f32 	%f363, [%rd179+8];
	fma.rn.f32 	%f364, %f11, %f362, %f363;
	st.local.f32 	[%rd179+8], %f364;
	add.s64 	%rd183, %rd182, %rd180;
	ld.global.f32 	%f365, [%rd183];
	ld.local.f32 	%f366, [%rd179+12];
	fma.rn.f32 	%f367, %f11, %f365, %f366;
	st.local.f32 	[%rd179+12], %f367;
	add.s64 	%rd184, %rd183, %rd180;
	ld.global.f32 	%f368, [%rd184];
	ld.local.f32 	%f369, [%rd179+16];
	fma.rn.f32 	%f370, %f11, %f368, %f369;
	st.local.f32 	[%rd179+16], %f370;
	add.s64 	%rd185, %rd184, %rd180;
	ld.global.f32 	%f371, [%rd185];
	ld.local.f32 	%f372, [%rd179+20];
	fma.rn.f32 	%f373, %f11, %f371, %f372;
	st.local.f32 	[%rd179+20], %f373;
	add.s64 	%rd186, %rd185, %rd180;
	ld.global.f32 	%f374, [%rd186];
	ld.local.f32 	%f375, [%rd179+24];
	fma.rn.f32 	%f376, %f11, %f374, %f375;
	st.local.f32 	[%rd179+24], %f376;
	add.s64 	%rd187, %rd186, %rd180;
	ld.global.f32 	%f377, [%rd187];
	ld.local.f32 	%f378, [%rd179+28];
	fma.rn.f32 	%f379, %f11, %f377, %f378;
	st.local.f32 	[%rd179+28], %f379;
	add.s32 	%r205, %r205, 8;
$L__BB1_51:
	setp.eq.s32 	%p64, %r90, 0;
	@%p64 bra 	$L__BB1_57;
	and.b32  	%r93, %r119, 3;
	setp.lt.u32 	%p65, %r90, 4;
	@%p65 bra 	$L__BB1_54;
	mad.lo.s32 	%r169, %r205, %r2, %r80;
	mul.wide.s32 	%rd188, %r169, 4;
	add.s64 	%rd189, %rd1, %rd188;
	ld.global.f32 	%f380, [%rd189];
	mul.wide.u32 	%rd190, %r205, 4;
	add.s64 	%rd191, %rd2, %rd190;
	ld.local.f32 	%f381, [%rd191];
	fma.rn.f32 	%f382, %f11, %f380, %f381;
	st.local.f32 	[%rd191], %f382;
	mul.wide.s32 	%rd192, %r2, 4;
	add.s64 	%rd193, %rd189, %rd192;
	ld.global.f32 	%f383, [%rd193];
	ld.local.f32 	%f384, [%rd191+4];
	fma.rn.f32 	%f385, %f11, %f383, %f384;
	st.local.f32 	[%rd191+4], %f385;
	add.s64 	%rd194, %rd193, %rd192;
	ld.global.f32 	%f386, [%rd194];
	ld.local.f32 	%f387, [%rd191+8];
	fma.rn.f32 	%f388, %f11, %f386, %f387;
	st.local.f32 	[%rd191+8], %f388;
	add.s64 	%rd195, %rd194, %rd192;
	ld.global.f32 	%f389, [%rd195];
	ld.local.f32 	%f390, [%rd191+12];
	fma.rn.f32 	%f391, %f11, %f389, %f390;
	st.local.f32 	[%rd191+12], %f391;
	add.s32 	%r205, %r205, 4;
$L__BB1_54:
	setp.eq.s32 	%p66, %r93, 0;
	@%p66 bra 	$L__BB1_57;
	mul.wide.u32 	%rd196, %r205, 4;
	add.s64 	%rd235, %rd2, %rd196;
	mad.lo.s32 	%r170, %r3, %r119, %r205;
	mad.lo.s32 	%r171, %r117, %r170, %r6;
	add.s32 	%r172, %r171, %r10;
	mad.lo.s32 	%r173, %r118, %r172, %r7;
	add.s32 	%r208, %r173, %r12;
	neg.s32 	%r207, %r93;
$L__BB1_56:
	.pragma "nounroll";
	mul.wide.s32 	%rd197, %r208, 4;
	add.s64 	%rd198, %rd1, %rd197;
	ld.global.f32 	%f392, [%rd198];
	ld.local.f32 	%f393, [%rd235];
	fma.rn.f32 	%f394, %f11, %f392, %f393;
	st.local.f32 	[%rd235], %f394;
	add.s64 	%rd235, %rd235, 4;
	add.s32 	%r208, %r208, %r2;
	add.s32 	%r207, %r207, 1;
	setp.ne.s32 	%p67, %r207, 0;
	@%p67 bra 	$L__BB1_56;
$L__BB1_57:
	setp.lt.s32 	%p68, %r119, 1;
	@%p68 bra 	$L__BB1_69;
	ld.param.u64 	%rd227, [_Z20ImageWarpAccumKerneliPKfS0_iiiifPf_param_8];
	cvta.to.global.u64 	%rd24, %rd227;
	add.s32 	%r175, %r5, %r1;
	add.s32 	%r102, %r175, %r16;
	mov.f32 	%f395, 0f3F800000;
	sub.f32 	%f12, %f395, %f13;
	add.s32 	%r176, %r119, -1;
	and.b32  	%r103, %r119, 7;
	setp.lt.u32 	%p69, %r176, 7;
	mov.b32 	%r212, 0;
	@%p69 bra 	$L__BB1_61;
	add.s64 	%rd236, %rd2, 16;
	and.b32  	%r212, %r119, 2147483640;
	neg.s32 	%r210, %r212;
	shl.b32 	%r106, %r2, 3;
	mul.wide.s32 	%rd201, %r2, 4;
	mov.u32 	%r209, %r102;
$L__BB1_60:
	.pragma "nounroll";
	mul.wide.s32 	%rd199, %r209, 4;
	add.s64 	%rd200, %rd24, %rd199;
	ld.global.f32 	%f396, [%rd200];
	ld.local.v4.f32 	{%f397, %f398, %f399, %f400}, [%rd236+-16];
	mul.f32 	%f401, %f13, %f397;
	fma.rn.f32 	%f402, %f12, %f396, %f401;
	st.global.f32 	[%rd200], %f402;
	add.s64 	%rd202, %rd200, %rd201;
	ld.global.f32 	%f403, [%rd202];
	mul.f32 	%f404, %f13, %f398;
	fma.rn.f32 	%f405, %f12, %f403, %f404;
	st.global.f32 	[%rd202], %f405;
	add.s64 	%rd203, %rd202, %rd201;
	ld.global.f32 	%f406, [%rd203];
	mul.f32 	%f407, %f13, %f399;
	fma.rn.f32 	%f408, %f12, %f406, %f407;
	st.global.f32 	[%rd203], %f408;
	add.s64 	%rd204, %rd203, %rd201;
	ld.global.f32 	%f409, [%rd204];
	mul.f32 	%f410, %f13, %f400;
	fma.rn.f32 	%f411, %f12, %f409, %f410;
	st.global.f32 	[%rd204], %f411;
	add.s64 	%rd205, %rd204, %rd201;
	ld.global.f32 	%f412, [%rd205];
	ld.local.v4.f32 	{%f413, %f414, %f415, %f416}, [%rd236];
	mul.f32 	%f417, %f13, %f413;
	fma.rn.f32 	%f418, %f12, %f412, %f417;
	st.global.f32 	[%rd205], %f418;
	add.s64 	%rd206, %rd205, %rd201;
	ld.global.f32 	%f419, [%rd206];
	mul.f32 	%f420, %f13, %f414;
	fma.rn.f32 	%f421, %f12, %f419, %f420;
	st.global.f32 	[%rd206], %f421;
	add.s64 	%rd207, %rd206, %rd201;
	ld.global.f32 	%f422, [%rd207];
	mul.f32 	%f423, %f13, %f415;
	fma.rn.f32 	%f424, %f12, %f422, %f423;
	st.global.f32 	[%rd207], %f424;
	add.s64 	%rd208, %rd207, %rd201;
	ld.global.f32 	%f425, [%rd208];
	mul.f32 	%f426, %f13, %f416;
	fma.rn.f32 	%f427, %f12, %f425, %f426;
	st.global.f32 	[%rd208], %f427;
	add.s32 	%r210, %r210, 8;
	add.s64 	%rd236, %rd236, 32;
	add.s32 	%r209, %r209, %r106;
	setp.ne.s32 	%p70, %r210, 0;
	@%p70 bra 	$L__BB1_60;
$L__BB1_61:
	setp.eq.s32 	%p71, %r103, 0;
	@%p71 bra 	$L__BB1_69;
	and.b32  	%r112, %r119, 3;
	setp.lt.u32 	%p72, %r103, 4;
	@%p72 bra 	$L__BB1_64;
	mad.lo.s32 	%r177, %r212, %r2, %r102;
	mul.wide.s32 	%rd209, %r177, 4;
	add.s64 	%rd210, %rd24, %rd209;
	ld.global.f32 	%f428, [%rd210];
	mul.wide.u32 	%rd211, %r212, 4;
	add.s64 	%rd212, %rd2, %rd211;
	ld.local.f32 	%f429, [%rd212];
	mul.f32 	%f430, %f13, %f429;
	fma.rn.f32 	%f431, %f12, %f428, %f430;
	st.global.f32 	[%rd210], %f431;
	mul.wide.s32 	%rd213, %r2, 4;
	add.s64 	%rd214, %rd210, %rd213;
	ld.global.f32 	%f432, [%rd214];
	ld.local.f32 	%f433, [%rd212+4];
	mul.f32 	%f434, %f13, %f433;
	fma.rn.f32 	%f435, %f12, %f432, %f434;
	st.global.f32 	[%rd214], %f435;
	add.s64 	%rd215, %rd214, %rd213;
	ld.global.f32 	%f436, [%rd215];
	ld.local.f32 	%f437, [%rd212+8];
	mul.f32 	%f438, %f13, %f437;
	fma.rn.f32 	%f439, %f12, %f436, %f438;
	st.global.f32 	[%rd215], %f439;
	add.s64 	%rd216, %rd215, %rd213;
	ld.global.f32 	%f440, [%rd216];
	ld.local.f32 	%f441, [%rd212+12];
	mul.f32 	%f442, %f13, %f441;
	fma.rn.f32 	%f443, %f12, %f440, %f442;
	st.global.f32 	[%rd216], %f443;
	add.s32 	%r212, %r212, 4;
$L__BB1_64:
	setp.eq.s32 	%p73, %r112, 0;
	@%p73 bra 	$L__BB1_69;
	setp.eq.s32 	%p74, %r112, 1;
	@%p74 bra 	$L__BB1_67;
	mad.lo.s32 	%r178, %r212, %r2, %r102;
	mul.wide.s32 	%rd217, %r178, 4;
	add.s64 	%rd218, %rd24, %rd217;
	ld.global.f32 	%f444, [%rd218];
	mul.wide.u32 	%rd219, %r212, 4;
	add.s64 	%rd220, %rd2, %rd219;
	ld.local.f32 	%f445, [%rd220];
	mul.f32 	%f446, %f13, %f445;
	fma.rn.f32 	%f447, %f12, %f444, %f446;
	st.global.f32 	[%rd218], %f447;
	mul.wide.s32 	%rd221, %r2, 4;
	add.s64 	%rd222, %rd218, %rd221;
	ld.global.f32 	%f448, [%rd222];
	ld.local.f32 	%f449, [%rd220+4];
	mul.f32 	%f450, %f13, %f449;
	fma.rn.f32 	%f451, %f12, %f448, %f450;
	st.global.f32 	[%rd222], %f451;
	add.s32 	%r212, %r212, 2;
$L__BB1_67:
	and.b32  	%r179, %r119, 1;
	setp.eq.b32 	%p75, %r179, 1;
	not.pred 	%p76, %p75;
	@%p76 bra 	$L__BB1_69;
	mad.lo.s32 	%r180, %r212, %r2, %r102;
	mul.wide.s32 	%rd223, %r180, 4;
	add.s64 	%rd224, %rd24, %rd223;
	ld.global.f32 	%f452, [%rd224];
	mul.wide.u32 	%rd225, %r212, 4;
	add.s64 	%rd226, %rd2, %rd225;
	ld.local.f32 	%f453, [%rd226];
	mul.f32 	%f454, %f13, %f453;
	fma.rn.f32 	%f455, %f12, %f452, %f454;
	st.global.f32 	[%rd224], %f455;
$L__BB1_69:
	ret;

}
	// .globl	_Z19ImageWarpGradKerneliPKfS0_S0_iiiiPf
.visible .entry _Z19ImageWarpGradKerneliPKfS0_S0_iiiiPf(
	.param .u32 _Z19ImageWarpGradKerneliPKfS0_S0_iiiiPf_param_0,
	.param .u64 .ptr .align 1 _Z19ImageWarpGradKerneliPKfS0_S0_iiiiPf_param_1,
	.param .u64 .ptr .align 1 _Z19ImageWarpGradKerneliPKfS0_S0_iiiiPf_param_2,
	.param .u64 .ptr .align 1 _Z19ImageWarpGradKerneliPKfS0_S0_iiiiPf_param_3,
	.param .u32 _Z19ImageWarpGradKerneliPKfS0_S0_iiiiPf_param_4,
	.param .u32 _Z19ImageWarpGradKerneliPKfS0_S0_iiiiPf_param_5,
	.param .u32 _Z19ImageWarpGradKerneliPKfS0_S0_iiiiPf_param_6,
	.param .u32 _Z19ImageWarpGradKerneliPKfS0_S0_iiiiPf_param_7,
	.param .u64 .ptr .align 1 _Z19ImageWarpGradKerneliPKfS0_S0_iiiiPf_param_8
)
{
	.reg .pred 	%p<68>;
	.reg .b32 	%r<178>;
	.reg .b32 	%f<224>;
	.reg .b64 	%rd<173>;

	ld.param.u64 	%rd3, [_Z19ImageWarpGradKerneliPKfS0_S0_iiiiPf_param_2];
	ld.param.u64 	%rd4, [_Z19ImageWarpGradKerneliPKfS0_S0_iiiiPf_param_3];
	ld.param.u32 	%r83, [_Z19ImageWarpGradKerneliPKfS0_S0_iiiiPf_param_4];
	ld.param.u32 	%r80, [_Z19ImageWarpGradKerneliPKfS0_S0_iiiiPf_param_5];
	ld.param.u32 	%r81, [_Z19ImageWarpGradKerneliPKfS0_S0_iiiiPf_param_6];
	ld.param.u32 	%r82, [_Z19ImageWarpGradKerneliPKfS0_S0_iiiiPf_param_7];
	ld.param.u64 	%rd5, [_Z19ImageWarpGradKerneliPKfS0_S0_iiiiPf_param_8];
	cvta.to.global.u64 	%rd1, %rd5;
	cvta.to.global.u64 	%rd2, %rd4;
	cvta.to.global.u64 	%rd6, %rd3;
	mov.u32 	%r84, %ctaid.x;
	mov.u32 	%r85, %ntid.x;
	mov.u32 	%r86, %tid.x;
	mad.lo.s32 	%r87, %r84, %r85, %r86;
	div.s32 	%r88, %r87, %r81;
	mul.lo.s32 	%r89, %r88, %r81;
	sub.s32 	%r1, %r87, %r89;
	rem.s32 	%r90, %r88, %r80;
	mul.lo.s32 	%r2, %r81, %r80;
	div.s32 	%r91, %r87, %r2;
	rem.s32 	%r92, %r91, %r83;
	mul.lo.s32 	%r3, %r92, %r2;
	mul.lo.s32 	%r4, %r90, %r81;
	shl.b32 	%r93, %r4, 1;
	add.s32 	%r94, %r3, %r1;
	shl.b32 	%r95, %r94, 1;
	add.s32 	%r96, %r95, %r93;
	mul.wide.s32 	%rd7, %r96, 4;
	add.s64 	%rd8, %rd6, %rd7;
	ld.global.f32 	%f12, [%rd8];
	ld.global.f32 	%f13, [%rd8+4];
	cvt.rn.f32.s32 	%f14, %r90;
	add.f32 	%f1, %f13, %f14;
	cvt.rn.f32.s32 	%f15, %r1;
	add.f32 	%f2, %f12, %f15;
	mov.f32 	%f16, 0f3F000000;
	copysign.f32 	%f17, %f1, %f16;
	add.rz.f32 	%f18, %f1, %f17;
	cvt.rzi.f32.f32 	%f19, %f18;
	cvt.rzi.s32.f32 	%r5, %f19;
	copysign.f32 	%f20, %f2, %f16;
	add.rz.f32 	%f21, %f2, %f20;
	cvt.rzi.f32.f32 	%f22, %f21;
	cvt.rzi.s32.f32 	%r6, %f22;
	setp.gt.s32 	%p3, %r5, -1;
	setp.lt.s32 	%p4, %r5, %r80;
	and.pred  	%p5, %p3, %p4;
	setp.gt.s32 	%p6, %r6, -1;
	setp.lt.s32 	%p7, %r6, %r81;
	and.pred  	%p8, %p6, %p7;
	and.pred  	%p10, %p5, %p8;
	not.pred 	%p11, %p10;
	@%p11 bra 	$L__BB2_53;
	cvt.rn.f32.u32 	%f23, %r6;
	cvt.rn.f32.u32 	%f24, %r5;
	setp.gt.f32 	%p12, %f1, %f24;
	setp.leu.f32 	%p13, %f1, %f24;
	selp.s32 	%r97, -1, 0, %p13;
	add.s32 	%r7, %r5, %r97;
	selp.u32 	%r98, 1, 0, %p12;
	add.s32 	%r8, %r5, %r98;
	setp.leu.f32 	%p14, %f2, %f23;
	setp.gt.f32 	%p15, %f2, %f23;
	selp.u32 	%r99, 1, 0, %p15;
	add.s32 	%r9, %r6, %r99;
	selp.s32 	%r100, -1, 0, %p14;
	add.s32 	%r10, %r6, %r100;
	cvt.rn.f32.s32 	%f25, %r7;
	sub.f32 	%f26, %f1, %f25;
	abs.f32 	%f27, %f26;
	cvt.rn.f32.u32 	%f28, %r8;
	sub.f32 	%f29, %f1, %f28;
	abs.f32 	%f30, %f29;
	cvt.rn.f32.s32 	%f31, %r10;
	sub.f32 	%f32, %f2, %f31;
	abs.f32 	%f33, %f32;
	cvt.rn.f32.u32 	%f34, %r9;
	sub.f32 	%f35, %f2, %f34;
	abs.f32 	%f36, %f35;
	mul.f32 	%f37, %f33, %f27;
	mov.f32 	%f38, 0f3F800000;
	sub.f32 	%f3, %f38, %f37;
	mul.f32 	%f39, %f36, %f27;
	sub.f32 	%f4, %f38, %f39;
	mul.f32 	%f40, %f33, %f30;
	sub.f32 	%f5, %f38, %f40;
	mul.f32 	%f41, %f36, %f30;
	sub.f32 	%f6, %f38, %f41;
	add.f32 	%f42, %f3, %f4;
	add.f32 	%f43, %f5, %f42;
	add.f32 	%f7, %f6, %f43;
	mul.lo.s32 	%r11, %r3, %r82;
	add.s32 	%r101, %r4, %r1;
	add.s32 	%r12, %r101, %r11;
	setp.gt.s32 	%p16, %r7, -1;
	setp.lt.s32 	%p17, %r7, %r80;
	and.pred  	%p1, %p16, %p17;
	setp.gt.s32 	%p18, %r10, -1;
	setp.lt.s32 	%p19, %r10, %r81;
	and.pred  	%p2, %p18, %p19;
	and.pred  	%p21, %p1, %p2;
	not.pred 	%p22, %p21;
	@%p22 bra 	$L__BB2_14;
	div.rn.f32 	%f8, %f3, %f7;
	setp.lt.s32 	%p23, %r82, 1;
	@%p23 bra 	$L__BB2_14;
	add.s32 	%r103, %r10, %r11;
	mad.lo.s32 	%r13, %r7, %r81, %r103;
	setp.lt.u32 	%p24, %r82, 8;
	mov.b32 	%r158, 0;
	@%p24 bra 	$L__BB2_6;
	and.b32  	%r104, %r82, 2147483640;
	neg.s32 	%r156, %r104;
	mul.wide.s32 	%rd13, %r2, 4;
	mov.u32 	%r154, %r12;
	mov.u32 	%r155, %r13;
$L__BB2_5:
	.pragma "nounroll";
	and.b32  	%r158, %r82, 2147483640;
	mul.wide.s32 	%rd9, %r154, 4;
	add.s64 	%rd10, %rd2, %rd9;
	ld.global.f32 	%f44, [%rd10];
	mul.wide.s32 	%rd11, %r155, 4;
	add.s64 	%rd12, %rd1, %rd11;
	ld.global.f32 	%f45, [%rd12];
	fma.rn.f32 	%f46, %f8, %f44, %f45;
	st.global.f32 	[%rd12], %f46;
	add.s64 	%rd14, %rd10, %rd13;
	ld.global.f32 	%f47, [%rd14];
	add.s64 	%rd15, %rd12, %rd13;
	ld.global.f32 	%f48, [%rd15];
	fma.rn.f32 	%f49, %f8, %f47, %f48;
	st.global.f32 	[%rd15], %f49;
	add.s64 	%rd16, %rd14, %rd13;
	ld.global.f32 	%f50, [%rd16];
	add.s64 	%rd17, %rd15, %rd13;
	ld.global.f32 	%f51, [%rd17];
	fma.rn.f32 	%f52, %f8, %f50, %f51;
	st.global.f32 	[%rd17], %f52;
	add.s64 	%rd18, %rd16, %rd13;
	ld.global.f32 	%f53, [%rd18];
	add.s64 	%rd19, %rd17, %rd13;
	ld.global.f32 	%f54, [%rd19];
	fma.rn.f32 	%f55, %f8, %f53, %f54;
	st.global.f32 	[%rd19], %f55;
	add.s64 	%rd20, %rd18, %rd13;
	ld.global.f32 	%f56, [%rd20];
	add.s64 	%rd21, %rd19, %rd13;
	ld.global.f32 	%f57, [%rd21];
	fma.rn.f32 	%f58, %f8, %f56, %f57;
	st.global.f32 	[%rd21], %f58;
	add.s64 	%rd22, %rd20, %rd13;
	ld.global.f32 	%f59, [%rd22];
	add.s64 	%rd23, %rd21, %rd13;
	ld.global.f32 	%f60, [%rd23];
	fma.rn.f32 	%f61, %f8, %f59, %f60;
	st.global.f32 	[%rd23], %f61;
	add.s64 	%rd24, %rd22, %rd13;
	ld.global.f32 	%f62, [%rd24];
	add.s64 	%rd25, %rd23, %rd13;
	ld.global.f32 	%f63, [%rd25];
	fma.rn.f32 	%f64, %f8, %f62, %f63;
	st.global.f32 	[%rd25], %f64;
	add.s64 	%rd26, %rd24, %rd13;
	ld.global.f32 	%f65, [%rd26];
	add.s64 	%rd27, %rd25, %rd13;
	ld.global.f32 	%f66, [%rd27];
	fma.rn.f32 	%f67, %f8, %f65, %f66;
	st.global.f32 	[%rd27], %f67;
	add.s32 	%r156, %r156, 8;
	shl.b32 	%r105, %r2, 3;
	add.s32 	%r155, %r155, %r105;
	add.s32 	%r154, %r154, %r105;
	setp.ne.s32 	%p25, %r156, 0;
	@%p25 bra 	$L__BB2_5;
$L__BB2_6:
	and.b32  	%r23, %r82, 7;
	setp.eq.s32 	%p26, %r23, 0;
	@%p26 bra 	$L__BB2_14;
	and.b32  	%r24, %r82, 3;
	setp.lt.u32 	%p27, %r23, 4;
	@%p27 bra 	$L__BB2_9;
	mul.lo.s32 	%r106, %r158, %r2;
	add.s32 	%r107, %r106, %r12;
	mul.wide.s32 	%rd28, %r107, 4;
	add.s64 	%rd29, %rd2, %rd28;
	ld.global.f32 	%f68, [%rd29];
	add.s32 	%r108, %r13, %r106;
	mul.wide.s32 	%rd30, %r108, 4;
	add.s64 	%rd31, %rd1, %rd30;
	ld.global.f32 	%f69, [%rd31];
	fma.rn.f32 	%f70, %f8, %f68, %f69;
	st.global.f32 	[%rd31], %f70;
	mul.wide.s32 	%rd32, %r2, 4;
	add.s64 	%rd33, %rd29, %rd32;
	ld.global.f32 	%f71, [%rd33];
	add.s64 	%rd34, %rd31, %rd32;
	ld.global.f32 	%f72, [%rd34];
	fma.rn.f32 	%f73, %f8, %f71, %f72;
	st.global.f32 	[%rd34], %f73;
	add.s64 	%rd35, %rd33, %rd32;
	ld.global.f32 	%f74, [%rd35];
	add.s64 	%rd36, %rd34, %rd32;
	ld.global.f32 	%f75, [%rd36];
	fma.rn.f32 	%f76, %f8, %f74, %f75;
	st.global.f32 	[%rd36], %f76;
	add.s64 	%rd37, %rd35, %rd32;
	ld.global.f32 	%f77, [%rd37];
	add.s64 	%rd38, %rd36, %rd32;
	ld.global.f32 	%f78, [%rd38];
	fma.rn.f32 	%f79, %f8, %f77, %f78;
	st.global.f32 	[%rd38], %f79;
	add.s32 	%r158, %r158, 4;
$L__BB2_9:
	setp.eq.s32 	%p28, %r24, 0;
	@%p28 bra 	$L__BB2_14;
	setp.eq.s32 	%p29, %r24, 1;
	@%p29 bra 	$L__BB2_12;
	mul.lo.s32 	%r109, %r158, %r2;
	add.s32 	%r110, %r109, %r12;
	mul.wide.s32 	%rd39, %r110, 4;
	add.s64 	%rd40, %rd2, %rd39;
	ld.global.f32 	%f80, [%rd40];
	add.s32 	%r111, %r13, %r109;
	mul.wide.s32 	%rd41, %r111, 4;
	add.s64 	%rd42, %rd1, %rd41;
	ld.global.f32 	%f81, [%rd42];
	fma.rn.f32 	%f82, %f8, %f80, %f81;
	st.global.f32 	[%rd42], %f82;
	mul.wide.s32 	%rd43, %r2, 4;
	add.s64 	%rd44, %rd40, %rd43;
	ld.global.f32 	%f83, [%rd44];
	add.s64 	%rd45, %rd42, %rd43;
	ld.global.f32 	%f84, [%rd45];
	fma.rn.f32 	%f85, %f8, %f83, %f84;
	st.global.f32 	[%rd45], %f85;
	add.s32 	%r158, %r158, 2;
$L__BB2_12:
	and.b32  	%r112, %r82, 1;
	setp.eq.b32 	%p30, %r112, 1;
	not.pred 	%p31, %p30;
	@%p31 bra 	$L__BB2_14;
	mul.lo.s32 	%r113, %r158, %r2;
	add.s32 	%r114, %r113, %r12;
	mul.wide.s32 	%rd46, %r114, 4;
	add.s64 	%rd47, %rd2, %rd46;
	ld.global.f32 	%f86, [%rd47];
	add.s32 	%r115, %r13, %r113;
	mul.wide.s32 	%rd48, %r115, 4;
	add.s64 	%rd49, %rd1, %rd48;
	ld.global.f32 	%f87, [%rd49];
	fma.rn.f32 	%f88, %f8, %f86, %f87;
	st.global.f32 	[%rd49], %f88;
$L__BB2_14:
	setp.ge.s32 	%p32, %r9, %r81;
	not.pred 	%p33, %p1;
	or.pred  	%p34, %p33, %p32;
	@%p34 bra 	$L__BB2_27;
	div.rn.f32 	%f9, %f4, %f7;
	setp.lt.s32 	%p35, %r82, 1;
	@%p35 bra 	$L__BB2_27;
	add.s32 	%r117, %r9, %r11;
	mad.lo.s32 	%r29, %r7, %r81, %r117;
	setp.lt.u32 	%p36, %r82, 8;
	mov.b32 	%r164, 0;
	@%p36 bra 	$L__BB2_19;
	and.b32  	%r164, %r82, 2147483640;
	neg.s32 	%r162, %r164;
	mul.wide.s32 	%rd54, %r2, 4;
	mov.u32 	%r160, %r12;
	mov.u32 	%r161, %r29;
$L__BB2_18:
	.pragma "nounroll";
	mul.wide.s32 	%rd50, %r160, 4;
	add.s64 	%rd51, %rd2, %rd50;
	ld.global.f32 	%f89, [%rd51];
	mul.wide.s32 	%rd52, %r161, 4;
	add.s64 	%rd53, %rd1, %rd52;
	ld.global.f32 	%f90, [%rd53];
	fma.rn.f32 	%f91, %f9, %f89, %f90;
	st.global.f32 	[%rd53], %f91;
	add.s64 	%rd55, %rd51, %rd54;
	ld.global.f32 	%f92, [%rd55];
	add.s64 	%rd56, %rd53, %rd54;
	ld.global.f32 	%f93, [%rd56];
	fma.rn.f32 	%f94, %f9, %f92, %f93;
	st.global.f32 	[%rd56], %f94;
	add.s64 	%rd57, %rd55, %rd54;
	ld.global.f32 	%f95, [%rd57];
	add.s64 	%rd58, %rd56, %rd54;
	ld.global.f32 	%f96, [%rd58];
	fma.rn.f32 	%f97, %f9, %f95, %f96;
	st.global.f32 	[%rd58], %f97;
	add.s64 	%rd59, %rd57, %rd54;
	ld.global.f32 	%f98, [%rd59];
	add.s64 	%rd60, %rd58, %rd54;
	ld.global.f32 	%f99, [%rd60];
	fma.rn.f32 	%f100, %f9, %f98, %f99;
	st.global.f32 	[%rd60], %f100;
	add.s64 	%rd61, %rd59, %rd54;
	ld.global.f32 	%f101, [%rd61];
	add.s64 	%rd62, %rd60, %rd54;
	ld.global.f32 	%f102, [%rd62];
	fma.rn.f32 	%f103, %f9, %f101, %f102;
	st.global.f32 	[%rd62], %f103;
	add.s64 	%rd63, %rd61, %rd54;
	ld.global.f32 	%f104, [%rd63];
	add.s64 	%rd64, %rd62, %rd54;
	ld.global.f32 	%f105, [%rd64];
	fma.rn.f32 	%f106, %f9, %f104, %f105;
	st.global.f32 	[%rd64], %f106;
	add.s64 	%rd65, %rd63, %rd54;
	ld.global.f32 	%f107, [%rd65];
	add.s64 	%rd66, %rd64, %rd54;
	ld.global.f32 	%f108, [%rd66];
	fma.rn.f32 	%f109, %f9, %f107, %f108;
	st.global.f32 	[%rd66], %f109;
	add.s64 	%rd67, %rd65, %rd54;
	ld.global.f32 	%f110, [%rd67];
	add.s64 	%rd68, %rd66, %rd54;
	ld.global.f32 	%f111, [%rd68];
	fma.rn.f32 	%f112, %f9, %f110, %f111;
	st.global.f32 	[%rd68], %f112;
	add.s32 	%r162, %r162, 8;
	shl.b32 	%r119, %r2, 3;
	add.s32 	%r161, %r161, %r119;
	add.s32 	%r160, %r160, %r119;
	setp.ne.s32 	%p37, %r162, 0;
	@%p37 bra 	$L__BB2_18;
$L__BB2_19:
	and.b32  	%r39, %r82, 7;
	setp.eq.s32 	%p38, %r39, 0;
	@%p38 bra 	$L__BB2_27;
	and.b32  	%r40, %r82, 3;
	setp.lt.u32 	%p39, %r39, 4;
	@%p39 bra 	$L__BB2_22;
	mul.lo.s32 	%r120, %r164, %r2;
	add.s32 	%r121, %r120, %r12;
	mul.wide.s32 	%rd69, %r121, 4;
	add.s64 	%rd70, %rd2, %rd69;
	ld.global.f32 	%f113, [%rd70];
	add.s32 	%r122, %r29, %r120;
	mul.wide.s32 	%rd71, %r122, 4;
	add.s64 	%rd72, %rd1, %rd71;
	ld.global.f32 	%f114, [%rd72];
	fma.rn.f32 	%f115, %f9, %f113, %f114;
	st.global.f32 	[%rd72], %f115;
	mul.wide.s32 	%rd73, %r2, 4;
	add.s64 	%rd74, %rd70, %rd73;
	ld.global.f32 	%f116, [%rd74];
	add.s64 	%rd75, %rd72, %rd73;
	ld.global.f32 	%f117, [%rd75];
	fma.rn.f32 	%f118, %f9, %f116, %f117;
	st.global.f32 	[%rd75], %f118;
	add.s64 	%rd76, %rd74, %rd73;
	ld.global.f32 	%f119, [%rd76];
	add.s64 	%rd77, %rd75, %rd73;
	ld.global.f32 	%f120, [%rd77];
	fma.rn.f32 	%f121, %f9, %f119, %f120;
	st.global.f32 	[%rd77], %f121;
	add.s64 	%rd78, %rd76, %rd73;
	ld.global.f32 	%f122, [%rd78];
	add.s64 	%rd79, %rd77, %rd73;
	ld.global.f32 	%f123, [%rd79];
	fma.rn.f32 	%f124, %f9, %f122, %f123;
	st.global.f32 	[%rd79], %f124;
	add.s32 	%r164, %r164, 4;
$L__BB2_22:
	setp.eq.s32 	%p40, %r40, 0;
	@%p40 bra 	$L__BB2_27;
	setp.eq.s32 	%p41, %r40, 1;
	@%p41 bra 	$L__BB2_25;
	mul.lo.s32 	%r123, %r164, %r2;
	add.s32 	%r124, %r123, %r12;
	mul.wide.s32 	%rd80, %r124, 4;
	add.s64 	%rd81, %rd2, %rd80;
	ld.global.f32 	%f125, [%rd81];
	add.s32 	%r125, %r29, %r123;
	mul.wide.s32 	%rd82, %r125, 4;
	add.s64 	%rd83, %rd1, %rd82;
	ld.global.f32 	%f126, [%rd83];
	fma.rn.f32 	%f127, %f9, %f125, %f126;
	st.global.f32 	[%rd83], %f127;
	mul.wide.s32 	%rd84, %r2, 4;
	add.s64 	%rd85, %rd81, %rd84;
	ld.global.f32 	%f128, [%rd85];
	add.s64 	%rd86, %rd83, %rd84;
	ld.global.f32 	%f129, [%rd86];
	fma.rn.f32 	%f130, %f9, %f128, %f129;
	st.global.f32 	[%rd86], %f130;
	add.s32 	%r164, %r164, 2;
$L__BB2_25:
	and.b32  	%r126, %r82, 1;
	setp.eq.b32 	%p42, %r126, 1;
	not.pred 	%p43, %p42;
	@%p43 bra 	$L__BB2_27;
	mul.lo.s32 	%r127, %r164, %r2;
	add.s32 	%r128, %r127, %r12;
	mul.wide.s32 	%rd87, %r128, 4;
	add.s64 	%rd88, %rd2, %rd87;
	ld.global.f32 	%f131, [%rd88];
	add.s32 	%r129, %r29, %r127;
	mul.wide.s32 	%rd89, %r129, 4;
	add.s64 	%rd90, %rd1, %rd89;
	ld.global.f32 	%f132, [%rd90];
	fma.rn.f32 	%f133, %f9, %f131, %f132;
	st.global.f32 	[%rd90], %f133;
$L__BB2_27:
	setp.ge.s32 	%p44, %r8, %r80;
	not.pred 	%p45, %p2;
	or.pred  	%p46, %p44, %p45;
	@%p46 bra 	$L__BB2_40;
	div.rn.f32 	%f10, %f5, %f7;
	setp.lt.s32 	%p47, %r82, 1;
	@%p47 bra 	$L__BB2_40;
	add.s32 	%r131, %r10, %r11;
	mad.lo.s32 	%r45, %r8, %r81, %r131;
	and.b32  	%r46, %r82, 7;
	setp.lt.u32 	%p48, %r82, 8;
	mov.b32 	%r170, 0;
	@%p48 bra 	$L__BB2_32;
	and.b32  	%r170, %r82, 2147483640;
	neg.s32 	%r168, %r170;
	shl.b32 	%r49, %r2, 3;
	mul.wide.s32 	%rd95, %r2, 4;
	mov.u32 	%r166, %r12;
	mov.u32 	%r167, %r45;
$L__BB2_31:
	.pragma "nounroll";
	mul.wide.s32 	%rd91, %r166, 4;
	add.s64 	%rd92, %rd2, %rd91;
	ld.global.f32 	%f134, [%rd92];
	mul.wide.s32 	%rd93, %r167, 4;
	add.s64 	%rd94, %rd1, %rd93;
	ld.global.f32 	%f135, [%rd94];
	fma.rn.f32 	%f136, %f10, %f134, %f135;
	st.global.f32 	[%rd94], %f136;
	add.s64 	%rd96, %rd92, %rd95;
	ld.global.f32 	%f137, [%rd96];
	add.s64 	%rd97, %rd94, %rd95;
	ld.global.f32 	%f138, [%rd97];
	fma.rn.f32 	%f139, %f10, %f137, %f138;
	st.global.f32 	[%rd97], %f139;
	add.s64 	%rd98, %rd96, %rd95;
	ld.global.f32 	%f140, [%rd98];
	add.s64 	%rd99, %rd97, %rd95;
	ld.global.f32 	%f141, [%rd99];
	fma.rn.f32 	%f142, %f10, %f140, %f141;
	st.global.f32 	[%rd99], %f142;
	add.s64 	%rd100, %rd98, %rd95;
	ld.global.f32 	%f143, [%rd100];
	add.s64 	%rd101, %rd99, %rd95;
	ld.global.f32 	%f144, [%rd101];
	fma.rn.f32 	%f145, %f10, %f143, %f144;
	st.global.f32 	[%rd101], %f145;
	add.s64 	%rd102, %rd100, %rd95;
	ld.global.f32 	%f146, [%rd102];
	add.s64 	%rd103, %rd101, %rd95;
	ld.global.f32 	%f147, [%rd103];
	fma.rn.f32 	%f148, %f10, %f146, %f147;
	st.global.f32 	[%rd103], %f148;
	add.s64 	%rd104, %rd102, %rd95;
	ld.global.f32 	%f149, [%rd104];
	add.s64 	%rd105, %rd103, %rd95;
	ld.global.f32 	%f150, [%rd105];
	fma.rn.f32 	%f151, %f10, %f149, %f150;
	st.global.f32 	[%rd105], %f151;
	add.s64 	%rd106, %rd104, %rd95;
	ld.global.f32 	%f152, [%rd106];
	add.s64 	%rd107, %rd105, %rd95;
	ld.global.f32 	%f153, [%rd107];
	fma.rn.f32 	%f154, %f10, %f152, %f153;
	st.global.f32 	[%rd107], %f154;
	add.s64 	%rd108, %rd106, %rd95;
	ld.global.f32 	%f155, [%rd108];
	add.s64 	%rd109, %rd107, %rd95;
	ld.global.f32 	%f156, [%rd109];
	fma.rn.f32 	%f157, %f10, %f155, %f156;
	st.global.f32 	[%rd109], %f157;
	add.s32 	%r168, %r168, 8;
	add.s32 	%r167, %r167, %r49;
	add.s32 	%r166, %r166, %r49;
	setp.ne.s32 	%p49, %r168, 0;
	@%p49 bra 	$L__BB2_31;
$L__BB2_32:
	setp.eq.s32 	%p50, %r46, 0;
	@%p50 bra 	$L__BB2_40;
	and.b32  	%r57, %r82, 3;
	setp.lt.u32 	%p51, %r46, 4;
	@%p51 bra 	$L__BB2_35;
	mul.lo.s32 	%r132, %r170, %r2;
	add.s32 	%r133, %r132, %r12;
	mul.wide.s32 	%rd110, %r133, 4;
	add.s64 	%rd111, %rd2, %rd110;
	ld.global.f32 	%f158, [%rd111];
	add.s32 	%r134, %r45, %r132;
	mul.wide.s32 	%rd112, %r134, 4;
	add.s64 	%rd113, %rd1, %rd112;
	ld.global.f32 	%f159, [%rd113];
	fma.rn.f32 	%f160, %f10, %f158, %f159;
	st.global.f32 	[%rd113], %f160;
	mul.wide.s32 	%rd114, %r2, 4;
	add.s64 	%rd115, %rd111, %rd114;
	ld.global.f32 	%f161, [%rd115];
	add.s64 	%rd116, %rd113, %rd114;
	ld.global.f32 	%f162, [%rd116];
	fma.rn.f32 	%f163, %f10, %f161, %f162;
	st.global.f32 	[%rd116], %f163;
	add.s64 	%rd117, %rd115, %rd114;
	ld.global.f32 	%f164, [%rd117];
	add.s64 	%rd118, %rd116, %rd114;
	ld.global.f32 	%f165, [%rd118];
	fma.rn.f32 	%f166, %f10, %f164, %f165;
	st.global.f32 	[%rd118], %f166;
	add.s64 	%rd119, %rd117, %rd114;
	ld.global.f32 	%f167, [%rd119];
	add.s64 	%rd120, %rd118, %rd114;
	ld.global.f32 	%f168, [%rd120];
	fma.rn.f32 	%f169, %f10, %f167, %f168;
	st.global.f32 	[%rd120], %f169;
	add.s32 	%r170, %r170, 4;
$L__BB2_35:
	setp.eq.s32 	%p52, %r57, 0;
	@%p52 bra 	$L__BB2_40;
	setp.eq.s32 	%p53, %r57, 1;
	@%p53 bra 	$L__BB2_38;
	mul.lo.s32 	%r135, %r170, %r2;
	add.s32 	%r136, %r135, %r12;
	mul.wide.s32 	%rd121, %r136, 4;
	add.s64 	%rd122, %rd2, %rd121;
	ld.global.f32 	%f170, [%rd122];
	add.s32 	%r137, %r45, %r135;
	mul.wide.s32 	%rd123, %r137, 4;
	add.s64 	%rd124, %rd1, %rd123;
	ld.global.f32 	%f171, [%rd124];
	fma.rn.f32 	%f172, %f10, %f170, %f171;
	st.global.f32 	[%rd124], %f172;
	mul.wide.s32 	%rd125, %r2, 4;
	add.s64 	%rd126, %rd122, %rd125;
	ld.global.f32 	%f173, [%rd126];
	add.s64 	%rd127, %rd124, %rd125;
	ld.global.f32 	%f174, [%rd127];
	fma.rn.f32 	%f175, %f10, %f173, %f174;
	st.global.f32 	[%rd127], %f175;
	add.s32 	%r170, %r170, 2;
$L__BB2_38:
	and.b32  	%r138, %r82, 1;
	setp.eq.b32 	%p54, %r138, 1;
	not.pred 	%p55, %p54;
	@%p55 bra 	$L__BB2_40;
	mul.lo.s32 	%r139, %r170, %r2;
	add.s32 	%r140, %r139, %r12;
	mul.wide.s32 	%rd128, %r140, 4;
	add.s64 	%rd129, %rd2, %rd128;
	ld.global.f32 	%f176, [%rd129];
	add.s32 	%r141, %r45, %r139;
	mul.wide.s32 	%rd130, %r141, 4;
	add.s64 	%rd131, %rd1, %rd130;
	ld.global.f32 	%f177, [%rd131];
	fma.rn.f32 	%f178, %f10, %f176, %f177;
	st.global.f32 	[%rd131], %f178;
$L__BB2_40:
	setp.ge.s32 	%p56, %r8, %r80;
	setp.ge.s32 	%p57, %r9, %r81;
	or.pred  	%p58, %p56, %p57;
	@%p58 bra 	$L__BB2_53;
	div.rn.f32 	%f11, %f6, %f7;
	mul.lo.s32 	%r62, %r8, %r81;
	setp.lt.s32 	%p59, %r82, 1;
	@%p59 bra 	$L__BB2_53;
	add.s32 	%r143, %r9, %r11;
	add.s32 	%r63, %r143, %r62;
	and.b32  	%r64, %r82, 7;
	setp.lt.u32 	%p60, %r82, 8;
	mov.b32 	%r176, 0;
	@%p60 bra 	$L__BB2_45;
	and.b32  	%r176, %r82, 2147483640;
	neg.s32 	%r174, %r176;
	shl.b32 	%r67, %r2, 3;
	mul.wide.s32 	%rd136, %r2, 4;
	mov.u32 	%r172, %r12;
	mov.u32 	%r173, %r63;
$L__BB2_44:
	.pragma "nounroll";
	mul.wide.s32 	%rd132, %r172, 4;
	add.s64 	%rd133, %rd2, %rd132;
	ld.global.f32 	%f179, [%rd133];
	mul.wide.s32 	%rd134, %r173, 4;
	add.s64 	%rd135, %rd1, %rd134;
	ld.global.f32 	%f180, [%rd135];
	fma.rn.f32 	%f181, %f11, %f179, %f180;
	st.global.f32 	[%rd135], %f181;
	add.s64 	%rd137, %rd133, %rd136;
	ld.global.f32 	%f182, [%rd137];
	add.s64 	%rd138, %rd135, %rd136;
	ld.global.f32 	%f183, [%rd138];
	fma.rn.f32 	%f184, %f11, %f182, %f183;
	st.global.f32 	[%rd138], %f184;
	add.s64 	%rd139, %rd137, %rd136;
	ld.global.f32 	%f185, [%rd139];
	add.s64 	%rd140, %rd138, %rd136;
	ld.global.f32 	%f186, [%rd140];
	fma.rn.f32 	%f187, %f11, %f185, %f186;
	st.global.f32 	[%rd140], %f187;
	add.s64 	%rd141, %rd139, %rd136;
	ld.global.f32 	%f188, [%rd141];
	add.s64 	%rd142, %rd140, %rd136;
	ld.global.f32 	%f189, [%rd142];
	fma.rn.f32 	%f190, %f11, %f188, %f189;
	st.global.f32 	[%rd142], %f190;
	add.s64 	%rd143, %rd141, %rd136;
	ld.global.f32 	%f191, [%rd143];
	add.s64 	%rd144, %rd142, %rd136;
	ld.global.f32 	%f192, [%rd144];
	fma.rn.f32 	%f193, %f11, %f191, %f192;
	st.global.f32 	[%rd144], %f193;
	add.s64 	%rd145, %rd143, %rd136;
	ld.global.f32 	%f194, [%rd145];
	add.s64 	%rd146, %rd144, %rd136;
	ld.global.f32 	%f195, [%rd146];
	fma.rn.f32 	%f196, %f11, %f194, %f195;
	st.global.f32 	[%rd146], %f196;
	add.s64 	%rd147, %rd145, %rd136;
	ld.global.f32 	%f197, [%rd147];
	add.s64 	%rd148, %rd146, %rd136;
	ld.global.f32 	%f198, [%rd148];
	fma.rn.f32 	%f199, %f11, %f197, %f198;
	st.global.f32 	[%rd148], %f199;
	add.s64 	%rd149, %rd147, %rd136;
	ld.global.f32 	%f200, [%rd149];
	add.s64 	%rd150, %rd148, %rd136;
	ld.global.f32 	%f201, [%rd150];
	fma.rn.f32 	%f202, %f11, %f200, %f201;
	st.global.f32 	[%rd150], %f202;
	add.s32 	%r174, %r174, 8;
	add.s32 	%r173, %r173, %r67;
	add.s32 	%r172, %r172, %r67;
	setp.ne.s32 	%p61, %r174, 0;
	@%p61 bra 	$L__BB2_44;
$L__BB2_45:
	setp.eq.s32 	%p62, %r64, 0;
	@%p62 bra 	$L__BB2_53;
	and.b32  	%r75, %r82, 3;
	setp.lt.u32 	%p63, %r64, 4;
	@%p63 bra 	$L__BB2_48;
	mul.lo.s32 	%r144, %r176, %r2;
	add.s32 	%r145, %r144, %r12;
	mul.wide.s32 	%rd151, %r145, 4;
	add.s64 	%rd152, %rd2, %rd151;
	ld.global.f32 	%f203, [%rd152];
	add.s32 	%r146, %r63, %r144;
	mul.wide.s32 	%rd153, %r146, 4;
	add.s64 	%rd154, %rd1, %rd153;
	ld.global.f32 	%f204, [%rd154];
	fma.rn.f32 	%f205, %f11, %f203, %f204;
	st.global.f32 	[%rd154], %f205;
	mul.wide.s32 	%rd155, %r2, 4;
	add.s64 	%rd156, %rd152, %rd155;
	ld.global.f32 	%f206, [%rd156];
	add.s64 	%rd157, %rd154, %rd155;
	ld.global.f32 	%f207, [%rd157];
	fma.rn.f32 	%f208, %f11, %f206, %f207;
	st.global.f32 	[%rd157], %f208;
	add.s64 	%rd158, %rd156, %rd155;
	ld.global.f32 	%f209, [%rd158];
	add.s64 	%rd159, %rd157, %rd155;
	ld.global.f32 	%f210, [%rd159];
	fma.rn.f32 	%f211, %f11, %f209, %f210;
	st.global.f32 	[%rd159], %f211;
	add.s64 	%rd160, %rd158, %rd155;
	ld.global.f32 	%f212, [%rd160];
	add.s64 	%rd161, %rd159, %rd155;
	ld.global.f32 	%f213, [%rd161];
	fma.rn.f32 	%f214, %f11, %f212, %f213;
	st.global.f32 	[%rd161], %f214;
	add.s32 	%r176, %r176, 4;
$L__BB2_48:
	setp.eq.s32 	%p64, %r75, 0;
	@%p64 bra 	$L__BB2_53;
	setp.eq.s32 	%p65, %r75, 1;
	@%p65 bra 	$L__BB2_51;
	mul.lo.s32 	%r147, %r176, %r2;
	add.s32 	%r148, %r147, %r12;
	mul.wide.s32 	%rd162, %r148, 4;
	add.s64 	%rd163, %rd2, %rd162;
	ld.global.f32 	%f215, [%rd163];
	add.s32 	%r149, %r63, %r147;
	mul.wide.s32 	%rd164, %r149, 4;
	add.s64 	%rd165, %rd1, %rd164;
	ld.global.f32 	%f216, [%rd165];
	fma.rn.f32 	%f217, %f11, %f215, %f216;
	st.global.f32 	[%rd165], %f217;
	mul.wide.s32 	%rd166, %r2, 4;
	add.s64 	%rd167, %rd163, %rd166;
	ld.global.f32 	%f218, [%rd167];
	add.s64 	%rd168, %rd165, %rd166;
	ld.global.f32 	%f219, [%rd168];
	fma.rn.f32 	%f220, %f11, %f218, %f219;
	st.global.f32 	[%rd168], %f220;
	add.s32 	%r176, %r176, 2;
$L__BB2_51:
	and.b32  	%r150, %r82, 1;
	setp.eq.b32 	%p66, %r150, 1;
	not.pred 	%p67, %p66;
	@%p67 bra 	$L__BB2_53;
	mul.lo.s32 	%r151, %r176, %r2;
	add.s32 	%r152, %r151, %r12;
	mul.wide.s32 	%rd169, %r152, 4;
	add.s64 	%rd170, %rd2, %rd169;
	ld.global.f32 	%f221, [%rd170];
	add.s32 	%r153, %r63, %r151;
	mul.wide.s32 	%rd171, %r153, 4;
	add.s64 	%rd172, %rd1, %rd171;
	ld.global.f32 	%f222, [%rd172];
	fma.rn.f32 	%f223, %f11, %f221, %f222;
	st.global.f32 	[%rd172], %f223;
$L__BB2_53:
	ret;

}
	// .globl	_Z24ImageWarpAccumGradKerneliPKfS0_S0_iiiifPfS1_
.visible .entry _Z24ImageWarpAccumGradKerneliPKfS0_S0_iiiifPfS1_(
	.param .u32 _Z24ImageWarpAccumGradKerneliPKfS0_S0_iiiifPfS1__param_0,
	.param .u64 .ptr .align 1 _Z24ImageWarpAccumGradKerneliPKfS0_S0_iiiifPfS1__param_1,
	.param .u64 .ptr .align 1 _Z24ImageWarpAccumGradKerneliPKfS0_S0_iiiifPfS1__param_2,
	.param .u64 .ptr .align 1 _Z24ImageWarpAccumGradKerneliPKfS0_S0_iiiifPfS1__param_3,
	.param .u32 _Z24ImageWarpAccumGradKerneliPKfS0_S0_iiiifPfS1__param_4,
	.param .u32 _Z24ImageWarpAccumGradKerneliPKfS0_S0_iiiifPfS1__param_5,
	.param .u32 _Z24ImageWarpAccumGradKerneliPKfS0_S0_iiiifPfS1__param_6,
	.param .u32 _Z24ImageWarpAccumGradKerneliPKfS0_S0_iiiifPfS1__param_7,
	.param .f32 _Z24ImageWarpAccumGradKerneliPKfS0_S0_iiiifPfS1__param_8,
	.param .u64 .ptr .align 1 _Z24ImageWarpAccumGradKerneliPKfS0_S0_iiiifPfS1__param_9,
	.param .u64 .ptr .align 1 _Z24ImageWarpAccumGradKerneliPKfS0_S0_iiiifPfS1__param_10
)
{
	.reg .pred 	%p<85>;
	.reg .b32 	%r<257>;
	.reg .b32 	%f<391>;
	.reg .b64 	%rd<334>;

	ld.param.u64 	%rd7, [_Z24ImageWarpAccumGradKerneliPKfS0_S0_iiiifPfS1__param_2];
	ld.param.u64 	%rd8, [_Z24ImageWarpAccumGradKerneliPKfS0_S0_iiiifPfS1__param_3];
	ld.param.u32 	%r122, [_Z24ImageWarpAccumGradKerneliPKfS0_S0_iiiifPfS1__param_4];
	ld.param.u32 	%r119, [_Z24ImageWarpAccumGradKerneliPKfS0_S0_iiiifPfS1__param_5];
	ld.param.u32 	%r120, [_Z24ImageWarpAccumGradKerneliPKfS0_S0_iiiifPfS1__param_6];
	ld.param.u32 	%r121, [_Z24ImageWarpAccumGradKerneliPKfS0_S0_iiiifPfS1__param_7];
	ld.param.u64 	%rd6, [_Z24ImageWarpAccumGradKerneliPKfS0_S0_iiiifPfS1__param_10];
	cvta.to.global.u64 	%rd1, %rd6;
	cvta.to.global.u64 	%rd2, %rd8;
	cvta.to.global.u64 	%rd9, %rd7;
	mov.u32 	%r123, %ctaid.x;
	mov.u32 	%r124, %ntid.x;
	mov.u32 	%r125, %tid.x;
	mad.lo.s32 	%r126, %r123, %r124, %r125;
	div.s32 	%r127, %r126, %r120;
	mul.lo.s32 	%r128, %r127, %r120;
	sub.s32 	%r1, %r126, %r128;
	rem.s32 	%r2, %r127, %r119;
	mul.lo.s32 	%r3, %r120, %r119;
	div.s32 	%r129, %r126, %r3;
	rem.s32 	%r4, %r129, %r122;
	mul.lo.s32 	%r130, %r4, %r3;
	mul.lo.s32 	%r131, %r2, %r120;
	shl.b32 	%r132, %r131, 1;
	add.s32 	%r133, %r130, %r1;
	shl.b32 	%r134, %r133, 1;
	add.s32 	%r135, %r134, %r132;
	mul.wide.s32 	%rd10, %r135, 4;
	add.s64 	%rd11, %rd9, %rd10;
	ld.global.f32 	%f14, [%rd11];
	ld.global.f32 	%f15, [%rd11+4];
	cvt.rn.f32.s32 	%f16, %r2;
	add.f32 	%f1, %f15, %f16;
	cvt.rn.f32.s32 	%f17, %r1;
	add.f32 	%f2, %f14, %f17;
	mov.f32 	%f18, 0f3F000000;
	copysign.f32 	%f19, %f1, %f18;
	add.rz.f32 	%f20, %f1, %f19;
	cvt.rzi.f32.f32 	%f21, %f20;
	cvt.rzi.s32.f32 	%r5, %f21;
	copysign.f32 	%f22, %f2, %f18;
	add.rz.f32 	%f23, %f2, %f22;
	cvt.rzi.f32.f32 	%f24, %f23;
	cvt.rzi.s32.f32 	%r6, %f24;
	mul.lo.s32 	%r7, %r130, %r121;
	add.s32 	%r136, %r131, %r1;
	add.s32 	%r8, %r136, %r7;
	setp.gt.s32 	%p3, %r5, -1;
	setp.lt.s32 	%p4, %r5, %r119;
	and.pred  	%p5, %p3, %p4;
	setp.gt.s32 	%p6, %r6, -1;
	setp.lt.s32 	%p7, %r6, %r120;
	and.pred  	%p8, %p6, %p7;
	and.pred  	%p10, %p5, %p8;
	@%p10 bra 	$L__BB3_14;
	setp.lt.s32 	%p11, %r121, 1;
	@%p11 bra 	$L__BB3_79;
	add.s32 	%r138, %r121, -1;
	and.b32  	%r9, %r121, 15;
	setp.lt.u32 	%p12, %r138, 15;
	mov.b32 	%r252, 0;
	@%p12 bra 	$L__BB3_5;
	and.b32  	%r252, %r121, 2147483632;
	neg.s32 	%r246, %r252;
	shl.b32 	%r12, %r3, 4;
	mul.wide.s32 	%rd15, %r3, 4;
	mov.u32 	%r245, %r8;
$L__BB3_4:
	.pragma "nounroll";
	mul.wide.s32 	%rd12, %r245, 4;
	add.s64 	%rd13, %rd2, %rd12;
	ld.global.f32 	%f25, [%rd13];
	add.s64 	%rd14, %rd1, %rd12;
	st.global.f32 	[%rd14], %f25;
	add.s64 	%rd16, %rd13, %rd15;
	ld.global.f32 	%f26, [%rd16];
	add.s64 	%rd17, %rd14, %rd15;
	st.global.f32 	[%rd17], %f26;
	add.s64 	%rd18, %rd16, %rd15;
	ld.global.f32 	%f27, [%rd18];
	add.s64 	%rd19, %rd17, %rd15;
	st.global.f32 	[%rd19], %f27;
	add.s64 	%rd20, %rd18, %rd15;
	ld.global.f32 	%f28, [%rd20];
	add.s64 	%rd21, %rd19, %rd15;
	st.global.f32 	[%rd21], %f28;
	add.s64 	%rd22, %rd20, %rd15;
	ld.global.f32 	%f29, [%rd22];
	add.s64 	%rd23, %rd21, %rd15;
	st.global.f32 	[%rd23], %f29;
	add.s64 	%rd24, %rd22, %rd15;
	ld.global.f32 	%f30, [%rd24];
	add.s64 	%rd25, %rd23, %rd15;
	st.global.f32 	[%rd25], %f30;
	add.s64 	%rd26, %rd24, %rd15;
	ld.global.f32 	%f31, [%rd26];
	add.s64 	%rd27, %rd25, %rd15;
	st.global.f32 	[%rd27], %f31;
	add.s64 	%rd28, %rd26, %rd15;
	ld.global.f32 	%f32, [%rd28];
	add.s64 	%rd29, %rd27, %rd15;
	st.global.f32 	[%rd29], %f32;
	add.s64 	%rd30, %rd28, %rd15;
	ld.global.f32 	%f33, [%rd30];
	add.s64 	%rd31, %rd29, %rd15;
	st.global.f32 	[%rd31], %f33;
	add.s64 	%rd32, %rd30, %rd15;
	ld.global.f32 	%f34, [%rd32];
	add.s64 	%rd33, %rd31, %rd15;
	st.global.f32 	[%rd33], %f34;
	add.s64 	%rd34, %rd32, %rd15;
	ld.global.f32 	%f35, [%rd34];
	add.s64 	%rd35, %rd33, %rd15;
	st.global.f32 	[%rd35], %f35;
	add.s64 	%rd36, %rd34, %rd15;
	ld.global.f32 	%f36, [%rd36];
	add.s64 	%rd37, %rd35, %rd15;
	st.global.f32 	[%rd37], %f36;
	add.s64 	%rd38, %rd36, %rd15;
	ld.global.f32 	%f37, [%rd38];
	add.s64 	%rd39, %rd37, %rd15;
	st.global.f32 	[%rd39], %f37;
	add.s64 	%rd40, %rd38, %rd15;
	ld.global.f32 	%f38, [%rd40];
	add.s64 	%rd41, %rd39, %rd15;
	st.global.f32 	[%rd41], %f38;
	add.s64 	%rd42, %rd40, %rd15;
	ld.global.f32 	%f39, [%rd42];
	add.s64 	%rd43, %rd41, %rd15;
	st.global.f32 	[%rd43], %f39;
	add.s64 	%rd44, %rd42, %rd15;
	ld.global.f32 	%f40, [%rd44];
	add.s64 	%rd45, %rd43, %rd15;
	st.global.f32 	[%rd45], %f40;
	add.s32 	%r246, %r246, 16;
	add.s32 	%r245, %r245, %r12;
	setp.eq.s32 	%p13, %r246, 0;
	@%p13 bra 	$L__BB3_5;
	bra.uni 	$L__BB3_4;
$L__BB3_5:
	setp.eq.s32 	%p14, %r9, 0;
	@%p14 bra 	$L__BB3_79;
	and.b32  	%r107, %r121, 7;
	setp.lt.u32 	%p15, %r9, 8;
	@%p15 bra 	$L__BB3_8;
	mad.lo.s32 	%r139, %r252, %r3, %r8;
	mul.wide.s32 	%rd46, %r139, 4;
	add.s64 	%rd47, %rd2, %rd46;
	ld.global.f32 	%f41, [%rd47];
	add.s64 	%rd48, %rd1, %rd46;
	st.global.f32 	[%rd48], %f41;
	mul.wide.s32 	%rd49, %r3, 4;
	add.s64 	%rd50, %rd47, %rd49;
	ld.global.f32 	%f42, [%rd50];
	add.s64 	%rd51, %rd48, %rd49;
	st.global.f32 	[%rd51], %f42;
	add.s64 	%rd52, %rd50, %rd49;
	ld.global.f32 	%f43, [%rd52];
	add.s64 	%rd53, %rd51, %rd49;
	st.global.f32 	[%rd53], %f43;
	add.s64 	%rd54, %rd52, %rd49;
	ld.global.f32 	%f44, [%rd54];
	add.s64 	%rd55, %rd53, %rd49;
	st.global.f32 	[%rd55], %f44;
	add.s64 	%rd56, %rd54, %rd49;
	ld.global.f32 	%f45, [%rd56];
	add.s64 	%rd57, %rd55, %rd49;
	st.global.f32 	[%rd57], %f45;
	add.s64 	%rd58, %rd56, %rd49;
	ld.global.f32 	%f46, [%rd58];
	add.s64 	%rd59, %rd57, %rd49;
	st.global.f32 	[%rd59], %f46;
	add.s64 	%rd60, %rd58, %rd49;
	ld.global.f32 	%f47, [%rd60];
	add.s64 	%rd61, %rd59, %rd49;
	st.global.f32 	[%rd61], %f47;
	add.s64 	%rd62, %rd60, %rd49;
	ld.global.f32 	%f48, [%rd62];
	add.s64 	%rd63, %rd61, %rd49;
	st.global.f32 	[%rd63], %f48;
	add.s32 	%r252, %r252, 8;
$L__BB3_8:
	setp.eq.s32 	%p16, %r107, 0;
	@%p16 bra 	$L__BB3_79;
	and.b32  	%r110, %r121, 3;
	setp.lt.u32 	%p17, %r107, 4;
	@%p17 bra 	$L__BB3_11;
	mad.lo.s32 	%r140, %r252, %r3, %r8;
	mul.wide.s32 	%rd64, %r140, 4;
	add.s64 	%rd65, %rd2, %rd64;
	ld.global.f32 	%f49, [%rd65];
	add.s64 	%rd66, %rd1, %rd64;
	st.global.f32 	[%rd66], %f49;
	mul.wide.s32 	%rd67, %r3, 4;
	add.s64 	%rd68, %rd65, %rd67;
	ld.global.f32 	%f50, [%rd68];
	add.s64 	%rd69, %rd66, %rd67;
	st.global.f32 	[%rd69], %f50;
	add.s64 	%rd70, %rd68, %rd67;
	ld.global.f32 	%f51, [%rd70];
	add.s64 	%rd71, %rd69, %rd67;
	st.global.f32 	[%rd71], %f51;
	add.s64 	%rd72, %rd70, %rd67;
	ld.global.f32 	%f52, [%rd72];
	add.s64 	%rd73, %rd71, %rd67;
	st.global.f32 	[%rd73], %f52;
	add.s32 	%r252, %r252, 4;
$L__BB3_11:
	setp.eq.s32 	%p18, %r110, 0;
	@%p18 bra 	$L__BB3_79;
	mad.lo.s32 	%r141, %r4, %r121, %r252;
	mad.lo.s32 	%r142, %r119, %r141, %r2;
	mad.lo.s32 	%r256, %r120, %r142, %r1;
	neg.s32 	%r255, %r110;
$L__BB3_13:
	.pragma "nounroll";
	mul.wide.s32 	%rd74, %r256, 4;
	add.s64 	%rd75, %rd2, %rd74;
	ld.global.f32 	%f53, [%rd75];
	add.s64 	%rd76, %rd1, %rd74;
	st.global.f32 	[%rd76], %f53;
	add.s32 	%r256, %r256, %r3;
	add.s32 	%r255, %r255, 1;
	setp.ne.s32 	%p19, %r255, 0;
	@%p19 bra 	$L__BB3_13;
	bra.uni 	$L__BB3_79;
$L__BB3_14:
	cvt.rn.f32.u32 	%f54, %r6;
	cvt.rn.f32.u32 	%f55, %r5;
	setp.gt.f32 	%p20, %f1, %f55;
	setp.leu.f32 	%p21, %f1, %f55;
	selp.s32 	%r143, -1, 0, %p21;
	add.s32 	%r13, %r5, %r143;
	selp.u32 	%r144, 1, 0, %p20;
	add.s32 	%r14, %r5, %r144;
	setp.leu.f32 	%p22, %f2, %f54;
	setp.gt.f32 	%p23, %f2, %f54;
	selp.u32 	%r145, 1, 0, %p23;
	add.s32 	%r15, %r6, %r145;
	selp.s32 	%r146, -1, 0, %p22;
	add.s32 	%r16, %r6, %r146;
	cvt.rn.f32.s32 	%f56, %r13;
	sub.f32 	%f57, %f1, %f56;
	abs.f32 	%f58, %f57;
	cvt.rn.f32.u32 	%f59, %r14;
	sub.f32 	%f60, %f1, %f59;
	abs.f32 	%f61, %f60;
	cvt.rn.f32.s32 	%f62, %r16;
	sub.f32 	%f63, %f2, %f62;
	abs.f32 	%f64, %f63;
	cvt.rn.f32.u32 	%f65, %r15;
	sub.f32 	%f66, %f2, %f65;
	abs.f32 	%f67, %f66;
	mul.f32 	%f68, %f64, %f58;
	mov.f32 	%f69, 0f3F800000;
	sub.f32 	%f3, %f69, %f68;
	mul.f32 	%f70, %f67, %f58;
	sub.f32 	%f4, %f69, %f70;
	mul.f32 	%f71, %f64, %f61;
	sub.f32 	%f5, %f69, %f71;
	mul.f32 	%f72, %f67, %f61;
	sub.f32 	%f6, %f69, %f72;
	add.f32 	%f73, %f3, %f4;
	add.f32 	%f74, %f5, %f73;
	add.f32 	%f7, %f6, %f74;
	setp.gt.s32 	%p24, %r13, -1;
	setp.lt.s32 	%p25, %r13, %r119;
	and.pred  	%p1, %p24, %p25;
	setp.gt.s32 	%p26, %r16, -1;
	setp.lt.s32 	%p27, %r16, %r120;
	and.pred  	%p2, %p26, %p27;
	and.pred  	%p29, %p1, %p2;
	not.pred 	%p30, %p29;
	@%p30 bra 	$L__BB3_27;
	div.rn.f32 	%f8, %f3, %f7;
	setp.lt.s32 	%p31, %r121, 1;
	@%p31 bra 	$L__BB3_27;
	add.s32 	%r148, %r121, -1;
	setp.lt.u32 	%p32, %r148, 7;
	mov.b32 	%r223, 0;
	@%p32 bra 	$L__BB3_19;
	add.s32 	%r149, %r16, %r7;
	mad.lo.s32 	%r220, %r13, %r120, %r149;
	and.b32  	%r150, %r121, 2147483640;
	neg.s32 	%r221, %r150;
	mul.wide.s32 	%rd82, %r3, 4;
	mov.u32 	%r219, %r8;
$L__BB3_18:
	.pragma "nounroll";
	ld.param.u64 	%rd319, [_Z24ImageWarpAccumGradKerneliPKfS0_S0_iiiifPfS1__param_9];
	ld.param.f32 	%f374, [_Z24ImageWarpAccumGradKerneliPKfS0_S0_iiiifPfS1__param_8];
	and.b32  	%r223, %r121, 2147483640;
	mul.wide.s32 	%rd77, %r219, 4;
	add.s64 	%rd78, %rd2, %rd77;
	ld.global.f32 	%f75, [%rd78];
	mul.f32 	%f76, %f8, %f75;
	cvta.to.global.u64 	%rd79, %rd319;
	mul.wide.s32 	%rd80, %r220, 4;
	add.s64 	%rd81, %rd79, %rd80;
	ld.global.f32 	%f77, [%rd81];
	fma.rn.f32 	%f78, %f374, %f76, %f77;
	st.global.f32 	[%rd81], %f78;
	add.s64 	%rd83, %rd78, %rd82;
	ld.global.f32 	%f79, [%rd83];
	mul.f32 	%f80, %f8, %f79;
	add.s64 	%rd84, %rd81, %rd82;
	ld.global.f32 	%f81, [%rd84];
	fma.rn.f32 	%f82, %f374, %f80, %f81;
	st.global.f32 	[%rd84], %f82;
	add.s64 	%rd85, %rd83, %rd82;
	ld.global.f32 	%f83, [%rd85];
	mul.f32 	%f84, %f8, %f83;
	add.s64 	%rd86, %rd84, %rd82;
	ld.global.f32 	%f85, [%rd86];
	fma.rn.f32 	%f86, %f374, %f84, %f85;
	st.global.f32 	[%rd86], %f86;
	add.s64 	%rd87, %rd85, %rd82;
	ld.global.f32 	%f87, [%rd87];
	mul.f32 	%f88, %f8, %f87;
	add.s64 	%rd88, %rd86, %rd82;
	ld.global.f32 	%f89, [%rd88];
	fma.rn.f32 	%f90, %f374, %f88, %f89;
	st.global.f32 	[%rd88], %f90;
	add.s64 	%rd89, %rd87, %rd82;
	ld.global.f32 	%f91, [%rd89];
	mul.f32 	%f92, %f8, %f91;
	add.s64 	%rd90, %rd88, %rd82;
	ld.global.f32 	%f93, [%rd90];
	fma.rn.f32 	%f94, %f374, %f92, %f93;
	st.global.f32 	[%rd90], %f94;
	add.s64 	%rd91, %rd89, %rd82;
	ld.global.f32 	%f95, [%rd91];
	mul.f32 	%f96, %f8, %f95;
	add.s64 	%rd92, %rd90, %rd82;
	ld.global.f32 	%f97, [%rd92];
	fma.rn.f32 	%f98, %f374, %f96, %f97;
	st.global.f32 	[%rd92], %f98;
	add.s64 	%rd93, %rd91, %rd82;
	ld.global.f32 	%f99, [%rd93];
	mul.f32 	%f100, %f8, %f99;
	add.s64 	%rd94, %rd92, %rd82;
	ld.global.f32 	%f101, [%rd94];
	fma.rn.f32 	%f102, %f374, %f100, %f101;
	st.global.f32 	[%rd94], %f102;
	add.s64 	%rd95, %rd93, %rd82;
	ld.global.f32 	%f103, [%rd95];
	mul.f32 	%f104, %f8, %f103;
	add.s64 	%rd96, %rd94, %rd82;
	ld.global.f32 	%f105, [%rd96];
	fma.rn.f32 	%f106, %f374, %f104, %f105;
	st.global.f32 	[%rd96], %f106;
	add.s32 	%r221, %r221, 8;
	shl.b32 	%r151, %r3, 3;
	add.s32 	%r220, %r220, %r151;
	add.s32 	%r219, %r219, %r151;
	setp.ne.s32 	%p33, %r221, 0;
	@%p33 bra 	$L__BB3_18;
$L__BB3_19:
	and.b32  	%r152, %r121, 7;
	setp.eq.s32 	%p34, %r152, 0;
	@%p34 bra 	$L__BB3_27;
	setp.lt.u32 	%p35, %r152, 4;
	@%p35 bra 	$L__BB3_22;
	ld.param.u64 	%rd320, [_Z24ImageWarpAccumGradKerneliPKfS0_S0_iiiifPfS1__param_9];
	ld.param.f32 	%f375, [_Z24ImageWarpAccumGradKerneliPKfS0_S0_iiiifPfS1__param_8];
	mul.lo.s32 	%r154, %r223, %r3;
	add.s32 	%r155, %r154, %r8;
	mul.wide.s32 	%rd97, %r155, 4;
	add.s64 	%rd98, %rd2, %rd97;
	ld.global.f32 	%f107, [%rd98];
	mul.f32 	%f108, %f8, %f107;
	add.s32 	%r156, %r16, %r7;
	mad.lo.s32 	%r157, %r13, %r120, %r156;
	add.s32 	%r158, %r157, %r154;
	cvta.to.global.u64 	%rd99, %rd320;
	mul.wide.s32 	%rd100, %r158, 4;
	add.s64 	%rd101, %rd99, %rd100;
	ld.global.f32 	%f109, [%rd101];
	fma.rn.f32 	%f110, %f375, %f108, %f109;
	st.global.f32 	[%rd101], %f110;
	mul.wide.s32 	%rd102, %r3, 4;
	add.s64 	%rd103, %rd98, %rd102;
	ld.global.f32 	%f111, [%rd103];
	mul.f32 	%f112, %f8, %f111;
	add.s64 	%rd104, %rd101, %rd102;
	ld.global.f32 	%f113, [%rd104];
	fma.rn.f32 	%f114, %f375, %f112, %f113;
	st.global.f32 	[%rd104], %f114;
	add.s64 	%rd105, %rd103, %rd102;
	ld.global.f32 	%f115, [%rd105];
	mul.f32 	%f116, %f8, %f115;
	add.s64 	%rd106, %rd104, %rd102;
	ld.global.f32 	%f117, [%rd106];
	fma.rn.f32 	%f118, %f375, %f116, %f117;
	st.global.f32 	[%rd106], %f118;
	add.s64 	%rd107, %rd105, %rd102;
	ld.global.f32 	%f119, [%rd107];
	mul.f32 	%f120, %f8, %f119;
	add.s64 	%rd108, %rd106, %rd102;
	ld.global.f32 	%f121, [%rd108];
	fma.rn.f32 	%f122, %f375, %f120, %f121;
	st.global.f32 	[%rd108], %f122;
	add.s32 	%r223, %r223, 4;
$L__BB3_22:
	and.b32  	%r29, %r121, 3;
	setp.eq.s32 	%p36, %r29, 0;
	@%p36 bra 	$L__BB3_27;
	setp.eq.s32 	%p37, %r29, 1;
	@%p37 bra 	$L__BB3_25;
	ld.param.u64 	%rd321, [_Z24ImageWarpAccumGradKerneliPKfS0_S0_iiiifPfS1__param_9];
	ld.param.f32 	%f376, [_Z24ImageWarpAccumGradKerneliPKfS0_S0_iiiifPfS1__param_8];
	mul.lo.s32 	%r159, %r223, %r3;
	add.s32 	%r160, %r159, %r8;
	mul.wide.s32 	%rd109, %r160, 4;
	add.s64 	%rd110, %rd2, %rd109;
	ld.global.f32 	%f123, [%rd110];
	mul.f32 	%f124, %f8, %f123;
	add.s32 	%r161, %r16, %r7;
	mad.lo.s32 	%r162, %r13, %r120, %r161;
	add.s32 	%r163, %r162, %r159;
	cvta.to.global.u64 	%rd111, %rd321;
	mul.wide.s32 	%rd112, %r163, 4;
	add.s64 	%rd113, %rd111, %rd112;
	ld.global.f32 	%f125, [%rd113];
	fma.rn.f32 	%f126, %f376, %f124, %f125;
	st.global.f32 	[%rd113], %f126;
	mul.wide.s32 	%rd114, %r3, 4;
	add.s64 	%rd115, %rd110, %rd114;
	ld.global.f32 	%f127, [%rd115];
	mul.f32 	%f128, %f8, %f127;
	add.s64 	%rd116, %rd113, %rd114;
	ld.global.f32 	%f129, [%rd116];
	fma.rn.f32 	%f130, %f376, %f128, %f129;
	st.global.f32 	[%rd116], %f130;
	add.s32 	%r223, %r223, 2;
$L__BB3_25:
	and.b32  	%r164, %r121, 1;
	setp.eq.b32 	%p38, %r164, 1;
	not.pred 	%p39, %p38;
	@%p39 bra 	$L__BB3_27;
	ld.param.u64 	%rd322, [_Z24ImageWarpAccumGradKerneliPKfS0_S0_iiiifPfS1__param_9];
	ld.param.f32 	%f377, [_Z24ImageWarpAccumGradKerneliPKfS0_S0_iiiifPfS1__param_8];
	mul.lo.s32 	%r165, %r223, %r3;
	add.s32 	%r166, %r165, %r8;
	mul.wide.s32 	%rd117, %r166, 4;
	add.s64 	%rd118, %rd2, %rd117;
	ld.global.f32 	%f131, [%rd118];
	mul.f32 	%f132, %f8, %f131;
	add.s32 	%r167, %r16, %r7;
	mad.lo.s32 	%r168, %r13, %r120, %r167;
	add.s32 	%r169, %r168, %r165;
	cvta.to.global.u64 	%rd119, %rd322;
	mul.wide.s32 	%rd120, %r169, 4;
	add.s64 	%rd121, %rd119, %rd120;
	ld.global.f32 	%f133, [%rd121];
	fma.rn.f32 	%f134, %f377, %f132, %f133;
	st.global.f32 	[%rd121], %f134;
$L__BB3_27:
	setp.ge.s32 	%p40, %r15, %r120;
	not.pred 	%p41, %p1;
	or.pred  	%p42, %p41, %p40;
	@%p42 bra 	$L__BB3_40;
	div.rn.f32 	%f9, %f4, %f7;
	setp.lt.s32 	%p43, %r121, 1;
	@%p43 bra 	$L__BB3_40;
	add.s32 	%r171, %r15, %r7;
	mad.lo.s32 	%r32, %r13, %r120, %r171;
	add.s32 	%r172, %r121, -1;
	setp.lt.u32 	%p44, %r172, 7;
	mov.b32 	%r229, 0;
	@%p44 bra 	$L__BB3_32;
	and.b32  	%r173, %r121, 2147483640;
	neg.s32 	%r227, %r173;
	mul.wide.s32 	%rd127, %r3, 4;
	mov.u32 	%r225, %r8;
	mov.u32 	%r226, %r32;
$L__BB3_31:
	.pragma "nounroll";
	ld.param.u64 	%rd323, [_Z24ImageWarpAccumGradKerneliPKfS0_S0_iiiifPfS1__param_9];
	ld.param.f32 	%f378, [_Z24ImageWarpAccumGradKerneliPKfS0_S0_iiiifPfS1__param_8];
	and.b32  	%r229, %r121, 2147483640;
	mul.wide.s32 	%rd122, %r225, 4;
	add.s64 	%rd123, %rd2, %rd122;
	ld.global.f32 	%f135, [%rd123];
	mul.f32 	%f136, %f9, %f135;
	cvta.to.global.u64 	%rd124, %rd323;
	mul.wide.s32 	%rd125, %r226, 4;
	add.s64 	%rd126, %rd124, %rd125;
	ld.global.f32 	%f137, [%rd126];
	fma.rn.f32 	%f138, %f378, %f136, %f137;
	st.global.f32 	[%rd126], %f138;
	add.s64 	%rd128, %rd123, %rd127;
	ld.global.f32 	%f139, [%rd128];
	mul.f32 	%f140, %f9, %f139;
	add.s64 	%rd129, %rd126, %rd127;
	ld.global.f32 	%f141, [%rd129];
	fma.rn.f32 	%f142, %f378, %f140, %f141;
	st.global.f32 	[%rd129], %f142;
	add.s64 	%rd130, %rd128, %rd127;
	ld.global.f32 	%f143, [%rd130];
	mul.f32 	%f144, %f9, %f143;
	add.s64 	%rd131, %rd129, %rd127;
	ld.global.f32 	%f145, [%rd131];
	fma.rn.f32 	%f146, %f378, %f144, %f145;
	st.global.f32 	[%rd131], %f146;
	add.s64 	%rd132, %rd130, %rd127;
	ld.global.f32 	%f147, [%rd132];
	mul.f32 	%f148, %f9, %f147;
	add.s64 	%rd133, %rd131, %rd127;
	ld.global.f32 	%f149, [%rd133];
	fma.rn.f32 	%f150, %f378, %f148, %f149;
	st.global.f32 	[%rd133], %f150;
	add.s64 	%rd134, %rd132, %rd127;
	ld.global.f32 	%f151, [%rd134];
	mul.f32 	%f152, %f9, %f151;
	add.s64 	%rd135, %rd133, %rd127;
	ld.global.f32 	%f153, [%rd135];
	fma.rn.f32 	%f154, %f378, %f152, %f153;
	st.global.f32 	[%rd135], %f154;
	add.s64 	%rd136, %rd134, %rd127;
	ld.global.f32 	%f155, [%rd136];
	mul.f32 	%f156, %f9, %f155;
	add.s64 	%rd137, %rd135, %rd127;
	ld.global.f32 	%f157, [%rd137];
	fma.rn.f32 	%f158, %f378, %f156, %f157;
	st.global.f32 	[%rd137], %f158;
	add.s64 	%rd138, %rd136, %rd127;
	ld.global.f32 	%f159, [%rd138];
	mul.f32 	%f160, %f9, %f159;
	add.s64 	%rd139, %rd137, %rd127;
	ld.global.f32 	%f161, [%rd139];
	fma.rn.f32 	%f162, %f378, %f160, %f161;
	st.global.f32 	[%rd139], %f162;
	add.s64 	%rd140, %rd138, %rd127;
	ld.global.f32 	%f163, [%rd140];
	mul.f32 	%f164, %f9, %f163;
	add.s64 	%rd141, %rd139, %rd127;
	ld.global.f32 	%f165, [%rd141];
	fma.rn.f32 	%f166, %f378, %f164, %f165;
	st.global.f32 	[%rd141], %f166;
	add.s32 	%r227, %r227, 8;
	shl.b32 	%r174, %r3, 3;
	add.s32 	%r226, %r226, %r174;
	add.s32 	%r225, %r225, %r174;
	setp.ne.s32 	%p45, %r227, 0;
	@%p45 bra 	$L__BB3_31;
$L__BB3_32:
	and.b32  	%r42, %r121, 7;
	setp.eq.s32 	%p46, %r42, 0;
	@%p46 bra 	$L__BB3_40;
	setp.lt.u32 	%p47, %r42, 4;
	@%p47 bra 	$L__BB3_35;
	ld.param.u64 	%rd324, [_Z24ImageWarpAccumGradKerneliPKfS0_S0_iiiifPfS1__param_9];
	ld.param.f32 	%f379, [_Z24ImageWarpAccumGradKerneliPKfS0_S0_iiiifPfS1__param_8];
	mul.lo.s32 	%r175, %r229, %r3;
	add.s32 	%r176, %r175, %r8;
	mul.wide.s32 	%rd142, %r176, 4;
	add.s64 	%rd143, %rd2, %rd142;
	ld.global.f32 	%f167, [%rd143];
	mul.f32 	%f168, %f9, %f167;
	add.s32 	%r177, %r32, %r175;
	cvta.to.global.u64 	%rd144, %rd324;
	mul.wide.s32 	%rd145, %r177, 4;
	add.s64 	%rd146, %rd144, %rd145;
	ld.global.f32 	%f169, [%rd146];
	fma.rn.f32 	%f170, %f379, %f168, %f169;
	st.global.f32 	[%rd146], %f170;
	mul.wide.s32 	%rd147, %r3, 4;
	add.s64 	%rd148, %rd143, %rd147;
	ld.global.f32 	%f171, [%rd148];
	mul.f32 	%f172, %f9, %f171;
	add.s64 	%rd149, %rd146, %rd147;
	ld.global.f32 	%f173, [%rd149];
	fma.rn.f32 	%f174, %f379, %f172, %f173;
	st.global.f32 	[%rd149], %f174;
	add.s64 	%rd150, %rd148, %rd147;
	ld.global.f32 	%f175, [%rd150];
	mul.f32 	%f176, %f9, %f175;
	add.s64 	%rd151, %rd149, %rd147;
	ld.global.f32 	%f177, [%rd151];
	fma.rn.f32 	%f178, %f379, %f176, %f177;
	st.global.f32 	[%rd151], %f178;
	add.s64 	%rd152, %rd150, %rd147;
	ld.global.f32 	%f179, [%rd152];
	mul.f32 	%f180, %f9, %f179;
	add.s64 	%rd153, %rd151, %rd147;
	ld.global.f32 	%f181, [%rd153];
	fma.rn.f32 	%f182, %f379, %f180, %f181;
	st.global.f32 	[%rd153], %f182;
	add.s32 	%r229, %r229, 4;
$L__BB3_35:
	and.b32  	%r45, %r121, 3;
	setp.eq.s32 	%p48, %r45, 0;
	@%p48 bra 	$L__BB3_40;
	setp.eq.s32 	%p49, %r45, 1;
	@%p49 bra 	$L__BB3_38;
	ld.param.u64 	%rd325, [_Z24ImageWarpAccumGradKerneliPKfS0_S0_iiiifPfS1__param_9];
	ld.param.f32 	%f380, [_Z24ImageWarpAccumGradKerneliPKfS0_S0_iiiifPfS1__param_8];
	mul.lo.s32 	%r178, %r229, %r3;
	add.s32 	%r179, %r178, %r8;
	mul.wide.s32 	%rd154, %r179, 4;
	add.s64 	%rd155, %rd2, %rd154;
	ld.global.f32 	%f183, [%rd155];
	mul.f32 	%f184, %f9, %f183;
	add.s32 	%r180, %r32, %r178;
	cvta.to.global.u64 	%rd156, %rd325;
	mul.wide.s32 	%rd157, %r180, 4;
	add.s64 	%rd158, %rd156, %rd157;
	ld.global.f32 	%f185, [%rd158];
	fma.rn.f32 	%f186, %f380, %f184, %f185;
	st.global.f32 	[%rd158], %f186;
	mul.wide.s32 	%rd159, %r3, 4;
	add.s64 	%rd160, %rd155, %rd159;
	ld.global.f32 	%f187, [%rd160];
	mul.f32 	%f188, %f9, %f187;
	add.s64 	%rd161, %rd158, %rd159;
	ld.global.f32 	%f189, [%rd161];
	fma.rn.f32 	%f190, %f380, %f188, %f189;
	st.global.f32 	[%rd161], %f190;
	add.s32 	%r229, %r229, 2;
$L__BB3_38:
	and.b32  	%r181, %r121, 1;
	setp.eq.b32 	%p50, %r181, 1;
	not.pred 	%p51, %p50;
	@%p51 bra 	$L__BB3_40;
	ld.param.u64 	%rd326, [_Z24ImageWarpAccumGradKerneliPKfS0_S0_iiiifPfS1__param_9];
	ld.param.f32 	%f381, [_Z24ImageWarpAccumGradKerneliPKfS0_S0_iiiifPfS1__param_8];
	mul.lo.s32 	%r182, %r229, %r3;
	add.s32 	%r183, %r182, %r8;
	mul.wide.s32 	%rd162, %r183, 4;
	add.s64 	%rd163, %rd2, %rd162;
	ld.global.f32 	%f191, [%rd163];
	mul.f32 	%f192, %f9, %f191;
	add.s32 	%r184, %r32, %r182;
	cvta.to.global.u64 	%rd164, %rd326;
	mul.wide.s32 	%rd165, %r184, 4;
	add.s64 	%rd166, %rd164, %rd165;
	ld.global.f32 	%f193, [%rd166];
	fma.rn.f32 	%f194, %f381, %f192, %f193;
	st.global.f32 	[%rd166], %f194;
$L__BB3_40:
	setp.ge.s32 	%p52, %r14, %r119;
	not.pred 	%p53, %p2;
	or.pred  	%p54, %p52, %p53;
	@%p54 bra 	$L__BB3_53;
	div.rn.f32 	%f10, %f5, %f7;
	setp.lt.s32 	%p55, %r121, 1;
	@%p55 bra 	$L__BB3_53;
	add.s32 	%r186, %r16, %r7;
	mad.lo.s32 	%r48, %r14, %r120, %r186;
	add.s32 	%r187, %r121, -1;
	setp.lt.u32 	%p56, %r187, 7;
	mov.b32 	%r235, 0;
	@%p56 bra 	$L__BB3_45;
	and.b32  	%r188, %r121, 2147483640;
	neg.s32 	%r233, %r188;
	mul.wide.s32 	%rd172, %r3, 4;
	mov.u32 	%r231, %r8;
	mov.u32 	%r232, %r48;
$L__BB3_44:
	.pragma "nounroll";
	ld.param.u64 	%rd327, [_Z24ImageWarpAccumGradKerneliPKfS0_S0_iiiifPfS1__param_9];
	ld.param.f32 	%f382, [_Z24ImageWarpAccumGradKerneliPKfS0_S0_iiiifPfS1__param_8];
	and.b32  	%r235, %r121, 2147483640;
	mul.wide.s32 	%rd167, %r231, 4;
	add.s64 	%rd168, %rd2, %rd167;
	ld.global.f32 	%f195, [%rd168];
	mul.f32 	%f196, %f10, %f195;
	cvta.to.global.u64 	%rd169, %rd327;
	mul.wide.s32 	%rd170, %r232, 4;
	add.s64 	%rd171, %rd169, %rd170;
	ld.global.f32 	%f197, [%rd171];
	fma.rn.f32 	%f198, %f382, %f196, %f197;
	st.global.f32 	[%rd171], %f198;
	add.s64 	%rd173, %rd168, %rd172;
	ld.global.f32 	%f199, [%rd173];
	mul.f32 	%f200, %f10, %f199;
	add.s64 	%rd174, %rd171, %rd172;
	ld.global.f32 	%f201, [%rd174];
	fma.rn.f32 	%f202, %f382, %f200, %f201;
	st.global.f32 	[%rd174], %f202;
	add.s64 	%rd175, %rd173, %rd172;
	ld.global.f32 	%f203, [%rd175];
	mul.f32 	%f204, %f10, %f203;
	add.s64 	%rd176, %rd174, %rd172;
	ld.global.f32 	%f205, [%rd176];
	fma.rn.f32 	%f206, %f382, %f204, %f205;
	st.global.f32 	[%rd176], %f206;
	add.s64 	%rd177, %rd175, %rd172;
	ld.global.f32 	%f207, [%rd177];
	mul.f32 	%f208, %f10, %f207;
	add.s64 	%rd178, %rd176, %rd172;
	ld.global.f32 	%f209, [%rd178];
	fma.rn.f32 	%f210, %f382, %f208, %f209;
	st.global.f32 	[%rd178], %f210;
	add.s64 	%rd179, %rd177, %rd172;
	ld.global.f32 	%f211, [%rd179];
	mul.f32 	%f212, %f10, %f211;
	add.s64 	%rd180, %rd178, %rd172;
	ld.global.f32 	%f213, [%rd180];
	fma.rn.f32 	%f214, %f382, %f212, %f213;
	st.global.f32 	[%rd180], %f214;
	add.s64 	%rd181, %rd179, %rd172;
	ld.global.f32 	%f215, [%rd181];
	mul.f32 	%f216, %f10, %f215;
	add.s64 	%rd182, %rd180, %rd172;
	ld.global.f32 	%f217, [%rd182];
	fma.rn.f32 	%f218, %f382, %f216, %f217;
	st.global.f32 	[%rd182], %f218;
	add.s64 	%rd183, %rd181, %rd172;
	ld.global.f32 	%f219, [%rd183];
	mul.f32 	%f220, %f10, %f219;
	add.s64 	%rd184, %rd182, %rd172;
	ld.global.f32 	%f221, [%rd184];
	fma.rn.f32 	%f222, %f382, %f220, %f221;
	st.global.f32 	[%rd184], %f222;
	add.s64 	%rd185, %rd183, %rd172;
	ld.global.f32 	%f223, [%rd185];
	mul.f32 	%f224, %f10, %f223;
	add.s64 	%rd186, %rd184, %rd172;
	ld.global.f32 	%f225, [%rd186];
	fma.rn.f32 	%f226, %f382, %f224, %f225;
	st.global.f32 	[%rd186], %f226;
	add.s32 	%r233, %r233, 8;
	shl.b32 	%r189, %r3, 3;
	add.s32 	%r232, %r232, %r189;
	add.s32 	%r231, %r231, %r189;
	setp.ne.s32 	%p57, %r233, 0;
	@%p57 bra 	$L__BB3_44;
$L__BB3_45:
	and.b32  	%r58, %r121, 7;
	setp.eq.s32 	%p58, %r58, 0;
	@%p58 bra 	$L__BB3_53;
	setp.lt.u32 	%p59, %r58, 4;
	@%p59 bra 	$L__BB3_48;
	ld.param.u64 	%rd328, [_Z24ImageWarpAccumGradKerneliPKfS0_S0_iiiifPfS1__param_9];
	ld.param.f32 	%f383, [_Z24ImageWarpAccumGradKerneliPKfS0_S0_iiiifPfS1__param_8];
	mul.lo.s32 	%r190, %r235, %r3;
	add.s32 	%r191, %r190, %r8;
	mul.wide.s32 	%rd187, %r191, 4;
	add.s64 	%rd188, %rd2, %rd187;
	ld.global.f32 	%f227, [%rd188];
	mul.f32 	%f228, %f10, %f227;
	add.s32 	%r192, %r48, %r190;
	cvta.to.global.u64 	%rd189, %rd328;
	mul.wide.s32 	%rd190, %r192, 4;
	add.s64 	%rd191, %rd189, %rd190;
	ld.global.f32 	%f229, [%rd191];
	fma.rn.f32 	%f230, %f383, %f228, %f229;
	st.global.f32 	[%rd191], %f230;
	mul.wide.s32 	%rd192, %r3, 4;
	add.s64 	%rd193, %rd188, %rd192;
	ld.global.f32 	%f231, [%rd193];
	mul.f32 	%f232, %f10, %f231;
	add.s64 	%rd194, %rd191, %rd192;
	ld.global.f32 	%f233, [%rd194];
	fma.rn.f32 	%f234, %f383, %f232, %f233;
	st.global.f32 	[%rd194], %f234;
	add.s64 	%rd195, %rd193, %rd192;
	ld.global.f32 	%f235, [%rd195];
	mul.f32 	%f236, %f10, %f235;
	add.s64 	%rd196, %rd194, %rd192;
	ld.global.f32 	%f237, [%rd196];
	fma.rn.f32 	%f238, %f383, %f236, %f237;
	st.global.f32 	[%rd196], %f238;
	add.s64 	%rd197, %rd195, %rd192;
	ld.global.f32 	%f239, [%rd197];
	mul.f32 	%f240, %f10, %f239;
	add.s64 	%rd198, %rd196, %rd192;
	ld.global.f32 	%f241, [%rd198];
	fma.rn.f32 	%f242, %f383, %f240, %f241;
	st.global.f32 	[%rd198], %f242;
	add.s32 	%r235, %r235, 4;
$L__BB3_48:
	and.b32  	%r61, %r121, 3;
	setp.eq.s32 	%p60, %r61, 0;
	@%p60 bra 	$L__BB3_53;
	setp.eq.s32 	%p61, %r61, 1;
	@%p61 bra 	$L__BB3_51;
	ld.param.u64 	%rd329, [_Z24ImageWarpAccumGradKerneliPKfS0_S0_iiiifPfS1__param_9];
	ld.param.f32 	%f384, [_Z24ImageWarpAccumGradKerneliPKfS0_S0_iiiifPfS1__param_8];
	mul.lo.s32 	%r193, %r235, %r3;
	add.s32 	%r194, %r193, %r8;
	mul.wide.s32 	%rd199, %r194, 4;
	add.s64 	%rd200, %rd2, %rd199;
	ld.global.f32 	%f243, [%rd200];
	mul.f32 	%f244, %f10, %f243;
	add.s32 	%r195, %r48, %r193;
	cvta.to.global.u64 	%rd201, %rd329;
	mul.wide.s32 	%rd202, %r195, 4;
	add.s64 	%rd203, %rd201, %rd202;
	ld.global.f32 	%f245, [%rd203];
	fma.rn.f32 	%f246, %f384, %f244, %f245;
	st.global.f32 	[%rd203], %f246;
	mul.wide.s32 	%rd204, %r3, 4;
	add.s64 	%rd205, %rd200, %rd204;
	ld.global.f32 	%f247, [%rd205];
	mul.f32 	%f248, %f10, %f247;
	add.s64 	%rd206, %rd203, %rd204;
	ld.global.f32 	%f249, [%rd206];
	fma.rn.f32 	%f250, %f384, %f248, %f249;
	st.global.f32 	[%rd206], %f250;
	add.s32 	%r235, %r235, 2;
$L__BB3_51:
	and.b32  	%r196, %r121, 1;
	setp.eq.b32 	%p62, %r196, 1;
	not.pred 	%p63, %p62;
	@%p63 bra 	$L__BB3_53;
	ld.param.u64 	%rd330, [_Z24ImageWarpAccumGradKerneliPKfS0_S0_iiiifPfS1__param_9];
	ld.param.f32 	%f385, [_Z24ImageWarpAccumGradKerneliPKfS0_S0_iiiifPfS1__param_8];
	mul.lo.s32 	%r197, %r235, %r3;
	add.s32 	%r198, %r197, %r8;
	mul.wide.s32 	%rd207, %r198, 4;
	add.s64 	%rd208, %rd2, %rd207;
	ld.global.f32 	%f251, [%rd208];
	mul.f32 	%f252, %f10, %f251;
	add.s32 	%r199, %r48, %r197;
	cvta.to.global.u64 	%rd209, %rd330;
	mul.wide.s32 	%rd210, %r199, 4;
	add.s64 	%rd211, %rd209, %rd210;
	ld.global.f32 	%f253, [%rd211];
	fma.rn.f32 	%f254, %f385, %f252, %f253;
	st.global.f32 	[%rd211], %f254;
$L__BB3_53:
	setp.ge.s32 	%p64, %r14, %r119;
	setp.ge.s32 	%p65, %r15, %r120;
	or.pred  	%p66, %p64, %p65;
	@%p66 bra 	$L__BB3_66;
	div.rn.f32 	%f11, %f6, %f7;
	setp.lt.s32 	%p67, %r121, 1;
	@%p67 bra 	$L__BB3_66;
	add.s32 	%r201, %r15, %r7;
	mad.lo.s32 	%r64, %r14, %r120, %r201;
	add.s32 	%r202, %r121, -1;
	and.b32  	%r65, %r121, 7;
	setp.lt.u32 	%p68, %r202, 7;
	mov.b32 	%r241, 0;
	@%p68 bra 	$L__BB3_58;
	and.b32  	%r241, %r121, 2147483640;
	neg.s32 	%r239, %r241;
	shl.b32 	%r68, %r3, 3;
	mul.wide.s32 	%rd217, %r3, 4;
	mov.u32 	%r237, %r8;
	mov.u32 	%r238, %r64;
$L__BB3_57:
	.pragma "nounroll";
	ld.param.u64 	%rd331, [_Z24ImageWarpAccumGradKerneliPKfS0_S0_iiiifPfS1__param_9];
	ld.param.f32 	%f386, [_Z24ImageWarpAccumGradKerneliPKfS0_S0_iiiifPfS1__param_8];
	mul.wide.s32 	%rd212, %r237, 4;
	add.s64 	%rd213, %rd2, %rd212;
	ld.global.f32 	%f255, [%rd213];
	mul.f32 	%f256, %f11, %f255;
	cvta.to.global.u64 	%rd214, %rd331;
	mul.wide.s32 	%rd215, %r238, 4;
	add.s64 	%rd216, %rd214, %rd215;
	ld.global.f32 	%f257, [%rd216];
	fma.rn.f32 	%f258, %f386, %f256, %f257;
	st.global.f32 	[%rd216], %f258;
	add.s64 	%rd218, %rd213, %rd217;
	ld.global.f32 	%f259, [%rd218];
	mul.f32 	%f260, %f11, %f259;
	add.s64 	%rd219, %rd216, %rd217;
	ld.global.f32 	%f261, [%rd219];
	fma.rn.f32 	%f262, %f386, %f260, %f261;
	st.global.f32 	[%rd219], %f262;
	add.s64 	%rd220, %rd218, %rd217;
	ld.global.f32 	%f263, [%rd220];
	mul.f32 	%f264, %f11, %f263;
	add.s64 	%rd221, %rd219, %rd217;
	ld.global.f32 	%f265, [%rd221];
	fma.rn.f32 	%f266, %f386, %f264, %f265;
	st.global.f32 	[%rd221], %f266;
	add.s64 	%rd222, %rd220, %rd217;
	ld.global.f32 	%f267, [%rd222];
	mul.f32 	%f268, %f11, %f267;
	add.s64 	%rd223, %rd221, %rd217;
	ld.global.f32 	%f269, [%rd223];
	fma.rn.f32 	%f270, %f386, %f268, %f269;
	st.global.f32 	[%rd223], %f270;
	add.s64 	%rd224, %rd222, %rd217;
	ld.global.f32 	%f271, [%rd224];
	mul.f32 	%f272, %f11, %f271;
	add.s64 	%rd225, %rd223, %rd217;
	ld.global.f32 	%f273, [%rd225];
	fma.rn.f32 	%f274, %f386, %f272, %f273;
	st.global.f32 	[%rd225], %f274;
	add.s64 	%rd226, %rd224, %rd217;
	ld.global.f32 	%f275, [%rd226];
	mul.f32 	%f276, %f11, %f275;
	add.s64 	%rd227, %rd225, %rd217;
	ld.global.f32 	%f277, [%rd227];
	fma.rn.f32 	%f278, %f386, %f276, %f277;
	st.global.f32 	[%rd227], %f278;
	add.s64 	%rd228, %rd226, %rd217;
	ld.global.f32 	%f279, [%rd228];
	mul.f32 	%f280, %f11, %f279;
	add.s64 	%rd229, %rd227, %rd217;
	ld.global.f32 	%f281, [%rd229];
	fma.rn.f32 	%f282, %f386, %f280, %f281;
	st.global.f32 	[%rd229], %f282;
	add.s64 	%rd230, %rd228, %rd217;
	ld.global.f32 	%f283, [%rd230];
	mul.f32 	%f284, %f11, %f283;
	add.s64 	%rd231, %rd229, %rd217;
	ld.global.f32 	%f285, [%rd231];
	fma.rn.f32 	%f286, %f386, %f284, %f285;
	st.global.f32 	[%rd231], %f286;
	add.s32 	%r239, %r239, 8;
	add.s32 	%r238, %r238, %r68;
	add.s32 	%r237, %r237, %r68;
	setp.ne.s32 	%p69, %r239, 0;
	@%p69 bra 	$L__BB3_57;
$L__BB3_58:
	setp.eq.s32 	%p70, %r65, 0;
	@%p70 bra 	$L__BB3_66;
	ld.param.u64 	%rd332, [_Z24ImageWarpAccumGradKerneliPKfS0_S0_iiiifPfS1__param_9];
	cvta.to.global.u64 	%rd3, %rd332;
	and.b32  	%r76, %r121, 3;
	setp.lt.u32 	%p71, %r65, 4;
	@%p71 bra 	$L__BB3_61;
	ld.param.f32 	%f387, [_Z24ImageWarpAccumGradKerneliPKfS0_S0_iiiifPfS1__param_8];
	mul.lo.s32 	%r203, %r241, %r3;
	add.s32 	%r204, %r203, %r8;
	mul.wide.s32 	%rd232, %r204, 4;
	add.s64 	%rd233, %rd2, %rd232;
	ld.global.f32 	%f287, [%rd233];
	mul.f32 	%f288, %f11, %f287;
	add.s32 	%r205, %r64, %r203;
	mul.wide.s32 	%rd234, %r205, 4;
	add.s64 	%rd235, %rd3, %rd234;
	ld.global.f32 	%f289, [%rd235];
	fma.rn.f32 	%f290, %f387, %f288, %f289;
	st.global.f32 	[%rd235], %f290;
	mul.wide.s32 	%rd236, %r3, 4;
	add.s64 	%rd237, %rd233, %rd236;
	ld.global.f32 	%f291, [%rd237];
	mul.f32 	%f292, %f11, %f291;
	add.s64 	%rd238, %rd235, %rd236;
	ld.global.f32 	%f293, [%rd238];
	fma.rn.f32 	%f294, %f387, %f292, %f293;
	st.global.f32 	[%rd238], %f294;
	add.s64 	%rd239, %rd237, %rd236;
	ld.global.f32 	%f295, [%rd239];
	mul.f32 	%f296, %f11, %f295;
	add.s64 	%rd240, %rd238, %rd236;
	ld.global.f32 	%f297, [%rd240];
	fma.rn.f32 	%f298, %f387, %f296, %f297;
	st.global.f32 	[%rd240], %f298;
	add.s64 	%rd241, %rd239, %rd236;
	ld.global.f32 	%f299, [%rd241];
	mul.f32 	%f300, %f11, %f299;
	add.s64 	%rd242, %rd240, %rd236;
	ld.global.f32 	%f301, [%rd242];
	fma.rn.f32 	%f302, %f387, %f300, %f301;
	st.global.f32 	[%rd242], %f302;
	add.s32 	%r241, %r241, 4;
$L__BB3_61:
	setp.eq.s32 	%p72, %r76, 0;
	@%p72 bra 	$L__BB3_66;
	setp.eq.s32 	%p73, %r76, 1;
	@%p73 bra 	$L__BB3_64;
	ld.param.f32 	%f388, [_Z24ImageWarpAccumGradKerneliPKfS0_S0_iiiifPfS1__param_8];
	mul.lo.s32 	%r206, %r241, %r3;
	add.s32 	%r207, %r206, %r8;
	mul.wide.s32 	%rd243, %r207, 4;
	add.s64 	%rd244, %rd2, %rd243;
	ld.global.f32 	%f303, [%rd244];
	mul.f32 	%f304, %f11, %f303;
	add.s32 	%r208, %r64, %r206;
	mul.wide.s32 	%rd245, %r208, 4;
	add.s64 	%rd246, %rd3, %rd245;
	ld.global.f32 	%f305, [%rd246];
	fma.rn.f32 	%f306, %f388, %f304, %f305;
	st.global.f32 	[%rd246], %f306;
	mul.wide.s32 	%rd247, %r3, 4;
	add.s64 	%rd248, %rd244, %rd247;
	ld.global.f32 	%f307, [%rd248];
	mul.f32 	%f308, %f11, %f307;
	add.s64 	%rd249, %rd246, %rd247;
	ld.global.f32 	%f309, [%rd249];
	fma.rn.f32 	%f310, %f388, %f308, %f309;
	st.global.f32 	[%rd249], %f310;
	add.s32 	%r241, %r241, 2;
$L__BB3_64:
	and.b32  	%r209, %r121, 1;
	setp.eq.b32 	%p74, %r209, 1;
	not.pred 	%p75, %p74;
	@%p75 bra 	$L__BB3_66;
	ld.param.f32 	%f389, [_Z24ImageWarpAccumGradKerneliPKfS0_S0_iiiifPfS1__param_8];
	mul.lo.s32 	%r210, %r241, %r3;
	add.s32 	%r211, %r210, %r8;
	mul.wide.s32 	%rd250, %r211, 4;
	add.s64 	%rd251, %rd2, %rd250;
	ld.global.f32 	%f311, [%rd251];
	mul.f32 	%f312, %f11, %f311;
	add.s32 	%r212, %r64, %r210;
	mul.wide.s32 	%rd252, %r212, 4;
	add.s64 	%rd253, %rd3, %rd252;
	ld.global.f32 	%f313, [%rd253];
	fma.rn.f32 	%f314, %f389, %f312, %f313;
	st.global.f32 	[%rd253], %f314;
$L__BB3_66:
	setp.lt.s32 	%p76, %r121, 1;
	@%p76 bra 	$L__BB3_79;
	ld.param.u64 	%rd333, [_Z24ImageWarpAccumGradKerneliPKfS0_S0_iiiifPfS1__param_10];
	ld.param.f32 	%f390, [_Z24ImageWarpAccumGradKerneliPKfS0_S0_iiiifPfS1__param_8];
	cvta.to.global.u64 	%rd4, %rd333;
	mov.f32 	%f315, 0f3F800000;
	sub.f32 	%f12, %f315, %f390;
	add.s32 	%r214, %r121, -1;
	and.b32  	%r81, %r121, 15;
	setp.lt.u32 	%p77, %r214, 15;
	mov.b32 	%r248, 0;
	@%p77 bra 	$L__BB3_70;
	and.b32  	%r248, %r121, 2147483632;
	neg.s32 	%r244, %r248;
	shl.b32 	%r84, %r3, 4;
	mul.wide.s32 	%rd257, %r3, 4;
	mov.u32 	%r243, %r8;
$L__BB3_69:
	.pragma "nounroll";
	mul.wide.s32 	%rd254, %r243, 4;
	add.s64 	%rd255, %rd2, %rd254;
	ld.global.f32 	%f316, [%rd255];
	mul.f32 	%f317, %f12, %f316;
	add.s64 	%rd256, %rd4, %rd254;
	st.global.f32 	[%rd256], %f317;
	add.s64 	%rd258, %rd255, %rd257;
	ld.global.f32 	%f318, [%rd258];
	mul.f32 	%f319, %f12, %f318;
	add.s64 	%rd259, %rd256, %rd257;
	st.global.f32 	[%rd259], %f319;
	add.s64 	%rd260, %rd258, %rd257;
	ld.global.f32 	%f320, [%rd260];
	mul.f32 	%f321, %f12, %f320;
	add.s64 	%rd261, %rd259, %rd257;
	st.global.f32 	[%rd261], %f321;
	add.s64 	%rd262, %rd260, %rd257;
	ld.global.f32 	%f322, [%rd262];
	mul.f32 	%f323, %f12, %f322;
	add.s64 	%rd263, %rd261, %rd257;
	st.global.f32 	[%rd263], %f323;
	add.s64 	%rd264, %rd262, %rd257;
	ld.global.f32 	%f324, [%rd264];
	mul.f32 	%f325, %f12, %f324;
	add.s64 	%rd265, %rd263, %rd257;
	st.global.f32 	[%rd265], %f325;
	add.s64 	%rd266, %rd264, %rd257;
	ld.global.f32 	%f326, [%rd266];
	mul.f32 	%f327, %f12, %f326;
	add.s64 	%rd267, %rd265, %rd257;
	st.global.f32 	[%rd267], %f327;
	add.s64 	%rd268, %rd266, %rd257;
	ld.global.f32 	%f328, [%rd268];
	mul.f32 	%f329, %f12, %f328;
	add.s64 	%rd269, %rd267, %rd257;
	st.global.f32 	[%rd269], %f329;
	add.s64 	%rd270, %rd268, %rd257;
	ld.global.f32 	%f330, [%rd270];
	mul.f32 	%f331, %f12, %f330;
	add.s64 	%rd271, %rd269, %rd257;
	st.global.f32 	[%rd271], %f331;
	add.s64 	%rd272, %rd270, %rd257;
	ld.global.f32 	%f332, [%rd272];
	mul.f32 	%f333, %f12, %f332;
	add.s64 	%rd273, %rd271, %rd257;
	st.global.f32 	[%rd273], %f333;
	add.s64 	%rd274, %rd272, %rd257;
	ld.global.f32 	%f334, [%rd274];
	mul.f32 	%f335, %f12, %f334;
	add.s64 	%rd275, %rd273, %rd257;
	st.global.f32 	[%rd275], %f335;
	add.s64 	%rd276, %rd274, %rd257;
	ld.global.f32 	%f336, [%rd276];
	mul.f32 	%f337, %f12, %f336;
	add.s64 	%rd277, %rd275, %rd257;
	st.global.f32 	[%rd277], %f337;
	add.s64 	%rd278, %rd276, %rd257;
	ld.global.f32 	%f338, [%rd278];
	mul.f32 	%f339, %f12, %f338;
	add.s64 	%rd279, %rd277, %rd257;
	st.global.f32 	[%rd279], %f339;
	add.s64 	%rd280, %rd278, %rd257;
	ld.global.f32 	%f340, [%rd280];
	mul.f32 	%f341, %f12, %f340;
	add.s64 	%rd281, %rd279, %rd257;
	st.global.f32 	[%rd281], %f341;
	add.s64 	%rd282, %rd280, %rd257;
	ld.global.f32 	%f342, [%rd282];
	mul.f32 	%f343, %f12, %f342;
	add.s64 	%rd283, %rd281, %rd257;
	st.global.f32 	[%rd283], %f343;
	add.s64 	%rd284, %rd282, %rd257;
	ld.global.f32 	%f344, [%rd284];
	mul.f32 	%f345, %f12, %f344;
	add.s64 	%rd285, %rd283, %rd257;
	st.global.f32 	[%rd285], %f345;
	add.s64 	%rd286, %rd284, %rd257;
	ld.global.f32 	%f346, [%rd286];
	mul.f32 	%f347, %f12, %f346;
	add.s64 	%rd287, %rd285, %rd257;
	st.global.f32 	[%rd287], %f347;
	add.s32 	%r244, %r244, 16;
	add.s32 	%r243, %r243, %r84;
	setp.eq.s32 	%p78, %r244, 0;
	@%p78 bra 	$L__BB3_70;
	bra.uni 	$L__BB3_69;
$L__BB3_70:
	setp.eq.s32 	%p79, %r81, 0;
	@%p79 bra 	$L__BB3_79;
	and.b32  	%r94, %r121, 7;
	setp.lt.u32 	%p80, %r81, 8;
	@%p80 bra 	$L__BB3_73;
	mad.lo.s32 	%r215, %r248, %r3, %r8;
	mul.wide.s32 	%rd288, %r215, 4;
	add.s64 	%rd289, %rd2, %rd288;
	ld.global.f32 	%f348, [%rd289];
	mul.f32 	%f349, %f12, %f348;
	add.s64 	%rd290, %rd4, %rd288;
	st.global.f32 	[%rd290], %f349;
	mul.wide.s32 	%rd291, %r3, 4;
	add.s64 	%rd292, %rd289, %rd291;
	ld.global.f32 	%f350, [%rd292];
	mul.f32 	%f351, %f12, %f350;
	add.s64 	%rd293, %rd290, %rd291;
	st.global.f32 	[%rd293], %f351;
	add.s64 	%rd294, %rd292, %rd291;
	ld.global.f32 	%f352, [%rd294];
	mul.f32 	%f353, %f12, %f352;
	add.s64 	%rd295, %rd293, %rd291;
	st.global.f32 	[%rd295], %f353;
	add.s64 	%rd296, %rd294, %rd291;
	ld.global.f32 	%f354, [%rd296];
	mul.f32 	%f355, %f12, %f354;
	add.s64 	%rd297, %rd295, %rd291;
	st.global.f32 	[%rd297], %f355;
	add.s64 	%rd298, %rd296, %rd291;
	ld.global.f32 	%f356, [%rd298];
	mul.f32 	%f357, %f12, %f356;
	add.s64 	%rd299, %rd297, %rd291;
	st.global.f32 	[%rd299], %f357;
	add.s64 	%rd300, %rd298, %rd291;
	ld.global.f32 	%f358, [%rd300];
	mul.f32 	%f359, %f12, %f358;
	add.s64 	%rd301, %rd299, %rd291;
	st.global.f32 	[%rd301], %f359;
	add.s64 	%rd302, %rd300, %rd291;
	ld.global.f32 	%f360, [%rd302];
	mul.f32 	%f361, %f12, %f360;
	add.s64 	%rd303, %rd301, %rd291;
	st.global.f32 	[%rd303], %f361;
	add.s64 	%rd304, %rd302, %rd291;
	ld.global.f32 	%f362, [%rd304];
	mul.f32 	%f363, %f12, %f362;
	add.s64 	%rd305, %rd303, %rd291;
	st.global.f32 	[%rd305], %f363;
	add.s32 	%r248, %r248, 8;
$L__BB3_73:
	setp.eq.s32 	%p81, %r94, 0;
	@%p81 bra 	$L__BB3_79;
	and.b32  	%r97, %r121, 3;
	setp.lt.u32 	%p82, %r94, 4;
	@%p82 bra 	$L__BB3_76;
	mad.lo.s32 	%r216, %r248, %r3, %r8;
	mul.wide.s32 	%rd306, %r216, 4;
	add.s64 	%rd307, %rd2, %rd306;
	ld.global.f32 	%f364, [%rd307];
	mul.f32 	%f365, %f12, %f364;
	add.s64 	%rd308, %rd4, %rd306;
	st.global.f32 	[%rd308], %f365;
	mul.wide.s32 	%rd309, %r3, 4;
	add.s64 	%rd310, %rd307, %rd309;
	ld.global.f32 	%f366, [%rd310];
	mul.f32 	%f367, %f12, %f366;
	add.s64 	%rd311, %rd308, %rd309;
	st.global.f32 	[%rd311], %f367;
	add.s64 	%rd312, %rd310, %rd309;
	ld.global.f32 	%f368, [%rd312];
	mul.f32 	%f369, %f12, %f368;
	add.s64 	%rd313, %rd311, %rd309;
	st.global.f32 	[%rd313], %f369;
	add.s64 	%rd314, %rd312, %rd309;
	ld.global.f32 	%f370, [%rd314];
	mul.f32 	%f371, %f12, %f370;
	add.s64 	%rd315, %rd313, %rd309;
	st.global.f32 	[%rd315], %f371;
	add.s32 	%r248, %r248, 4;
$L__BB3_76:
	setp.eq.s32 	%p83, %r97, 0;
	@%p83 bra 	$L__BB3_79;
	mad.lo.s32 	%r217, %r4, %r121, %r248;
	mad.lo.s32 	%r218, %r119, %r217, %r2;
	mad.lo.s32 	%r251, %r120, %r218, %r1;
	neg.s32 	%r250, %r97;
$L__BB3_78:
	.pragma "nounroll";
	mul.wide.s32 	%rd316, %r251, 4;
	add.s64 	%rd317, %rd2, %rd316;
	ld.global.f32 	%f372, [%rd317];
	mul.f32 	%f373, %f12, %f372;
	add.s64 	%rd318, %rd4, %rd316;
	st.global.f32 	[%rd318], %f373;
	add.s32 	%r251, %r251, %r3;
	add.s32 	%r250, %r250, 1;
	setp.eq.s32 	%p84, %r250, 0;
	@%p84 bra 	$L__BB3_79;
	bra.uni 	$L__BB3_78;
$L__BB3_79:
	ret;

}


// ===== COMPILED SASS (sm_100) =====

	.target	sm_100

	.elftype	@"ET_EXEC"


//--------------------- .note.nv.tkinfo           --------------------------
	.section	.note.nv.tkinfo,"",@"SHT_NOTE"
	.sectionflags	@"SHF_NOTE_NV_TKINFO"
	.tkinfo
        /*0018*/ 	.word	0x00000002
        /*0030*/ 	.string	""
        /*0030*/ 	.string	"ptxas"
        /*0030*/ 	.string	"Cuda compilation tools, release 13.0, V13.0.88"
        /*0030*/ 	.string	"Build cuda_13.0.r13.0/compiler.36424714_0"
        /*0030*/ 	.string	"-arch sm_100 -m 64 "



//--------------------- .note.nv.cuinfo           --------------------------
	.section	.note.nv.cuinfo,"",@"SHT_NOTE"
	.sectionflags	@"SHF_NOTE_NV_CUINFO"
        /*0018*/ 	.short	0x0002
        /*001a*/ 	.short	0x0064
        /*001c*/ 	.short	0x0082
	.zero		2


//--------------------- .nv.info                  --------------------------
	.section	.nv.info,"",@"SHT_CUDA_INFO"
	.align	4


	//----- nvinfo : EIATTR_REGCOUNT
	.align		4
        /*0000*/ 	.byte	0x04, 0x2f
        /*0002*/ 	.short	(.L_1 - .L_0)
	.align		4
.L_0:
        /*0004*/ 	.word	index@(_Z15ImageWarpKerneliPKfS0_iiiiPf)
        /*0008*/ 	.word	0x00000020


	//----- nvinfo : EIATTR_FRAME_SIZE
	.align		4
.L_1:
        /*000c*/ 	.byte	0x04, 0x11
        /*000e*/ 	.short	(.L_3 - .L_2)
	.align		4
.L_2:
        /*0010*/ 	.word	index@($__internal_3_$__cuda_sm3x_div_rn_noftz_f32_slowpath)
        /*0014*/ 	.word	0x00000000


	//----- nvinfo : EIATTR_FRAME_SIZE
	.align		4
.L_3:
        /*0018*/ 	.byte	0x04, 0x11
        /*001a*/ 	.short	(.L_5 - .L_4)
	.align		4
.L_4:
        /*001c*/ 	.word	index@(_Z15ImageWarpKerneliPKfS0_iiiiPf)
        /*0020*/ 	.word	0x00000000


	//----- nvinfo : EIATTR_REGCOUNT
	.align		4
.L_5:
        /*0024*/ 	.byte	0x04, 0x2f
        /*0026*/ 	.short	(.L_7 - .L_6)
	.align		4
.L_6:
        /*0028*/ 	.word	index@(_Z20ImageWarpAccumKerneliPKfS0_iiiifPf)
        /*002c*/ 	.word	0x00000020


	//----- nvinfo : EIATTR_FRAME_SIZE
	.align		4
.L_7:
        /*0030*/ 	.byte	0x04, 0x11
        /*0032*/ 	.short	(.L_9 - .L_8)
	.align		4
.L_8:
        /*0034*/ 	.word	index@($__internal_2_$__cuda_sm3x_div_rn_noftz_f32_slowpath)
        /*0038*/ 	.word	0x00000100


	//----- nvinfo : EIATTR_FRAME_SIZE
	.align		4
.L_9:
        /*003c*/ 	.byte	0x04, 0x11
        /*003e*/ 	.short	(.L_11 - .L_10)
	.align		4
.L_10:
        /*0040*/ 	.word	index@(_Z20ImageWarpAccumKerneliPKfS0_iiiifPf)
        /*0044*/ 	.word	0x00000100


	//----- nvinfo : EIATTR_REGCOUNT
	.align		4
.L_11:
        /*0048*/ 	.byte	0x04, 0x2f
        /*004a*/ 	.short	(.L_13 - .L_12)
	.align		4
.L_12:
        /*004c*/ 	.word	index@(_Z19ImageWarpGradKerneliPKfS0_S0_iiiiPf)
        /*0050*/ 	.word	0x00000020


	//----- nvinfo : EIATTR_FRAME_SIZE
	.align		4
.L_13:
        /*0054*/ 	.byte	0x04, 0x11
        /*0056*/ 	.short	(.L_15 - .L_14)
	.align		4
.L_14:
        /*0058*/ 	.word	index@($__internal_1_$__cuda_sm3x_div_rn_noftz_f32_slowpath)
        /*005c*/ 	.word	0x00000000


	//----- nvinfo : EIATTR_FRAME_SIZE
	.align		4
.L_15:
        /*0060*/ 	.byte	0x04, 0x11
        /*0062*/ 	.short	(.L_17 - .L_16)
	.align		4
.L_16:
        /*0064*/ 	.word	index@(_Z19ImageWarpGradKerneliPKfS0_S0_iiiiPf)
        /*0068*/ 	.word	0x00000000


	//----- nvinfo : EIATTR_REGCOUNT
	.align		4
.L_17:
        /*006c*/ 	.byte	0x04, 0x2f
        /*006e*/ 	.short	(.L_19 - .L_18)
	.align		4
.L_18:
        /*0070*/ 	.word	index@(_Z24ImageWarpAccumGradKerneliPKfS0_S0_iiiifPfS1_)
        /*0074*/ 	.word	0x00000020


	//----- nvinfo : EIATTR_FRAME_SIZE
	.align		4
.L_19:
        /*0078*/ 	.byte	0x04, 0x11
        /*007a*/ 	.short	(.L_21 - .L_20)
	.align		4
.L_20:
        /*007c*/ 	.word	index@($__internal_0_$__cuda_sm3x_div_rn_noftz_f32_slowpath)
        /*0080*/ 	.word	0x00000000


	//----- nvinfo : EIATTR_FRAME_SIZE
	.align		4
.L_21:
        /*0084*/ 	.byte	0x04, 0x11
        /*0086*/ 	.short	(.L_23 - .L_22)
	.align		4
.L_22:
        /*0088*/ 	.word	index@(_Z24ImageWarpAccumGradKerneliPKfS0_S0_iiiifPfS1_)
        /*008c*/ 	.word	0x00000000


	//----- nvinfo : EIATTR_MIN_STACK_SIZE
	.align		4
.L_23:
        /*0090*/ 	.byte	0x04, 0x12
        /*0092*/ 	.short	(.L_25 - .L_24)
	.align		4
.L_24:
        /*0094*/ 	.word	index@(_Z24ImageWarpAccumGradKerneliPKfS0_S0_iiiifPfS1_)
        /*0098*/ 	.word	0x00000000


	//----- nvinfo : EIATTR_MIN_STACK_SIZE
	.align		4
.L_25:
        /*009c*/ 	.byte	0x04, 0x12
        /*009e*/ 	.short	(.L_27 - .L_26)
	.align		4
.L_26:
        /*00a0*/ 	.word	index@(_Z19ImageWarpGradKerneliPKfS0_S0_iiiiPf)
        /*00a4*/ 	.word	0x00000000


	//----- nvinfo : EIATTR_MIN_STACK_SIZE
	.align		4
.L_27:
        /*00a8*/ 	.byte	0x04, 0x12
        /*00aa*/ 	.short	(.L_29 - .L_28)
	.align		4
.L_28:
        /*00ac*/ 	.word	index@(_Z20ImageWarpAccumKerneliPKfS0_iiiifPf)
        /*00b0*/ 	.word	0x00000100


	//----- nvinfo : EIATTR_MIN_STACK_SIZE
	.align		4
.L_29:
        /*00b4*/ 	.byte	0x04, 0x12
        /*00b6*/ 	.short	(.L_31 - .L_30)
	.align		4
.L_30:
        /*00b8*/ 	.word	index@(_Z15ImageWarpKerneliPKfS0_iiiiPf)
        /*00bc*/ 	.word	0x00000000
.L_31:


//--------------------- .nv.compat                --------------------------
	.section	.nv.compat,"",@"SHT_CUDA_COMPAT_INFO"
	.align	4
        /*0000*/ 	.byte	0x02, 0x09, 0x00, 0x00, 0x02, 0x02, 0x01, 0x00, 0x02, 0x05, 0x05, 0x00, 0x03, 0x07, 0x01, 0x01
        /*0010*/ 	.byte	0x02, 0x03, 0x00, 0x00, 0x02, 0x06, 0x01, 0x00, 0x04, 0x0b, 0x08, 0x00, 0x01, 0x00, 0x00, 0x00
        /*0020*/ 	.byte	0x00, 0x00, 0x00, 0x00


//--------------------- .nv.info._Z24ImageWarpAccumGradKerneliPKfS0_S0_iiiifPfS1_ --------------------------
	.section	.nv.info._Z24ImageWarpAccumGradKerneliPKfS0_S0_iiiifPfS1_,"",@"SHT_CUDA_INFO"
	.sectionflags	@""
	.align	4


	//----- nvinfo : EIATTR_CUDA_API_VERSION
	.align		4
        /*0000*/ 	.byte	0x04, 0x37
        /*0002*/ 	.short	(.L_33 - .L_32)
.L_32:
        /*0004*/ 	.word	0x00000082


	//----- nvinfo : EIATTR_KPARAM_INFO
	.align		4
.L_33:
        /*0008*/ 	.byte	0x04, 0x17
        /*000a*/ 	.short	(.L_35 - .L_34)
.L_34:
        /*000c*/ 	.word	0x00000000
        /*0010*/ 	.short	0x000a
        /*0012*/ 	.short	0x0040
        /*0014*/ 	.byte	0x00, 0xf5, 0x21, 0x00


	//----- nvinfo : EIATTR_KPARAM_INFO
	.align		4
.L_35:
        /*0018*/ 	.byte	0x04, 0x17
        /*001a*/ 	.short	(.L_37 - .L_36)
.L_36:
        /*001c*/ 	.word	0x00000000
        /*0020*/ 	.short	0x0009
        /*0022*/ 	.short	0x0038
        /*0024*/ 	.byte	0x00, 0xf5, 0x21, 0x00


	//----- nvinfo : EIATTR_KPARAM_INFO
	.align		4
.L_37:
        /*0028*/ 	.byte	0x04, 0x17
        /*002a*/ 	.short	(.L_39 - .L_38)
.L_38:
        /*002c*/ 	.word	0x00000000
        /*0030*/ 	.short	0x0008
        /*0032*/ 	.short	0x0030
        /*0034*/ 	.byte	0x00, 0xf0, 0x11, 0x00


	//----- nvinfo : EIATTR_KPARAM_INFO
	.align		4
.L_39:
        /*0038*/ 	.byte	0x04, 0x17
        /*003a*/ 	.short	(.L_41 - .L_40)
.L_40:
        /*003c*/ 	.word	0x00000000
        /*0040*/ 	.short	0x0007
        /*0042*/ 	.short	0x002c
        /*0044*/ 	.byte	0x00, 0xf0, 0x11, 0x00


	//----- nvinfo : EIATTR_KPARAM_INFO
	.align		4
.L_41:
        /*0048*/ 	.byte	0x04, 0x17
        /*004a*/ 	.short	(.L_43 - .L_42)
.L_42:
        /*004c*/ 	.word	0x00000000
        /*0050*/ 	.short	0x0006
        /*0052*/ 	.short	0x0028
        /*0054*/ 	.byte	0x00, 0xf0, 0x11, 0x00


	//----- nvinfo : EIATTR_KPARAM_INFO
	.align		4
.L_43:
        /*0058*/ 	.byte	0x04, 0x17
        /*005a*/ 	.short	(.L_45 - .L_44)
.L_44:
        /*005c*/ 	.word	0x00000000
        /*0060*/ 	.short	0x0005
        /*0062*/ 	.short	0x0024
        /*0064*/ 	.byte	0x00, 0xf0, 0x11, 0x00


	//----- nvinfo : EIATTR_KPARAM_INFO
	.align		4
.L_45:
        /*0068*/ 	.byte	0x04, 0x17
        /*006a*/ 	.short	(.L_47 - .L_46)
.L_46:
        /*006c*/ 	.word	0x00000000
        /*0070*/ 	.short	0x0004
        /*0072*/ 	.short	0x0020
        /*0074*/ 	.byte	0x00, 0xf0, 0x11, 0x00


	//----- nvinfo : EIATTR_KPARAM_INFO
	.align		4
.L_47:
        /*0078*/ 	.byte	0x04, 0x17
        /*007a*/ 	.short	(.L_49 - .L_48)
.L_48:
        /*007c*/ 	.word	0x00000000
        /*0080*/ 	.short	0x0003
        /*0082*/ 	.short	0x0018
        /*0084*/ 	.byte	0x00, 0xf5, 0x21, 0x00


	//----- nvinfo : EIATTR_KPARAM_INFO
	.align		4
.L_49:
        /*0088*/ 	.byte	0x04, 0x17
        /*008a*/ 	.short	(.L_51 - .L_50)
.L_50:
        /*008c*/ 	.word	0x00000000
        /*0090*/ 	.short	0x0002
        /*0092*/ 	.short	0x0010
        /*0094*/ 	.byte	0x00, 0xf5, 0x21, 0x00


	//----- nvinfo : EIATTR_KPARAM_INFO
	.align		4
.L_51:
        /*0098*/ 	.byte	0x04, 0x17
        /*009a*/ 	.short	(.L_53 - .L_52)
.L_52:
        /*009c*/ 	.word	0x00000000
        /*00a0*/ 	.short	0x0001
        /*00a2*/ 	.short	0x0008
        /*00a4*/ 	.byte	0x00, 0xf5, 0x21, 0x00


	//----- nvinfo : EIATTR_KPARAM_INFO
	.align		4
.L_53:
        /*00a8*/ 	.byte	0x04, 0x17
        /*00aa*/ 	.short	(.L_55 - .L_54)
.L_54:
        /*00ac*/ 	.word	0x00000000
        /*00b0*/ 	.short	0x0000
        /*00b2*/ 	.short	0x0000
        /*00b4*/ 	.byte	0x00, 0xf0, 0x11, 0x00


	//----- nvinfo : EIATTR_SPARSE_MMA_MASK
	.align		4
.L_55:
        /*00b8*/ 	.byte	0x03, 0x50
        /*00ba*/ 	.short	0x0000


	//----- nvinfo : EIATTR_MAXREG_COUNT
	.align		4
        /*00bc*/ 	.byte	0x03, 0x1b
        /*00be*/ 	.short	0x00ff


	//----- nvinfo : EIATTR_MERCURY_ISA_VERSION
	.align		4
        /*00c0*/ 	.byte	0x03, 0x5f
        /*00c2*/ 	.short	0x0101


	//----- nvinfo : EIATTR_VRC_CTA_INIT_COUNT
	.align		4
        /*00c4*/ 	.byte	0x02, 0x4a
	.zero		1
	.zero		1


	//----- nvinfo : EIATTR_EXIT_INSTR_OFFSETS
	.align		4
        /*00c8*/ 	.byte	0x04, 0x1c
        /*00ca*/ 	.short	(.L_57 - .L_56)


	//   ....[0]....
.L_56:
        /*00cc*/ 	.word	0x00000850


	//   ....[1]....
        /*00d0*/ 	.word	0x00000d50


	//   ....[2]....
        /*00d4*/ 	.word	0x00000fe0


	//   ....[3]....
        /*00d8*/ 	.word	0x00001170


	//   ....[4]....
        /*00dc*/ 	.word	0x00001260


	//   ....[5]....
        /*00e0*/ 	.word	0x00004080


	//   ....[6]....
        /*00e4*/ 	.word	0x000046c0


	//   ....[7]....
        /*00e8*/ 	.word	0x000049f0


	//   ....[8]....
        /*00ec*/ 	.word	0x00004be0


	//   ....[9]....
        /*00f0*/ 	.word	0x00004ce0


	//----- nvinfo : EIATTR_CRS_STACK_SIZE
	.align		4
.L_57:
        /*00f4*/ 	.byte	0x04, 0x1e
        /*00f6*/ 	.short	(.L_59 - .L_58)
.L_58:
        /*00f8*/ 	.word	0x00000000


	//----- nvinfo : EIATTR_CBANK_PARAM_SIZE
	.align		4
.L_59:
        /*00fc*/ 	.byte	0x03, 0x19
        /*00fe*/ 	.short	0x0048


	//----- nvinfo : EIATTR_PARAM_CBANK
	.align		4
        /*0100*/ 	.byte	0x04, 0x0a
        /*0102*/ 	.short	(.L_61 - .L_60)
	.align		4
.L_60:
        /*0104*/ 	.word	index@(.nv.constant0._Z24ImageWarpAccumGradKerneliPKfS0_S0_iiiifPfS1_)
        /*0108*/ 	.short	0x0380
        /*010a*/ 	.short	0x0048


	//----- nvinfo : EIATTR_SW_WAR
	.align		4
.L_61:
        /*010c*/ 	.byte	0x04, 0x36
        /*010e*/ 	.short	(.L_63 - .L_62)
.L_62:
        /*0110*/ 	.word	0x00000008
.L_63:


//--------------------- .nv.info._Z19ImageWarpGradKerneliPKfS0_S0_iiiiPf --------------------------
	.section	.nv.info._Z19ImageWarpGradKerneliPKfS0_S0_iiiiPf,"",@"SHT_CUDA_INFO"
	.sectionflags	@""
	.align	4


	//----- nvinfo : EIATTR_CUDA_API_VERSION
	.align		4
        /*0000*/ 	.byte	0x04, 0x37
        /*0002*/ 	.short	(.L_65 - .L_64)
.L_64:
        /*0004*/ 	.word	0x00000082


	//----- nvinfo : EIATTR_KPARAM_INFO
	.align		4
.L_65:
        /*0008*/ 	.byte	0x04, 0x17
        /*000a*/ 	.short	(.L_67 - .L_66)
.L_66:
        /*000c*/ 	.word	0x00000000
        /*0010*/ 	.short	0x0008
        /*0012*/ 	.short	0x0030
        /*0014*/ 	.byte	0x00, 0xf5, 0x21, 0x00


	//----- nvinfo : EIATTR_KPARAM_INFO
	.align		4
.L_67:
        /*0018*/ 	.byte	0x04, 0x17
        /*001a*/ 	.short	(.L_69 - .L_68)
.L_68:
        /*001c*/ 	.word	0x00000000
        /*0020*/ 	.short	0x0007
        /*0022*/ 	.short	0x002c
        /*0024*/ 	.byte	0x00, 0xf0, 0x11, 0x00


	//----- nvinfo : EIATTR_KPARAM_INFO
	.align		4
.L_69:
        /*0028*/ 	.byte	0x04, 0x17
        /*002a*/ 	.short	(.L_71 - .L_70)
.L_70:
        /*002c*/ 	.word	0x00000000
        /*0030*/ 	.short	0x0006
        /*0032*/ 	.short	0x0028
        /*0034*/ 	.byte	0x00, 0xf0, 0x11, 0x00


	//----- nvinfo : EIATTR_KPARAM_INFO
	.align		4
.L_71:
        /*0038*/ 	.byte	0x04, 0x17
        /*003a*/ 	.short	(.L_73 - .L_72)
.L_72:
        /*003c*/ 	.word	0x00000000
        /*0040*/ 	.short	0x0005
        /*0042*/ 	.short	0x0024
        /*0044*/ 	.byte	0x00, 0xf0, 0x11, 0x00


	//----- nvinfo : EIATTR_KPARAM_INFO
	.align		4
.L_73:
        /*0048*/ 	.byte	0x04, 0x17
        /*004a*/ 	.short	(.L_75 - .L_74)
.L_74:
        /*004c*/ 	.word	0x00000000
        /*0050*/ 	.short	0x0004
        /*0052*/ 	.short	0x0020
        /*0054*/ 	.byte	0x00, 0xf0, 0x11, 0x00


	//----- nvinfo : EIATTR_KPARAM_INFO
	.align		4
.L_75:
        /*0058*/ 	.byte	0x04, 0x17
        /*005a*/ 	.short	(.L_77 - .L_76)
.L_76:
        /*005c*/ 	.word	0x00000000
        /*0060*/ 	.short	0x0003
        /*0062*/ 	.short	0x0018
        /*0064*/ 	.byte	0x00, 0xf5, 0x21, 0x00


	//----- nvinfo : EIATTR_KPARAM_INFO
	.align		4
.L_77:
        /*0068*/ 	.byte	0x04, 0x17
        /*006a*/ 	.short	(.L_79 - .L_78)
.L_78:
        /*006c*/ 	.word	0x00000000
        /*0070*/ 	.short	0x0002
        /*0072*/ 	.short	0x0010
        /*0074*/ 	.byte	0x00, 0xf5, 0x21, 0x00


	//----- nvinfo : EIATTR_KPARAM_INFO
	.align		4
.L_79:
        /*0078*/ 	.byte	0x04, 0x17
        /*007a*/ 	.short	(.L_81 - .L_80)
.L_80:
        /*007c*/ 	.word	0x00000000
        /*0080*/ 	.short	0x0001
        /*0082*/ 	.short	0x0008
        /*0084*/ 	.byte	0x00, 0xf5, 0x21, 0x00


	//----- nvinfo : EIATTR_KPARAM_INFO
	.align		4
.L_81:
        /*0088*/ 	.byte	0x04, 0x17
        /*008a*/ 	.short	(.L_83 - .L_82)
.L_82:
        /*008c*/ 	.word	0x00000000
        /*0090*/ 	.short	0x0000
        /*0092*/ 	.short	0x0000
        /*0094*/ 	.byte	0x00, 0xf0, 0x11, 0x00


	//----- nvinfo : EIATTR_SPARSE_MMA_MASK
	.align		4
.L_83:
        /*0098*/ 	.byte	0x03, 0x50
        /*009a*/ 	.short	0x0000


	//----- nvinfo : EIATTR_MAXREG_COUNT
	.align		4
        /*009c*/ 	.byte	0x03, 0x1b
        /*009e*/ 	.short	0x00ff


	//----- nvinfo : EIATTR_MERCURY_ISA_VERSION
	.align		4
        /*00a0*/ 	.byte	0x03, 0x5f
        /*00a2*/ 	.short	0x0101


	//----- nvinfo : EIATTR_VRC_CTA_INIT_COUNT
	.align		4
        /*00a4*/ 	.byte	0x02, 0x4a
	.zero		1
	.zero		1


	//----- nvinfo : EIATTR_EXIT_INSTR_OFFSETS
	.align		4
        /*00a8*/ 	.byte	0x04, 0x1c
        /*00aa*/ 	.short	(.L_85 - .L_84)


	//   ....[0]....
.L_84:
        /*00ac*/ 	.word	0x00000800


	//   ....[1]....
        /*00b0*/ 	.word	0x00002710


	//   ....[2]....
        /*00b4*/ 	.word	0x00002820


	//   ....[3]....
        /*00b8*/ 	.word	0x00002c60


	//   ....[4]....
        /*00bc*/ 	.word	0x00002e80


	//   ....[5]....
        /*00c0*/ 	.word	0x00002fe0


	//   ....[6]....
        /*00c4*/ 	.word	0x00003090


	//----- nvinfo : EIATTR_CRS_STACK_SIZE
	.align		4
.L_85:
        /*00c8*/ 	.byte	0x04, 0x1e
        /*00ca*/ 	.short	(.L_87 - .L_86)
.L_86:
        /*00cc*/ 	.word	0x00000000


	//----- nvinfo : EIATTR_CBANK_PARAM_SIZE
	.align		4
.L_87:
        /*00d0*/ 	.byte	0x03, 0x19
        /*00d2*/ 	.short	0x0038


	//----- nvinfo : EIATTR_PARAM_CBANK
	.align		4
        /*00d4*/ 	.byte	0x04, 0x0a
        /*00d6*/ 	.short	(.L_89 - .L_88)
	.align		4
.L_88:
        /*00d8*/ 	.word	index@(.nv.constant0._Z19ImageWarpGradKerneliPKfS0_S0_iiiiPf)
        /*00dc*/ 	.short	0x0380
        /*00de*/ 	.short	0x0038


	//----- nvinfo : EIATTR_SW_WAR
	.align		4
.L_89:
        /*00e0*/ 	.byte	0x04, 0x36
        /*00e2*/ 	.short	(.L_91 - .L_90)
.L_90:
        /*00e4*/ 	.word	0x00000008
.L_91:


//--------------------- .nv.info._Z20ImageWarpAccumKerneliPKfS0_iiiifPf --------------------------
	.section	.nv.info._Z20ImageWarpAccumKerneliPKfS0_iiiifPf,"",@"SHT_CUDA_INFO"
	.sectionflags	@""
	.align	4


	//----- nvinfo : EIATTR_CUDA_API_VERSION
	.align		4
        /*0000*/ 	.byte	0x04, 0x37
        /*0002*/ 	.short	(.L_93 - .L_92)
.L_92:
        /*0004*/ 	.word	0x00000082


	//----- nvinfo : EIATTR_KPARAM_INFO
	.align		4
.L_93:
        /*0008*/ 	.byte	0x04, 0x17
        /*000a*/ 	.short	(.L_95 - .L_94)
.L_94:
        /*000c*/ 	.word	0x00000000
        /*0010*/ 	.short	0x0008
        /*0012*/ 	.short	0x0030
        /*0014*/ 	.byte	0x00, 0xf5, 0x21, 0x00


	//----- nvinfo : EIATTR_KPARAM_INFO
	.align		4
.L_95:
        /*0018*/ 	.byte	0x04, 0x17
        /*001a*/ 	.short	(.L_97 - .L_96)
.L_96:
        /*001c*/ 	.word	0x00000000
        /*0020*/ 	.short	0x0007
        /*0022*/ 	.short	0x0028
        /*0024*/ 	.byte	0x00, 0xf0, 0x11, 0x00


	//----- nvinfo : EIATTR_KPARAM_INFO
	.align		4
.L_97:
        /*0028*/ 	.byte	0x04, 0x17
        /*002a*/ 	.short	(.L_99 - .L_98)
.L_98:
        /*002c*/ 	.word	0x00000000
        /*0030*/ 	.short	0x0006
        /*0032*/ 	.short	0x0024
        /*0034*/ 	.byte	0x00, 0xf0, 0x11, 0x00


	//----- nvinfo : EIATTR_KPARAM_INFO
	.align		4
.L_99:
        /*0038*/ 	.byte	0x04, 0x17
        /*003a*/ 	.short	(.L_101 - .L_100)
.L_100:
        /*003c*/ 	.word	0x00000000
        /*0040*/ 	.short	0x0005
        /*0042*/ 	.short	0x0020
        /*0044*/ 	.byte	0x00, 0xf0, 0x11, 0x00


	//----- nvinfo : EIATTR_KPARAM_INFO
	.align		4
.L_101:
        /*0048*/ 	.byte	0x04, 0x17
        /*004a*/ 	.short	(.L_103 - .L_102)
.L_102:
        /*004c*/ 	.word	0x00000000
        /*0050*/ 	.short	0x0004
        /*0052*/ 	.short	0x001c
        /*0054*/ 	.byte	0x00, 0xf0, 0x11, 0x00


	//----- nvinfo : EIATTR_KPARAM_INFO
	.align		4
.L_103:
        /*0058*/ 	.byte	0x04, 0x17
        /*005a*/ 	.short	(.L_105 - .L_104)
.L_104:
        /*005c*/ 	.word	0x00000000
        /*0060*/ 	.short	0x0003
        /*0062*/ 	.short	0x0018
        /*0064*/ 	.byte	0x00, 0xf0, 0x11, 0x00


	//----- nvinfo : EIATTR_KPARAM_INFO
	.align		4
.L_105:
        /*0068*/ 	.byte	0x04, 0x17
        /*006a*/ 	.short	(.L_107 - .L_106)
.L_106:
        /*006c*/ 	.word	0x00000000
        /*0070*/ 	.short	0x0002
        /*0072*/ 	.short	0x0010
        /*0074*/ 	.byte	0x00, 0xf5, 0x21, 0x00


	//----- nvinfo : EIATTR_KPARAM_INFO
	.align		4
.L_107:
        /*0078*/ 	.byte	0x04, 0x17
        /*007a*/ 	.short	(.L_109 - .L_108)
.L_108:
        /*007c*/ 	.word	0x00000000
        /*0080*/ 	.short	0x0001
        /*0082*/ 	.short	0x0008
        /*0084*/ 	.byte	0x00, 0xf5, 0x21, 0x00


	//----- nvinfo : EIATTR_KPARAM_INFO
	.align		4
.L_109:
        /*0088*/ 	.byte	0x04, 0x17
        /*008a*/ 	.short	(.L_111 - .L_110)
.L_110:
        /*008c*/ 	.word	0x00000000
        /*0090*/ 	.short	0x0000
        /*0092*/ 	.short	0x0000
        /*0094*/ 	.byte	0x00, 0xf0, 0x11, 0x00


	//----- nvinfo : EIATTR_SPARSE_MMA_MASK
	.align		4
.L_111:
        /*0098*/ 	.byte	0x03, 0x50
        /*009a*/ 	.short	0x0000


	//----- nvinfo : EIATTR_MAXREG_COUNT
	.align		4
        /*009c*/ 	.byte	0x03, 0x1b
        /*009e*/ 	.short	0x00ff


	//----- nvinfo : EIATTR_MERCURY_ISA_VERSION
	.align		4
        /*00a0*/ 	.byte	0x03, 0x5f
        /*00a2*/ 	.short	0x0101


	//----- nvinfo : EIATTR_VRC_CTA_INIT_COUNT
	.align		4
        /*00a4*/ 	.byte	0x02, 0x4a
	.zero		1
	.zero		1


	//----- nvinfo : EIATTR_EXIT_INSTR_OFFSETS
	.align		4
        /*00a8*/ 	.byte	0x04, 0x1c
        /*00aa*/ 	.short	(.L_113 - .L_112)


	//   ....[0]....
.L_112:
        /*00ac*/ 	.word	0x00000840


	//   ....[1]....
        /*00b0*/ 	.word	0x00003d30


	//   ....[2]....
        /*00b4*/ 	.word	0x00004120


	//   ....[3]....
        /*00b8*/ 	.word	0x00004310


	//   ....[4]....
        /*00bc*/ 	.word	0x00004450


	//   ....[5]....
        /*00c0*/ 	.word	0x000044f0


	//----- nvinfo : EIATTR_CRS_STACK_SIZE
	.align		4
.L_113:
        /*00c4*/ 	.byte	0x04, 0x1e
        /*00c6*/ 	.short	(.L_115 - .L_114)
.L_114:
        /*00c8*/ 	.word	0x00000000


	//----- nvinfo : EIATTR_CBANK_PARAM_SIZE
	.align		4
.L_115:
        /*00cc*/ 	.byte	0x03, 0x19
        /*00ce*/ 	.short	0x0038


	//----- nvinfo : EIATTR_PARAM_CBANK
	.align		4
        /*00d0*/ 	.byte	0x04, 0x0a
        /*00d2*/ 	.short	(.L_117 - .L_116)
	.align		4
.L_116:
        /*00d4*/ 	.word	index@(.nv.constant0._Z20ImageWarpAccumKerneliPKfS0_iiiifPf)
        /*00d8*/ 	.short	0x0380
        /*00da*/ 	.short	0x0038


	//----- nvinfo : EIATTR_SW_WAR
	.align		4
.L_117:
        /*00dc*/ 	.byte	0x04, 0x36
        /*00de*/ 	.short	(.L_119 - .L_118)
.L_118:
        /*00e0*/ 	.word	0x00000008
.L_119:


//--------------------- .nv.info._Z15ImageWarpKerneliPKfS0_iiiiPf --------------------------
	.section	.nv.info._Z15ImageWarpKerneliPKfS0_iiiiPf,"",@"SHT_CUDA_INFO"
	.sectionflags	@""
	.align	4


	//----- nvinfo : EIATTR_CUDA_API_VERSION
	.align		4
        /*0000*/ 	.byte	0x04, 0x37
        /*0002*/ 	.short	(.L_121 - .L_120)
.L_120:
        /*0004*/ 	.word	0x00000082


	//----- nvinfo : EIATTR_KPARAM_INFO
	.align		4
.L_121:
        /*0008*/ 	.byte	0x04, 0x17
        /*000a*/ 	.short	(.L_123 - .L_122)
.L_122:
        /*000c*/ 	.word	0x00000000
        /*0010*/ 	.short	0x0007
        /*0012*/ 	.short	0x0028
        /*0014*/ 	.byte	0x00, 0xf5, 0x21, 0x00


	//----- nvinfo : EIATTR_KPARAM_INFO
	.align		4
.L_123:
        /*0018*/ 	.byte	0x04, 0x17
        /*001a*/ 	.short	(.L_125 - .L_124)
.L_124:
        /*001c*/ 	.word	0x00000000
        /*0020*/ 	.short	0x0006
        /*0022*/ 	.short	0x0024
        /*0024*/ 	.byte	0x00, 0xf0, 0x11, 0x00


	//----- nvinfo : EIATTR_KPARAM_INFO
	.align		4
.L_125:
        /*0028*/ 	.byte	0x04, 0x17
        /*002a*/ 	.short	(.L_127 - .L_126)
.L_126:
        /*002c*/ 	.word	0x00000000
        /*0030*/ 	.short	0x0005
        /*0032*/ 	.short	0x0020
        /*0034*/ 	.byte	0x00, 0xf0, 0x11, 0x00


	//----- nvinfo : EIATTR_KPARAM_INFO
	.align		4
.L_127:
        /*0038*/ 	.byte	0x04, 0x17
        /*003a*/ 	.short	(.L_129 - .L_128)
.L_128:
        /*003c*/ 	.word	0x00000000
        /*0040*/ 	.short	0x0004
        /*0042*/ 	.short	0x001c
        /*0044*/ 	.byte	0x00, 0xf0, 0x11, 0x00


	//----- nvinfo : EIATTR_KPARAM_INFO
	.align		4
.L_129:
        /*0048*/ 	.byte	0x04, 0x17
        /*004a*/ 	.short	(.L_131 - .L_130)
.L_130:
        /*004c*/ 	.word	0x00000000
        /*0050*/ 	.short	0x0003
        /*0052*/ 	.short	0x0018
        /*0054*/ 	.byte	0x00, 0xf0, 0x11, 0x00


	//----- nvinfo : EIATTR_KPARAM_INFO
	.align		4
.L_131:
        /*0058*/ 	.byte	0x04, 0x17
        /*005a*/ 	.short	(.L_133 - .L_132)
.L_132:
        /*005c*/ 	.word	0x00000000
        /*0060*/ 	.short	0x0002
        /*0062*/ 	.short	0x0010
        /*0064*/ 	.byte	0x00, 0xf5, 0x21, 0x00


	//----- nvinfo : EIATTR_KPARAM_INFO
	.align		4
.L_133:
        /*0068*/ 	.byte	0x04, 0x17
        /*006a*/ 	.short	(.L_135 - .L_134)
.L_134:
        /*006c*/ 	.word	0x00000000
        /*0070*/ 	.short	0x0001
        /*0072*/ 	.short	0x0008
        /*0074*/ 	.byte	0x00, 0xf5, 0x21, 0x00


	//----- nvinfo : EIATTR_KPARAM_INFO
	.align		4
.L_135:
        /*0078*/ 	.byte	0x04, 0x17
        /*007a*/ 	.short	(.L_137 - .L_136)
.L_136:
        /*007c*/ 	.word	0x00000000
        /*0080*/ 	.short	0x0000
        /*0082*/ 	.short	0x0000
        /*0084*/ 	.byte	0x00, 0xf0, 0x11, 0x00


	//----- nvinfo : EIATTR_SPARSE_MMA_MASK
	.align		4
.L_137:
        /*0088*/ 	.byte	0x03, 0x50
        /*008a*/ 	.short	0x0000


	//----- nvinfo : EIATTR_MAXREG_COUNT
	.align		4
        /*008c*/ 	.byte	0x03, 0x1b
        /*008e*/ 	.short	0x00ff


	//----- nvinfo : EIATTR_MERCURY_ISA_VERSION
	.align		4
        /*0090*/ 	.byte	0x03, 0x5f
        /*0092*/ 	.short	0x0101


	//----- nvinfo : EIATTR_VRC_CTA_INIT_COUNT
	.align		4
        /*0094*/ 	.byte	0x02, 0x4a
	.zero		1
	.zero		1


	//----- nvinfo : EIATTR_EXIT_INSTR_OFFSETS
	.align		4
        /*0098*/ 	.byte	0x04, 0x1c
        /*009a*/ 	.short	(.L_139 - .L_138)


	//   ....[0]....
.L_138:
        /*009c*/ 	.word	0x00000800


	//   ....[1]....
        /*00a0*/ 	.word	0x00002710


	//   ....[2]....
        /*00a4*/ 	.word	0x00002820


	//   ....[3]....
        /*00a8*/ 	.word	0x00002c60


	//   ....[4]....
        /*00ac*/ 	.word	0x00002e80


	//   ....[5]....
        /*00b0*/ 	.word	0x00002fe0


	//   ....[6]....
        /*00b4*/ 	.word	0x00003090


	//----- nvinfo : EIATTR_CRS_STACK_SIZE
	.align		4
.L_139:
        /*00b8*/ 	.byte	0x04, 0x1e
        /*00ba*/ 	.short	(.L_141 - .L_140)
.L_140:
        /*00bc*/ 	.word	0x00000000


	//----- nvinfo : EIATTR_CBANK_PARAM_SIZE
	.align		4
.L_141:
        /*00c0*/ 	.byte	0x03, 0x19
        /*00c2*/ 	.short	0x0030


	//----- nvinfo : EIATTR_PARAM_CBANK
	.align		4
        /*00c4*/ 	.byte	0x04, 0x0a
        /*00c6*/ 	.short	(.L_143 - .L_142)
	.align		4
.L_142:
        /*00c8*/ 	.word	index@(.nv.constant0._Z15ImageWarpKerneliPKfS0_iiiiPf)
        /*00cc*/ 	.short	0x0380
        /*00ce*/ 	.short	0x0030


	//----- nvinfo : EIATTR_SW_WAR
	.align		4
.L_143:
        /*00d0*/ 	.byte	0x04, 0x36
        /*00d2*/ 	.short	(.L_145 - .L_144)
.L_144:
        /*00d4*/ 	.word	0x00000008
.L_145:


//--------------------- .nv.callgraph             --------------------------
	.section	.nv.callgraph,"",@"SHT_CUDA_CALLGRAPH"
	.align	4
	.sectionentsize	8
	.align		4
        /*0000*/ 	.word	0x00000000
	.align		4
        /*0004*/ 	.word	0xffffffff
	.align		4
        /*0008*/ 	.word	0x00000000
	.align		4
        /*000c*/ 	.word	0xfffffffe
	.align		4
        /*0010*/ 	.word	0x00000000
	.align		4
        /*0014*/ 	.word	0xfffffffd
	.align		4
        /*0018*/ 	.word	0x00000000
	.align		4
        /*001c*/ 	.word	0xfffffffc


//--------------------- .text._Z24ImageWarpAccumGradKerneliPKfS0_S0_iiiifPfS1_ --------------------------
	.section	.text._Z24ImageWarpAccumGradKerneliPKfS0_S0_iiiifPfS1_,"ax",@progbits
	.align	128
        .global         _Z24ImageWarpAccumGradKerneliPKfS0_S0_iiiifPfS1_
        .type           _Z24ImageWarpAccumGradKerneliPKfS0_S0_iiiifPfS1_,@function
        .size           _Z24ImageWarpAccumGradKerneliPKfS0_S0_iiiifPfS1_,(.L_x_185 - _Z24ImageWarpAccumGradKerneliPKfS0_S0_iiiifPfS1_)
        .other          _Z24ImageWarpAccumGradKerneliPKfS0_S0_iiiifPfS1_,@"STO_CUDA_ENTRY STV_DEFAULT"
_Z24ImageWarpAccumGradKerneliPKfS0_S0_iiiifPfS1_:
.text._Z24ImageWarpAccumGradKerneliPKfS0_S0_iiiifPfS1_:
[----:B------:R-:W-:Y:S08]  /*0000*/  LDC R1, c[0x0][0x37c] ;  /* 0x0000df00ff017b82 */ /* 0x000ff00000000800 */
[----:B------:R-:W0:Y:S01]  /*0010*/  LDC R3, c[0x0][0x3a8] ;  /* 0x0000ea00ff037b82 */ /* 0x000e220000000800 */
[----:B------:R-:W1:Y:S07]  /*0020*/  S2R R9, SR_TID.X ;  /* 0x0000000000097919 */ /* 0x000e6e0000002100 */
[----:B------:R-:W2:Y:S08]  /*0030*/  LDC R0, c[0x0][0x3a4] ;  /* 0x0000e900ff007b82 */ /* 0x000eb00000000800 */
[----:B------:R-:W1:Y:S08]  /*0040*/  S2UR UR4, SR_CTAID.X ;  /* 0x00000000000479c3 */ /* 0x000e700000002500 */
[----:B------:R-:W1:Y:S01]  /*0050*/  LDC R8, c[0x0][0x360] ;  /* 0x0000d800ff087b82 */ /* 0x000e620000000800 */
[----:B0-----:R-:W-:-:S07]  /*0060*/  IABS R6, R3 ;  /* 0x0000000300067213 */ /* 0x001fce0000000000 */
[----:B------:R-:W0:Y:S01]  /*0070*/  LDC R2, c[0x0][0x3a0] ;  /* 0x0000e800ff027b82 */ /* 0x000e220000000800 */
[----:B------:R-:W3:Y:S01]  /*0080*/  I2F.RP R5, R6 ;  /* 0x0000000600057306 */ /* 0x000ee20000209400 */
[----:B--2---:R-:W-:Y:S02]  /*0090*/  IMAD R4, R3, R0, RZ ;  /* 0x0000000003047224 */ /* 0x004fe400078e02ff */
[----:B------:R-:W-:Y:S01]  /*00a0*/  HFMA2 R19, -RZ, RZ, 1.75, 0 ;  /* 0x3f000000ff137431 */ /* 0x000fe200000001ff */
[----:B------:R-:W2:Y:S02]  /*00b0*/  LDCU UR6, c[0x0][0x3ac] ;  /* 0x00007580ff0677ac */ /* 0x000ea40008000800 */
[----:B------:R-:W-:-:S04]  /*00c0*/  IABS R10, R4 ;  /* 0x00000004000a7213 */ /* 0x000fc80000000000 */
[----:B------:R-:W4:Y:S01]  /*00d0*/  I2F.RP R7, R10 ;  /* 0x0000000a00077306 */ /* 0x000f220000209400 */
[----:B-1----:R-:W-:Y:S01]  /*00e0*/  IMAD R8, R8, UR4, R9 ;  /* 0x0000000408087c24 */ /* 0x002fe2000f8e0209 */
[----:B------:R-:W1:Y:S06]  /*00f0*/  LDCU.64 UR4, c[0x0][0x358] ;  /* 0x00006b00ff0477ac */ /* 0x000e6c0008000a00 */
[----:B---3--:R-:W3:Y:S01]  /*0100*/  MUFU.RCP R5, R5 ;  /* 0x0000000500057308 */ /* 0x008ee20000001000 */
[----:B------:R-:W-:Y:S02]  /*0110*/  IABS R11, R8 ;  /* 0x00000008000b7213 */ /* 0x000fe40000000000 */
[----:B0-----:R-:W-:-:S05]  /*0120*/  IABS R9, R2 ;  /* 0x0000000200097213 */ /* 0x001fca0000000000 */
[----:B----4-:R-:W0:Y:S01]  /*0130*/  MUFU.RCP R7, R7 ;  /* 0x0000000700077308 */ /* 0x010e220000001000 */
[----:B---3--:R-:W-:Y:S02]  /*0140*/  IADD3 R14, PT, PT, R5, 0xffffffe, RZ ;  /* 0x0ffffffe050e7810 */ /* 0x008fe40007ffe0ff */
[----:B------:R-:W-:-:S05]  /*0150*/  IABS R5, R0 ;  /* 0x0000000000057213 */ /* 0x000fca0000000000 */
[----:B------:R3:W4:Y:S01]  /*0160*/  F2I.FTZ.U32.TRUNC.NTZ R15, R14 ;  /* 0x0000000e000f7305 */ /* 0x000722000021f000 */
[----:B0-----:R-:W-:-:S07]  /*0170*/  IADD3 R12, PT, PT, R7, 0xffffffe, RZ ;  /* 0x0ffffffe070c7810 */ /* 0x001fce0007ffe0ff */
[----:B------:R0:W5:Y:S01]  /*0180*/  F2I.FTZ.U32.TRUNC.NTZ R13, R12 ;  /* 0x0000000c000d7305 */ /* 0x000162000021f000 */
[----:B---3--:R-:W-:Y:S01]  /*0190*/  HFMA2 R14, -RZ, RZ, 0, 0 ;  /* 0x00000000ff0e7431 */ /* 0x008fe200000001ff */
[----:B----4-:R-:W-:-:S06]  /*01a0*/  IADD3 R7, PT, PT, RZ, -R15, RZ ;  /* 0x8000000fff077210 */ /* 0x010fcc0007ffe0ff */
[----:B------:R-:W3:Y:S01]  /*01b0*/  I2F.RP R16, R5 ;  /* 0x0000000500107306 */ /* 0x000ee20000209400 */
[----:B0-----:R-:W-:Y:S02]  /*01c0*/  HFMA2 R12, -RZ, RZ, 0, 0 ;  /* 0x00000000ff0c7431 */ /* 0x001fe400000001ff */
[----:B------:R-:W-:Y:S01]  /*01d0*/  IMAD R7, R7, R6, RZ ;  /* 0x0000000607077224 */ /* 0x000fe200078e02ff */
[----:B-----5:R-:W-:-:S03]  /*01e0*/  IADD3 R17, PT, PT, RZ, -R13, RZ ;  /* 0x8000000dff117210 */ /* 0x020fc60007ffe0ff */
[----:B------:R-:W-:Y:S01]  /*01f0*/  IMAD.HI.U32 R14, R15, R7, R14 ;  /* 0x000000070f0e7227 */ /* 0x000fe200078e000e */
[----:B------:R-:W-:Y:S01]  /*0200*/  MOV R7, R11 ;  /* 0x0000000b00077202 */ /* 0x000fe20000000f00 */
[----:B------:R-:W0:Y:S02]  /*0210*/  I2F.RP R15, R9 ;  /* 0x00000009000f7306 */ /* 0x000e240000209400 */
[----:B------:R-:W-:Y:S01]  /*0220*/  IMAD R11, R17, R10, RZ ;  /* 0x0000000a110b7224 */ /* 0x000fe200078e02ff */
[----:B------:R-:W-:Y:S01]  /*0230*/  IABS R17, R4 ;  /* 0x0000000400117213 */ /* 0x000fe20000000000 */
[----:B------:R-:W-:-:S04]  /*0240*/  IMAD.HI.U32 R14, R14, R7, RZ ;  /* 0x000000070e0e7227 */ /* 0x000fc800078e00ff */
[----:B------:R-:W-:Y:S01]  /*0250*/  IMAD.HI.U32 R12, R13, R11, R12 ;  /* 0x0000000b0d0c7227 */ /* 0x000fe200078e000c */
[----:B------:R-:W-:Y:S01]  /*0260*/  IADD3 R11, PT, PT, -R14, RZ, RZ ;  /* 0x000000ff0e0b7210 */ /* 0x000fe20007ffe1ff */
[----:B---3--:R-:W3:Y:S01]  /*0270*/  MUFU.RCP R16, R16 ;  /* 0x0000001000107308 */ /* 0x008ee20000001000 */
[----:B------:R-:W-:-:S03]  /*0280*/  IADD3 R13, PT, PT, RZ, -R17, RZ ;  /* 0x80000011ff0d7210 */ /* 0x000fc60007ffe0ff */
[--C-:B------:R-:W-:Y:S02]  /*0290*/  IMAD R11, R6, R11, R7.reuse ;  /* 0x0000000b060b7224 */ /* 0x100fe400078e0207 */
[----:B------:R-:W-:Y:S02]  /*02a0*/  IMAD.HI.U32 R12, R12, R7, RZ ;  /* 0x000000070c0c7227 */ /* 0x000fe400078e00ff */
[----:B0-----:R-:W0:Y:S01]  /*02b0*/  MUFU.RCP R15, R15 ;  /* 0x0000000f000f7308 */ /* 0x001e220000001000 */
[----:B------:R-:W-:Y:S01]  /*02c0*/  ISETP.GT.U32.AND P0, PT, R6, R11, PT ;  /* 0x0000000b0600720c */ /* 0x000fe20003f04070 */
[----:B------:R-:W-:-:S05]  /*02d0*/  IMAD R13, R12, R13, R7 ;  /* 0x0000000d0c0d7224 */ /* 0x000fca00078e0207 */
[----:B------:R-:W-:Y:S02]  /*02e0*/  ISETP.GT.U32.AND P4, PT, R10, R13, PT ;  /* 0x0000000d0a00720c */ /* 0x000fe40003f84070 */
[----:B---3--:R-:W-:-:S05]  /*02f0*/  IADD3 R7, PT, PT, R16, 0xffffffe, RZ ;  /* 0x0ffffffe10077810 */ /* 0x008fca0007ffe0ff */
[-C--:B------:R-:W-:Y:S01]  /*0300*/  @!P0 IADD3 R11, PT, PT, R11, -R6.reuse, RZ ;  /* 0x800000060b0b8210 */ /* 0x080fe20007ffe0ff */
[----:B------:R-:W3:Y:S01]  /*0310*/  F2I.FTZ.U32.TRUNC.NTZ R7, R7 ;  /* 0x0000000700077305 */ /* 0x000ee2000021f000 */
[----:B------:R-:W-:Y:S02]  /*0320*/  @!P0 IADD3 R14, PT, PT, R14, 0x1, RZ ;  /* 0x000000010e0e8810 */ /* 0x000fe40007ffe0ff */
[----:B------:R-:W-:Y:S02]  /*0330*/  ISETP.GE.U32.AND P5, PT, R11, R6, PT ;  /* 0x000000060b00720c */ /* 0x000fe40003fa6070 */
[----:B------:R-:W-:Y:S02]  /*0340*/  LOP3.LUT R6, R8, R3, RZ, 0x3c, !PT ;  /* 0x0000000308067212 */ /* 0x000fe400078e3cff */
[----:B------:R-:W-:Y:S02]  /*0350*/  ISETP.NE.AND P0, PT, R3, RZ, PT ;  /* 0x000000ff0300720c */ /* 0x000fe40003f05270 */
[----:B------:R-:W-:-:S02]  /*0360*/  ISETP.GE.AND P2, PT, R6, RZ, PT ;  /* 0x000000ff0600720c */ /* 0x000fc40003f46270 */
[-C--:B------:R-:W-:Y:S02]  /*0370*/  @!P4 IADD3 R13, PT, PT, R13, -R10.reuse, RZ ;  /* 0x8000000a0d0dc210 */ /* 0x080fe40007ffe0ff */
[----:B0-----:R-:W-:Y:S02]  /*0380*/  IADD3 R16, PT, PT, R15, 0xffffffe, RZ ;  /* 0x0ffffffe0f107810 */ /* 0x001fe40007ffe0ff */
[----:B------:R-:W-:Y:S02]  /*0390*/  ISETP.GE.U32.AND P3, PT, R13, R10, PT ;  /* 0x0000000a0d00720c */ /* 0x000fe40003f66070 */
[----:B------:R-:W-:Y:S01]  /*03a0*/  LOP3.LUT R10, R8, R4, RZ, 0x3c, !PT ;  /* 0x00000004080a7212 */ /* 0x000fe200078e3cff */
[----:B------:R-:W0:Y:S01]  /*03b0*/  F2I.FTZ.U32.TRUNC.NTZ R11, R16 ;  /* 0x00000010000b7305 */ /* 0x000e22000021f000 */
[----:B------:R-:W-:Y:S02]  /*03c0*/  @P5 IADD3 R14, PT, PT, R14, 0x1, RZ ;  /* 0x000000010e0e5810 */ /* 0x000fe40007ffe0ff */
[----:B---3--:R-:W-:-:S02]  /*03d0*/  IADD3 R6, PT, PT, RZ, -R7, RZ ;  /* 0x80000007ff067210 */ /* 0x008fc40007ffe0ff */
[----:B------:R-:W-:Y:S02]  /*03e0*/  ISETP.GE.AND P1, PT, R10, RZ, PT ;  /* 0x000000ff0a00720c */ /* 0x000fe40003f26270 */
[----:B------:R-:W-:Y:S01]  /*03f0*/  @!P4 IADD3 R12, PT, PT, R12, 0x1, RZ ;  /* 0x000000010c0cc810 */ /* 0x000fe20007ffe0ff */
[----:B------:R-:W-:Y:S01]  /*0400*/  IMAD R13, R6, R5, RZ ;  /* 0x00000005060d7224 */ /* 0x000fe200078e02ff */
[----:B------:R-:W-:Y:S02]  /*0410*/  ISETP.NE.AND P4, PT, R4, RZ, PT ;  /* 0x000000ff0400720c */ /* 0x000fe40003f85270 */
[----:B------:R-:W-:Y:S02]  /*0420*/  @!P2 IADD3 R14, PT, PT, -R14, RZ, RZ ;  /* 0x000000ff0e0ea210 */ /* 0x000fe40007ffe1ff */
[----:B------:R-:W-:Y:S02]  /*0430*/  @!P0 LOP3.LUT R14, RZ, R3, RZ, 0x33, !PT ;  /* 0x00000003ff0e8212 */ /* 0x000fe400078e33ff */
[----:B------:R-:W-:-:S02]  /*0440*/  MOV R6, RZ ;  /* 0x000000ff00067202 */ /* 0x000fc40000000f00 */
[----:B------:R-:W-:Y:S02]  /*0450*/  IABS R10, R14 ;  /* 0x0000000e000a7213 */ /* 0x000fe40000000000 */
[----:B------:R-:W-:Y:S01]  /*0460*/  @P3 IADD3 R12, PT, PT, R12, 0x1, RZ ;  /* 0x000000010c0c3810 */ /* 0x000fe20007ffe0ff */
[----:B------:R-:W-:Y:S01]  /*0470*/  IMAD.HI.U32 R6, R7, R13, R6 ;  /* 0x0000000d07067227 */ /* 0x000fe200078e0006 */
[----:B------:R-:W-:-:S03]  /*0480*/  MOV R7, R10 ;  /* 0x0000000a00077202 */ /* 0x000fc60000000f00 */
[----:B------:R-:W-:Y:S01]  /*0490*/  HFMA2 R10, -RZ, RZ, 0, 0 ;  /* 0x00000000ff0a7431 */ /* 0x000fe200000001ff */
[----:B0-----:R-:W-:Y:S02]  /*04a0*/  IADD3 R16, PT, PT, RZ, -R11, RZ ;  /* 0x8000000bff107210 */ /* 0x001fe40007ffe0ff */
[----:B------:R-:W-:Y:S01]  /*04b0*/  @!P1 IADD3 R12, PT, PT, -R12, RZ, RZ ;  /* 0x000000ff0c0c9210 */ /* 0x000fe20007ffe1ff */
[----:B------:R-:W-:Y:S01]  /*04c0*/  IMAD.HI.U32 R6, R6, R7, RZ ;  /* 0x0000000706067227 */ /* 0x000fe200078e00ff */
[----:B------:R-:W-:Y:S02]  /*04d0*/  @!P4 LOP3.LUT R12, RZ, R4, RZ, 0x33, !PT ;  /* 0x00000004ff0cc212 */ /* 0x000fe400078e33ff */
[----:B------:R-:W-:Y:S01]  /*04e0*/  ISETP.GE.AND P2, PT, R14, RZ, PT ;  /* 0x000000ff0e00720c */ /* 0x000fe20003f46270 */
[----:B------:R-:W-:Y:S01]  /*04f0*/  IMAD R13, R16, R9, RZ ;  /* 0x00000009100d7224 */ /* 0x000fe200078e02ff */
[----:B------:R-:W-:Y:S02]  /*0500*/  IABS R15, R12 ;  /* 0x0000000c000f7213 */ /* 0x000fe40000000000 */
[----:B------:R-:W-:Y:S01]  /*0510*/  IADD3 R6, PT, PT, -R6, RZ, RZ ;  /* 0x000000ff06067210 */ /* 0x000fe20007ffe1ff */
[----:B------:R-:W-:Y:S01]  /*0520*/  IMAD.HI.U32 R10, R11, R13, R10 ;  /* 0x0000000d0b0a7227 */ /* 0x000fe200078e000a */
[----:B------:R-:W-:-:S02]  /*0530*/  MOV R11, R15 ;  /* 0x0000000f000b7202 */ /* 0x000fc40000000f00 */
[----:B------:R-:W-:Y:S01]  /*0540*/  ISETP.GE.AND P4, PT, R12, RZ, PT ;  /* 0x000000ff0c00720c */ /* 0x000fe20003f86270 */
[----:B------:R-:W-:Y:S02]  /*0550*/  IMAD R6, R5, R6, R7 ;  /* 0x0000000605067224 */ /* 0x000fe400078e0207 */
[----:B------:R-:W-:-:S03]  /*0560*/  IMAD.HI.U32 R10, R10, R11, RZ ;  /* 0x0000000b0a0a7227 */ /* 0x000fc600078e00ff */
[----:B------:R-:W-:Y:S02]  /*0570*/  ISETP.GT.U32.AND P0, PT, R5, R6, PT ;  /* 0x000000060500720c */ /* 0x000fe40003f04070 */
[----:B------:R-:W-:-:S05]  /*0580*/  IADD3 R10, PT, PT, -R10, RZ, RZ ;  /* 0x000000ff0a0a7210 */ /* 0x000fca0007ffe1ff */
[C---:B------:R-:W-:Y:S02]  /*0590*/  IMAD R7, R9.reuse, R10, R11 ;  /* 0x0000000a09077224 */ /* 0x040fe400078e020b */
[----:B------:R-:W0:Y:S03]  /*05a0*/  LDC.64 R10, c[0x0][0x390] ;  /* 0x0000e400ff0a7b82 */ /* 0x000e260000000a00 */
[----:B------:R-:W-:Y:S02]  /*05b0*/  ISETP.GT.U32.AND P1, PT, R9, R7, PT ;  /* 0x000000070900720c */ /* 0x000fe40003f24070 */
[----:B------:R-:W-:-:S04]  /*05c0*/  @!P0 IADD3 R6, PT, PT, R6, -R5, RZ ;  /* 0x8000000506068210 */ /* 0x000fc80007ffe0ff */
[----:B------:R-:W-:-:S07]  /*05d0*/  ISETP.GT.U32.AND P0, PT, R5, R6, PT ;  /* 0x000000060500720c */ /* 0x000fce0003f04070 */
[----:B------:R-:W-:Y:S02]  /*05e0*/  @!P1 IADD3 R7, PT, PT, R7, -R9, RZ ;  /* 0x8000000907079210 */ /* 0x000fe40007ffe0ff */
[----:B------:R-:W-:Y:S02]  /*05f0*/  ISETP.NE.AND P1, PT, R2, RZ, PT ;  /* 0x000000ff0200720c */ /* 0x000fe40003f25270 */
[----:B------:R-:W-:Y:S02]  /*0600*/  ISETP.GT.U32.AND P3, PT, R9, R7, PT ;  /* 0x000000070900720c */ /* 0x000fe40003f64070 */
[----:B------:R-:W-:Y:S02]  /*0610*/  @!P0 IADD3 R6, PT, PT, R6, -R5, RZ ;  /* 0x8000000506068210 */ /* 0x000fe40007ffe0ff */
[----:B------:R-:W-:Y:S02]  /*0620*/  ISETP.NE.AND P0, PT, R0, RZ, PT ;  /* 0x000000ff0000720c */ /* 0x000fe40003f05270 */
[----:B------:R-:W-:-:S02]  /*0630*/  MOV R5, R6 ;  /* 0x0000000600057202 */ /* 0x000fc40000000f00 */
[----:B------:R-:W-:Y:S02]  /*0640*/  IADD3 R6, PT, PT, -R14, RZ, RZ ;  /* 0x000000ff0e067210 */ /* 0x000fe40007ffe1ff */
[----:B------:R-:W-:-:S03]  /*0650*/  @!P2 IADD3 R5, PT, PT, -R5, RZ, RZ ;  /* 0x000000ff0505a210 */ /* 0x000fc60007ffe1ff */
[----:B------:R-:W-:Y:S01]  /*0660*/  @!P3 IADD3 R7, PT, PT, R7, -R9, RZ ;  /* 0x800000090707b210 */ /* 0x000fe20007ffe0ff */
[----:B------:R-:W-:-:S03]  /*0670*/  IMAD R6, R3, R6, R8 ;  /* 0x0000000603067224 */ /* 0x000fc600078e0208 */
[----:B------:R-:W-:Y:S02]  /*0680*/  @!P4 IADD3 R7, PT, PT, -R7, RZ, RZ ;  /* 0x000000ff0707c210 */ /* 0x000fe40007ffe1ff */
[----:B------:R-:W-:Y:S02]  /*0690*/  @!P0 LOP3.LUT R5, RZ, R0, RZ, 0x33, !PT ;  /* 0x00000000ff058212 */ /* 0x000fe400078e33ff */
[----:B------:R-:W-:-:S03]  /*06a0*/  @!P1 LOP3.LUT R7, RZ, R2, RZ, 0x33, !PT ;  /* 0x00000002ff079212 */ /* 0x000fc600078e33ff */
[----:B------:R-:W-:Y:S02]  /*06b0*/  IMAD R13, R5, R3, RZ ;  /* 0x00000003050d7224 */ /* 0x000fe400078e02ff */
[----:B------:R-:W-:-:S05]  /*06c0*/  IMAD R9, R4, R7, RZ ;  /* 0x0000000704097224 */ /* 0x000fca00078e02ff */
[----:B------:R-:W-:-:S04]  /*06d0*/  IADD3 R15, PT, PT, R13, R6, R9 ;  /* 0x000000060d0f7210 */ /* 0x000fc80007ffe009 */
[----:B------:R-:W-:-:S05]  /*06e0*/  SHF.L.U32 R15, R15, 0x1, RZ ;  /* 0x000000010f0f7819 */ /* 0x000fca00000006ff */
[----:B0-----:R-:W-:-:S05]  /*06f0*/  IMAD.WIDE R10, R15, 0x4, R10 ;  /* 0x000000040f0a7825 */ /* 0x001fca00078e020a */
[----:B-1----:R-:W3:Y:S04]  /*0700*/  LDG.E R2, desc[UR4][R10.64] ;  /* 0x000000040a027981 */ /* 0x002ee8000c1e1900 */
[----:B------:R0:W4:Y:S01]  /*0710*/  LDG.E R14, desc[UR4][R10.64+0x4] ;  /* 0x000004040a0e7981 */ /* 0x000122000c1e1900 */
[----:B------:R-:W-:Y:S02]  /*0720*/  I2FP.F32.S32 R17, R6 ;  /* 0x0000000600117245 */ /* 0x000fe40000201400 */
[----:B------:R-:W-:Y:S02]  /*0730*/  I2FP.F32.S32 R15, R5 ;  /* 0x00000005000f7245 */ /* 0x000fe40000201400 */
[----:B--2---:R-:W-:Y:S02]  /*0740*/  MOV R8, UR6 ;  /* 0x0000000600087c02 */ /* 0x004fe40008000f00 */
[----:B0-----:R-:W-:-:S05]  /*0750*/  IADD3 R11, PT, PT, R6, R13, RZ ;  /* 0x0000000d060b7210 */ /* 0x001fca0007ffe0ff */
[----:B------:R-:W-:Y:S02]  /*0760*/  IMAD R11, R9, R8, R11 ;  /* 0x00000008090b7224 */ /* 0x000fe400078e020b */
[----:B---3--:R-:W-:Y:S01]  /*0770*/  FADD R2, R2, R17 ;  /* 0x0000001102027221 */ /* 0x008fe20000000000 */
[----:B----4-:R-:W-:-:S04]  /*0780*/  FADD R14, R14, R15 ;  /* 0x0000000f0e0e7221 */ /* 0x010fc80000000000 */
[C---:B------:R-:W-:Y:S02]  /*0790*/  LOP3.LUT R17, R19.reuse, 0x80000000, R2, 0xb8, !PT ;  /* 0x8000000013117812 */ /* 0x040fe400078eb802 */
[----:B------:R-:W-:-:S03]  /*07a0*/  LOP3.LUT R15, R19, 0x80000000, R14, 0xb8, !PT ;  /* 0x80000000130f7812 */ /* 0x000fc600078eb80e */
[----:B------:R-:W-:Y:S02]  /*07b0*/  FADD.RZ R17, R2, R17 ;  /* 0x0000001102117221 */ /* 0x000fe4000000c000 */
[----:B------:R-:W-:Y:S02]  /*07c0*/  FADD.RZ R15, R14, R15 ;  /* 0x0000000f0e0f7221 */ /* 0x000fe4000000c000 */
[----:B------:R-:W0:Y:S08]  /*07d0*/  F2I.TRUNC.NTZ R16, R17 ;  /* 0x0000001100107305 */ /* 0x000e30000020f100 */
[----:B------:R-:W1:Y:S01]  /*07e0*/  F2I.TRUNC.NTZ R19, R15 ;  /* 0x0000000f00137305 */ /* 0x000e62000020f100 */
[----:B0-----:R-:W-:-:S04]  /*07f0*/  ISETP.GE.AND P0, PT, R16, R3, PT ;  /* 0x000000031000720c */ /* 0x001fc80003f06270 */
[----:B------:R-:W-:Y:S02]  /*0800*/  ISETP.GT.AND P0, PT, R16, -0x1, !P0 ;  /* 0xffffffff1000780c */ /* 0x000fe40004704270 */
[----:B-1----:R-:W-:-:S04]  /*0810*/  ISETP.GE.AND P1, PT, R19, R0, PT ;  /* 0x000000001300720c */ /* 0x002fc80003f26270 */
[----:B------:R-:W-:-:S13]  /*0820*/  ISETP.GT.AND P1, PT, R19, -0x1, !P1 ;  /* 0xffffffff1300780c */ /* 0x000fda0004f24270 */
[----:B------:R-:W-:Y:S05]  /*0830*/  @P0 BRA P1, `(.L_x_0) ;  /* 0x00000008008c0947 */ /* 0x000fea0000800000 */
[----:B------:R-:W-:-:S13]  /*0840*/  ISETP.GE.AND P0, PT, R8, 0x1, PT ;  /* 0x000000010800780c */ /* 0x000fda0003f06270 */
[----:B------:R-:W-:Y:S05]  /*0850*/  @!P0 EXIT ;  /* 0x000000000000894d */ /* 0x000fea0003800000 */
[C---:B------:R-:W-:Y:S02]  /*0860*/  IADD3 R2, PT, PT, R8.reuse, -0x1, RZ ;  /* 0xffffffff08027810 */ /* 0x040fe40007ffe0ff */
[----:B------:R-:W-:Y:S02]  /*0870*/  LOP3.LUT R26, R8, 0xf, RZ, 0xc0, !PT ;  /* 0x0000000f081a7812 */ /* 0x000fe400078ec0ff */
[----:B------:R-:W-:Y:S02]  /*0880*/  ISETP.GE.U32.AND P0, PT, R2, 0xf, PT ;  /* 0x0000000f0200780c */ /* 0x000fe40003f06070 */
[----:B------:R-:W-:Y:S02]  /*0890*/  ISETP.NE.AND P1, PT, R26, RZ, PT ;  /* 0x000000ff1a00720c */ /* 0x000fe40003f25270 */
[----:B------:R-:W-:-:S09]  /*08a0*/  MOV R2, RZ ;  /* 0x000000ff00027202 */ /* 0x000fd20000000f00 */
[----:B------:R-:W-:Y:S05]  /*08b0*/  @!P0 BRA `(.L_x_1) ;  /* 0x0000000400248947 */ /* 0x000fea0003800000 */
[----:B------:R-:W-:Y:S02]  /*08c0*/  LOP3.LUT R2, R8, 0x7ffffff0, RZ, 0xc0, !PT ;  /* 0x7ffffff008027812 */ /* 0x000fe400078ec0ff */
[----:B------:R-:W-:Y:S02]  /*08d0*/  MOV R9, R11 ;  /* 0x0000000b00097202 */ /* 0x000fe40000000f00 */
[----:B------:R-:W-:-:S07]  /*08e0*/  IADD3 R10, PT, PT, -R2, RZ, RZ ;  /* 0x000000ff020a7210 */ /* 0x000fce0007ffe1ff */
.L_x_2:
[----:B0-----:R-:W0:Y:S08]  /*08f0*/  LDC.64 R14, c[0x0][0x398] ;  /* 0x0000e600ff0e7b82 */ /* 0x001e300000000a00 */
[----:B------:R-:W1:Y:S01]  /*0900*/  LDC.64 R18, c[0x0][0x3c0] ;  /* 0x0000f000ff127b82 */ /* 0x000e620000000a00 */
[----:B0-----:R-:W-:-:S05]  /*0910*/  IMAD.WIDE R14, R9, 0x4, R14 ;  /* 0x00000004090e7825 */ /* 0x001fca00078e020e */
[----:B------:R-:W2:Y:S01]  /*0920*/  LDG.E R27, desc[UR4][R14.64] ;  /* 0x000000040e1b7981 */ /* 0x000ea2000c1e1900 */
[----:B------:R-:W-:-:S04]  /*0930*/  IMAD.WIDE R20, R4, 0x4, R14 ;  /* 0x0000000404147825 */ /* 0x000fc800078e020e */
[----:B-1----:R-:W-:-:S05]  /*0940*/  IMAD.WIDE R18, R9, 0x4, R18 ;  /* 0x0000000409127825 */ /* 0x002fca00078e0212 */
[----:B--2---:R0:W-:Y:S04]  /*0950*/  STG.E desc[UR4][R18.64], R27 ;  /* 0x0000001b12007986 */ /* 0x0041e8000c101904 */
[----:B------:R-:W2:Y:S01]  /*0960*/  LDG.E R29, desc[UR4][R20.64] ;  /* 0x00000004141d7981 */ /* 0x000ea2000c1e1900 */
[----:B------:R-:W-:-:S04]  /*0970*/  IMAD.WIDE R22, R4, 0x4, R18 ;  /* 0x0000000404167825 */ /* 0x000fc800078e0212 */
[C---:B------:R-:W-:Y:S01]  /*0980*/  IMAD.WIDE R24, R4.reuse, 0x4, R20 ;  /* 0x0000000404187825 */ /* 0x040fe200078e0214 */
[----:B--2---:R-:W-:Y:S04]  /*0990*/  STG.E desc[UR4][R22.64], R29 ;  /* 0x0000001d16007986 */ /* 0x004fe8000c101904 */
[----:B------:R-:W2:Y:S01]  /*09a0*/  LDG.E R28, desc[UR4][R24.64] ;  /* 0x00000004181c7981 */ /* 0x000ea2000c1e1900 */
[----:B------:R-:W-:-:S04]  /*09b0*/  IMAD.WIDE R12, R4, 0x4, R22 ;  /* 0x00000004040c7825 */ /* 0x000fc800078e0216 */
[C---:B------:R-:W-:Y:S01]  /*09c0*/  IMAD.WIDE R14, R4.reuse, 0x4, R24 ;  /* 0x00000004040e7825 */ /* 0x040fe200078e0218 */
[----:B--2---:R-:W-:Y:S04]  /*09d0*/  STG.E desc[UR4][R12.64], R28 ;  /* 0x0000001c0c007986 */ /* 0x004fe8000c101904 */
[----:B0-----:R-:W2:Y:S01]  /*09e0*/  LDG.E R27, desc[UR4][R14.64] ;  /* 0x000000040e1b7981 */ /* 0x001ea2000c1e1900 */
[----:B------:R-:W-:-:S04]  /*09f0*/  IMAD.WIDE R16, R4, 0x4, R12 ;  /* 0x0000000404107825 */ /* 0x000fc800078e020c */
[C---:B------:R-:W-:Y:S01]  /*0a00*/  IMAD.WIDE R18, R4.reuse, 0x4, R14 ;  /* 0x0000000404127825 */ /* 0x040fe200078e020e */
[----:B--2---:R0:W-:Y:S04]  /*0a10*/  STG.E desc[UR4][R16.64], R27 ;  /* 0x0000001b10007986 */ /* 0x0041e8000c101904 */
[----:B0-----:R-:W2:Y:S01]  /*0a20*/  LDG.E R27, desc[UR4][R18.64] ;  /* 0x00000004121b7981 */ /* 0x001ea2000c1e1900 */
[----:B------:R-:W-:-:S04]  /*0a30*/  IMAD.WIDE R20, R4, 0x4, R16 ;  /* 0x0000000404147825 */ /* 0x000fc800078e0210 */
[C---:B------:R-:W-:Y:S01]  /*0a40*/  IMAD.WIDE R22, R4.reuse, 0x4, R18 ;  /* 0x0000000404167825 */ /* 0x040fe200078e0212 */
        /* <DEDUP_REMOVED lines=36> */
[----:B--2---:R0:W-:Y:S04]  /*0c90*/  STG.E desc[UR4][R14.64], R29 ;  /* 0x0000001d0e007986 */ /* 0x0041e8000c101904 */
[----:B------:R-:W2:Y:S01]  /*0ca0*/  LDG.E R28, desc[UR4][R16.64] ;  /* 0x00000004101c7981 */ /* 0x000ea2000c1e1900 */
[----:B------:R-:W-:-:S04]  /*0cb0*/  IMAD.WIDE R18, R4, 0x4, R14 ;  /* 0x0000000404127825 */ /* 0x000fc800078e020e */
[C---:B------:R-:W-:Y:S01]  /*0cc0*/  IMAD.WIDE R20, R4.reuse, 0x4, R16 ;  /* 0x0000000404147825 */ /* 0x040fe200078e0210 */
[----:B--2---:R0:W-:Y:S05]  /*0cd0*/  STG.E desc[UR4][R18.64], R28 ;  /* 0x0000001c12007986 */ /* 0x0041ea000c101904 */
[----:B------:R-:W2:Y:S01]  /*0ce0*/  LDG.E R21, desc[UR4][R20.64] ;  /* 0x0000000414157981 */ /* 0x000ea2000c1e1900 */
[----:B------:R-:W-:Y:S01]  /*0cf0*/  IMAD.WIDE R22, R4, 0x4, R18 ;  /* 0x0000000404167825 */ /* 0x000fe200078e0212 */
[----:B------:R-:W-:Y:S02]  /*0d00*/  IADD3 R10, PT, PT, R10, 0x10, RZ ;  /* 0x000000100a0a7810 */ /* 0x000fe40007ffe0ff */
[----:B------:R-:W-:-:S02]  /*0d10*/  LEA R9, R4, R9, 0x4 ;  /* 0x0000000904097211 */ /* 0x000fc400078e20ff */
[----:B------:R-:W-:Y:S01]  /*0d20*/  ISETP.NE.AND P0, PT, R10, RZ, PT ;  /* 0x000000ff0a00720c */ /* 0x000fe20003f05270 */
[----:B--2---:R0:W-:-:S12]  /*0d30*/  STG.E desc[UR4][R22.64], R21 ;  /* 0x0000001516007986 */ /* 0x0041d8000c101904 */
[----:B------:R-:W-:Y:S05]  /*0d40*/  @P0 BRA `(.L_x_2) ;  /* 0xfffffff800e80947 */ /* 0x000fea000383ffff */
.L_x_1:
[----:B------:R-:W-:Y:S05]  /*0d50*/  @!P1 EXIT ;  /* 0x000000000000994d */ /* 0x000fea0003800000 */
[----:B------:R-:W-:Y:S02]  /*0d60*/  ISETP.GE.U32.AND P0, PT, R26, 0x8, PT ;  /* 0x000000081a00780c */ /* 0x000fe40003f06070 */
[----:B------:R-:W-:-:S04]  /*0d70*/  LOP3.LUT R10, R8, 0x7, RZ, 0xc0, !PT ;  /* 0x00000007080a7812 */ /* 0x000fc800078ec0ff */
[----:B------:R-:W-:-:S07]  /*0d80*/  ISETP.NE.AND P1, PT, R10, RZ, PT ;  /* 0x000000ff0a00720c */ /* 0x000fce0003f25270 */
[----:B------:R-:W-:Y:S06]  /*0d90*/  @!P0 BRA `(.L_x_3) ;  /* 0x0000000000908947 */ /* 0x000fec0003800000 */
[----:B------:R-:W1:Y:S01]  /*0da0*/  LDC.64 R12, c[0x0][0x398] ;  /* 0x0000e600ff0c7b82 */ /* 0x000e620000000a00 */
[----:B------:R-:W-:-:S07]  /*0db0*/  IMAD R9, R4, R2, R11 ;  /* 0x0000000204097224 */ /* 0x000fce00078e020b */
[----:B------:R-:W2:Y:S01]  /*0dc0*/  LDC.64 R16, c[0x0][0x3c0] ;  /* 0x0000f000ff107b82 */ /* 0x000ea20000000a00 */
[----:B-1----:R-:W-:-:S05]  /*0dd0*/  IMAD.WIDE R12, R9, 0x4, R12 ;  /* 0x00000004090c7825 */ /* 0x002fca00078e020c */
[----:B0-----:R-:W3:Y:S01]  /*0de0*/  LDG.E R27, desc[UR4][R12.64] ;  /* 0x000000040c1b7981 */ /* 0x001ee2000c1e1900 */
[----:B------:R-:W-:-:S04]  /*0df0*/  IMAD.WIDE R14, R4, 0x4, R12 ;  /* 0x00000004040e7825 */ /* 0x000fc800078e020c */
[----:B--2---:R-:W-:-:S05]  /*0e00*/  IMAD.WIDE R16, R9, 0x4, R16 ;  /* 0x0000000409107825 */ /* 0x004fca00078e0210 */
[----:B---3--:R0:W-:Y:S04]  /*0e10*/  STG.E desc[UR4][R16.64], R27 ;  /* 0x0000001b10007986 */ /* 0x0081e8000c101904 */
[----:B------:R-:W2:Y:S01]  /*0e20*/  LDG.E R9, desc[UR4][R14.64] ;  /* 0x000000040e097981 */ /* 0x000ea2000c1e1900 */
        /* <DEDUP_REMOVED lines=9> */
[C---:B0-----:R-:W-:Y:S01]  /*0ec0*/  IMAD.WIDE R16, R4.reuse, 0x4, R12 ;  /* 0x0000000404107825 */ /* 0x041fe200078e020c */
[----:B--2---:R-:W-:Y:S04]  /*0ed0*/  STG.E desc[UR4][R24.64], R28 ;  /* 0x0000001c18007986 */ /* 0x004fe8000c101904 */
[----:B-1----:R-:W2:Y:S01]  /*0ee0*/  LDG.E R9, desc[UR4][R16.64] ;  /* 0x0000000410097981 */ /* 0x002ea2000c1e1900 */
        /* <DEDUP_REMOVED lines=13> */
[----:B------:R-:W-:-:S04]  /*0fc0*/  IADD3 R2, PT, PT, R2, 0x8, RZ ;  /* 0x0000000802027810 */ /* 0x000fc80007ffe0ff */
[----:B--2---:R1:W-:Y:S03]  /*0fd0*/  STG.E desc[UR4][R16.64], R23 ;  /* 0x0000001710007986 */ /* 0x0043e6000c101904 */
.L_x_3:
[----:B------:R-:W-:Y:S05]  /*0fe0*/  @!P1 EXIT ;  /* 0x000000000000994d */ /* 0x000fea0003800000 */
[----:B------:R-:W-:Y:S02]  /*0ff0*/  ISETP.GE.U32.AND P0, PT, R10, 0x4, PT ;  /* 0x000000040a00780c */ /* 0x000fe40003f06070 */
[----:B-1----:R-:W-:-:S04]  /*1000*/  LOP3.LUT R9, R8, 0x3, RZ, 0xc0, !PT ;  /* 0x0000000308097812 */ /* 0x002fc800078ec0ff */
[----:B------:R-:W-:-:S07]  /*1010*/  ISETP.NE.AND P1, PT, R9, RZ, PT ;  /* 0x000000ff0900720c */ /* 0x000fce0003f25270 */
[----:B------:R-:W-:Y:S06]  /*1020*/  @!P0 BRA `(.L_x_4) ;  /* 0x0000000000508947 */ /* 0x000fec0003800000 */
[----:B------:R-:W1:Y:S01]  /*1030*/  LDC.64 R12, c[0x0][0x398] ;  /* 0x0000e600ff0c7b82 */ /* 0x000e620000000a00 */
[----:B0-----:R-:W-:-:S07]  /*1040*/  IMAD R15, R4, R2, R11 ;  /* 0x00000002040f7224 */ /* 0x001fce00078e020b */
[----:B------:R-:W0:Y:S01]  /*1050*/  LDC.64 R10, c[0x0][0x3c0] ;  /* 0x0000f000ff0a7b82 */ /* 0x000e220000000a00 */
[----:B-1----:R-:W-:-:S05]  /*1060*/  IMAD.WIDE R12, R15, 0x4, R12 ;  /* 0x000000040f0c7825 */ /* 0x002fca00078e020c */
[----:B------:R-:W2:Y:S01]  /*1070*/  LDG.E R25, desc[UR4][R12.64] ;  /* 0x000000040c197981 */ /* 0x000ea2000c1e1900 */
[----:B0-----:R-:W-:-:S04]  /*1080*/  IMAD.WIDE R10, R15, 0x4, R10 ;  /* 0x000000040f0a7825 */ /* 0x001fc800078e020a */
        /* <DEDUP_REMOVED lines=14> */
.L_x_4:
[----:B------:R-:W-:Y:S05]  /*1170*/  @!P1 EXIT ;  /* 0x000000000000994d */ /* 0x000fea0003800000 */
[----:B-1----:R-:W1:Y:S01]  /*1180*/  LDC.64 R10, c[0x0][0x398] ;  /* 0x0000e600ff0a7b82 */ /* 0x002e620000000a00 */
[----:B------:R-:W-:Y:S01]  /*1190*/  IMAD R2, R7, R8, R2 ;  /* 0x0000000807027224 */ /* 0x000fe200078e0202 */
[----:B------:R-:W-:-:S03]  /*11a0*/  IADD3 R9, PT, PT, -R9, RZ, RZ ;  /* 0x000000ff09097210 */ /* 0x000fc60007ffe1ff */
[----:B------:R-:W-:-:S03]  /*11b0*/  IMAD R2, R2, R0, R5 ;  /* 0x0000000002027224 */ /* 0x000fc600078e0205 */
[----:B------:R-:W2:Y:S01]  /*11c0*/  LDC.64 R12, c[0x0][0x3c0] ;  /* 0x0000f000ff0c7b82 */ /* 0x000ea20000000a00 */
[----:B------:R-:W-:-:S07]  /*11d0*/  IMAD R5, R2, R3, R6 ;  /* 0x0000000302057224 */ /* 0x000fce00078e0206 */
.L_x_5:
[----:B-1-3--:R-:W-:-:S06]  /*11e0*/  IMAD.WIDE R2, R5, 0x4, R10 ;  /* 0x0000000405027825 */ /* 0x00afcc00078e020a */
[----:B------:R-:W3:Y:S01]  /*11f0*/  LDG.E R3, desc[UR4][R2.64] ;  /* 0x0000000402037981 */ /* 0x000ee2000c1e1900 */
[----:B--2---:R-:W-:Y:S01]  /*1200*/  IMAD.WIDE R6, R5, 0x4, R12 ;  /* 0x0000000405067825 */ /* 0x004fe200078e020c */
[----:B------:R-:W-:Y:S02]  /*1210*/  IADD3 R9, PT, PT, R9, 0x1, RZ ;  /* 0x0000000109097810 */ /* 0x000fe40007ffe0ff */
[----:B------:R-:W-:Y:S02]  /*1220*/  IADD3 R5, PT, PT, R4, R5, RZ ;  /* 0x0000000504057210 */ /* 0x000fe40007ffe0ff */
[----:B------:R-:W-:Y:S01]  /*1230*/  ISETP.NE.AND P0, PT, R9, RZ, PT ;  /* 0x000000ff0900720c */ /* 0x000fe20003f05270 */
[----:B---3--:R3:W-:-:S12]  /*1240*/  STG.E desc[UR4][R6.64], R3 ;  /* 0x0000000306007986 */ /* 0x0087d8000c101904 */
[----:B------:R-:W-:Y:S05]  /*1250*/  @P0 BRA `(.L_x_5) ;  /* 0xfffffffc00e00947 */ /* 0x000fea000383ffff */
[----:B------:R-:W-:Y:S05]  /*1260*/  EXIT ;  /* 0x000000000000794d */ /* 0x000fea0003800000 */
.L_x_0:
[----:B------:R-:W-:Y:S01]  /*1270*/  I2FP.F32.U32 R15, R19 ;  /* 0x00000013000f7245 */ /* 0x000fe20000201000 */
[----:B------:R-:W-:Y:S01]  /*1280*/  BSSY.RECONVERGENT B0, `(.L_x_6) ;  /* 0x00000d3000007945 */ /* 0x000fe20003800200 */
[----:B------:R-:W-:Y:S02]  /*1290*/  I2FP.F32.U32 R13, R16 ;  /* 0x00000010000d7245 */ /* 0x000fe40000201000 */
[----:B------:R-:W-:Y:S02]  /*12a0*/  FSETP.GT.AND P0, PT, R14, R15, PT ;  /* 0x0000000f0e00720b */ /* 0x000fe40003f04000 */
[----:B------:R-:W-:Y:S02]  /*12b0*/  FSETP.GT.AND P1, PT, R2, R13, PT ;  /* 0x0000000d0200720b */ /* 0x000fe40003f24000 */
[----:B------:R-:W-:Y:S02]  /*12c0*/  IADD3 R10, PT, PT, R19, -0x1, RZ ;  /* 0xffffffff130a7810 */ /* 0x000fe40007ffe0ff */
[----:B------:R-:W-:-:S02]  /*12d0*/  IADD3 R12, PT, PT, R16, -0x1, RZ ;  /* 0xffffffff100c7810 */ /* 0x000fc40007ffe0ff */
[----:B------:R-:W-:Y:S02]  /*12e0*/  IADD3 R13, PT, PT, R16, 0x1, RZ ;  /* 0x00000001100d7810 */ /* 0x000fe40007ffe0ff */
[----:B------:R-:W-:-:S03]  /*12f0*/  IADD3 R18, PT, PT, R19, 0x1, RZ ;  /* 0x0000000113127810 */ /* 0x000fc60007ffe0ff */
[C---:B------:R-:W-:Y:S02]  /*1300*/  @P0 IADD3 R10, PT, PT, R19.reuse, RZ, RZ ;  /* 0x000000ff130a0210 */ /* 0x040fe40007ffe0ff */
[C---:B------:R-:W-:Y:S02]  /*1310*/  @P1 IADD3 R12, PT, PT, R16.reuse, RZ, RZ ;  /* 0x000000ff100c1210 */ /* 0x040fe40007ffe0ff */
[----:B------:R-:W-:Y:S02]  /*1320*/  @!P1 IADD3 R13, PT, PT, R16, RZ, RZ ;  /* 0x000000ff100d9210 */ /* 0x000fe40007ffe0ff */
[----:B------:R-:W-:Y:S02]  /*1330*/  @!P0 IADD3 R18, PT, PT, R19, RZ, RZ ;  /* 0x000000ff13128210 */ /* 0x000fe40007ffe0ff */
[----:B------:R-:W-:Y:S02]  /*1340*/  ISETP.GE.AND P0, PT, R12, R3, PT ;  /* 0x000000030c00720c */ /* 0x000fe40003f06270 */
[----:B------:R-:W-:-:S02]  /*1350*/  ISETP.GE.AND P1, PT, R10, R0, PT ;  /* 0x000000000a00720c */ /* 0x000fc40003f26270 */
[----:B------:R-:W-:Y:S02]  /*1360*/  I2FP.F32.S32 R15, R10 ;  /* 0x0000000a000f7245 */ /* 0x000fe40000201400 */
[----:B------:R-:W-:Y:S02]  /*1370*/  I2FP.F32.S32 R17, R12 ;  /* 0x0000000c00117245 */ /* 0x000fe40000201400 */
[----:B------:R-:W-:Y:S01]  /*1380*/  I2FP.F32.U32 R19, R13 ;  /* 0x0000000d00137245 */ /* 0x000fe20000201000 */
[----:B------:R-:W-:Y:S01]  /*1390*/  FADD R15, R14, -R15 ;  /* 0x8000000f0e0f7221 */ /* 0x000fe20000000000 */
[----:B------:R-:W-:Y:S01]  /*13a0*/  ISETP.GT.AND P0, PT, R12, -0x1, !P0 ;  /* 0xffffffff0c00780c */ /* 0x000fe20004704270 */
[----:B------:R-:W-:Y:S01]  /*13b0*/  FADD R16, R2, -R17 ;  /* 0x8000001102107221 */ /* 0x000fe20000000000 */
[----:B------:R-:W-:Y:S01]  /*13c0*/  ISETP.GT.AND P1, PT, R10, -0x1, !P1 ;  /* 0xffffffff0a00780c */ /* 0x000fe20004f24270 */
[----:B------:R-:W-:Y:S01]  /*13d0*/  FADD R20, R2, -R19 ;  /* 0x8000001302147221 */ /* 0x000fe20000000000 */
[----:B------:R-:W-:-:S02]  /*13e0*/  I2FP.F32.U32 R3, R18 ;  /* 0x0000001200037245 */ /* 0x000fc40000201000 */
[----:B------:R-:W-:Y:S01]  /*13f0*/  PLOP3.LUT P2, PT, P1, P0, PT, 0x80, 0x8 ;  /* 0x000000000008781c */ /* 0x000fe20000f41070 */
[C---:B------:R-:W-:Y:S02]  /*1400*/  FFMA R0, |R15|.reuse, -|R20|, 1 ;  /* 0x3f8000000f007423 */ /* 0x040fe40000000e14 */
[----:B------:R-:W-:Y:S01]  /*1410*/  FADD R3, R14, -R3 ;  /* 0x800000030e037221 */ /* 0x000fe20000000000 */
[----:B------:R-:W-:-:S03]  /*1420*/  FFMA R14, |R15|, -|R16|, 1 ;  /* 0x3f8000000f0e7423 */ /* 0x000fc60000000e10 */
[C---:B------:R-:W-:Y:S01]  /*1430*/  FFMA R2, |R3|.reuse, -|R16|, 1 ;  /* 0x3f80000003027423 */ /* 0x040fe20000000e10 */
[----:B------:R-:W-:Y:S01]  /*1440*/  FADD R15, R14, R0 ;  /* 0x000000000e0f7221 */ /* 0x000fe20000000000 */
[----:B------:R-:W-:-:S03]  /*1450*/  FFMA R3, |R3|, -|R20|, 1 ;  /* 0x3f80000003037423 */ /* 0x000fc60000000e14 */
[----:B------:R-:W-:-:S04]  /*1460*/  FADD R16, R2, R15 ;  /* 0x0000000f02107221 */ /* 0x000fc80000000000 */
[----:B------:R-:W-:Y:S01]  /*1470*/  FADD R19, R3, R16 ;  /* 0x0000001003137221 */ /* 0x000fe20000000000 */
[----:B------:R-:W-:Y:S06]  /*1480*/  @!P2 BRA `(.L_x_7) ;  /* 0x0000000800c8a947 */ /* 0x000fec0003800000 */
[----:B------:R-:W0:Y:S01]  /*1490*/  MUFU.RCP R8, R19 ;  /* 0x0000001300087308 */ /* 0x000e220000001000 */
[----:B------:R-:W-:Y:S07]  /*14a0*/  BSSY.RECONVERGENT B1, `(.L_x_8) ;  /* 0x000000c000017945 */ /* 0x000fee0003800200 */
[----:B------:R-:W1:Y:S01]  /*14b0*/  FCHK P2, R14, R19 ;  /* 0x000000130e007302 */ /* 0x000e620000040000 */
[----:B0-----:R-:W-:-:S04]  /*14c0*/  FFMA R15, -R19, R8, 1 ;  /* 0x3f800000130f7423 */ /* 0x001fc80000000108 */
[----:B------:R-:W-:-:S04]  /*14d0*/  FFMA R15, R8, R15, R8 ;  /* 0x0000000f080f7223 */ /* 0x000fc80000000008 */
[----:B------:R-:W-:-:S04]  /*14e0*/  FFMA R20, R14, R15, RZ ;  /* 0x0000000f0e147223 */ /* 0x000fc800000000ff */
[----:B------:R-:W-:-:S04]  /*14f0*/  FFMA R8, -R19, R20, R14 ;  /* 0x0000001413087223 */ /* 0x000fc8000000010e */
[----:B------:R-:W-:Y:S01]  /*1500*/  FFMA R20, R15, R8, R20 ;  /* 0x000000080f147223 */ /* 0x000fe20000000014 */
[----:B-1----:R-:W-:Y:S06]  /*1510*/  @!P2 BRA `(.L_x_9) ;  /* 0x000000000010a947 */ /* 0x002fec0003800000 */
[----:B------:R-:W-:Y:S02]  /*1520*/  MOV R8, R14 ;  /* 0x0000000e00087202 */ /* 0x000fe40000000f00 */
[----:B------:R-:W-:-:S07]  /*1530*/  MOV R14, 0x1550 ;  /* 0x00001550000e7802 */ /* 0x000fce0000000f00 */
[----:B------:R-:W-:Y:S05]  /*1540*/  CALL.REL.NOINC `($__internal_0_$__cuda_sm3x_div_rn_noftz_f32_slowpath) ;  /* 0x0000003400f07944 */ /* 0x000fea0003c00000 */
[----:B------:R-:W-:-:S07]  /*1550*/  MOV R20, R8 ;  /* 0x0000000800147202 */ /* 0x000fce0000000f00 */
.L_x_9:
[----:B------:R-:W-:Y:S05]  /*1560*/  BSYNC.RECONVERGENT B1 ;  /* 0x0000000000017941 */ /* 0x000fea0003800200 */
.L_x_8:
[----:B------:R-:W0:Y:S02]  /*1570*/  LDCU UR6, c[0x0][0x3ac] ;  /* 0x00007580ff0677ac */ /* 0x000e240008000800 */
[----:B0-----:R-:W-:-:S04]  /*1580*/  MOV R8, UR6 ;  /* 0x0000000600087c02 */ /* 0x001fc80008000f00 */
[----:B------:R-:W-:-:S13]  /*1590*/  ISETP.GE.AND P2, PT, R8, 0x1, PT ;  /* 0x000000010800780c */ /* 0x000fda0003f46270 */
[----:B------:R-:W-:Y:S05]  /*15a0*/  @!P2 BRA `(.L_x_7) ;  /* 0x000000080080a947 */ /* 0x000fea0003800000 */
[----:B------:R-:W-:Y:S01]  /*15b0*/  IADD3 R14, PT, PT, R8, -0x1, RZ ;  /* 0xffffffff080e7810 */ /* 0x000fe20007ffe0ff */
[----:B------:R-:W-:-:S03]  /*15c0*/  HFMA2 R21, -RZ, RZ, 0, 0 ;  /* 0x00000000ff157431 */ /* 0x000fc600000001ff */
[----:B------:R-:W-:-:S13]  /*15d0*/  ISETP.GE.U32.AND P2, PT, R14, 0x7, PT ;  /* 0x000000070e00780c */ /* 0x000fda0003f46070 */
[----:B------:R-:W-:Y:S05]  /*15e0*/  @!P2 BRA `(.L_x_10) ;  /* 0x000000040018a947 */ /* 0x000fea0003800000 */
[----:B------:R-:W0:Y:S01]  /*15f0*/  LDCU UR7, c[0x0][0x3a8] ;  /* 0x00007500ff0777ac */ /* 0x000e220008000800 */
[----:B------:R-:W-:Y:S01]  /*1600*/  IMAD R23, R9, R8, R12 ;  /* 0x0000000809177224 */ /* 0x000fe200078e020c */
[----:B------:R-:W-:Y:S02]  /*1610*/  LOP3.LUT R21, R8, 0x7ffffff8, RZ, 0xc0, !PT ;  /* 0x7ffffff808157812 */ /* 0x000fe400078ec0ff */
[----:B------:R-:W-:Y:S01]  /*1620*/  MOV R25, R11 ;  /* 0x0000000b00197202 */ /* 0x000fe20000000f00 */
[----:B------:R-:W1:Y:S01]  /*1630*/  LDCU UR6, c[0x0][0x3b0] ;  /* 0x00007600ff0677ac */ /* 0x000e620008000800 */
[----:B------:R-:W-:Y:S01]  /*1640*/  IADD3 R22, PT, PT, -R21, RZ, RZ ;  /* 0x000000ff15167210 */ /* 0x000fe20007ffe1ff */
[----:B0-----:R-:W-:-:S07]  /*1650*/  IMAD R23, R10, UR7, R23 ;  /* 0x000000070a177c24 */ /* 0x001fce000f8e0217 */
.L_x_11:
[----:B0-----:R-:W0:Y:S08]  /*1660*/  LDC.64 R16, c[0x0][0x398] ;  /* 0x0000e600ff107b82 */ /* 0x001e300000000a00 */
[----:B------:R-:W2:Y:S01]  /*1670*/  LDC.64 R14, c[0x0][0x3b8] ;  /* 0x0000ee00ff0e7b82 */ /* 0x000ea20000000a00 */
[----:B0-----:R-:W-:-:S05]  /*1680*/  IMAD.WIDE R16, R25, 0x4, R16 ;  /* 0x0000000419107825 */ /* 0x001fca00078e0210 */
[----:B------:R-:W3:Y:S01]  /*1690*/  LDG.E R27, desc[UR4][R16.64] ;  /* 0x00000004101b7981 */ /* 0x000ee2000c1e1900 */
[----:B--2---:R-:W-:-:S05]  /*16a0*/  IMAD.WIDE R14, R23, 0x4, R14 ;  /* 0x00000004170e7825 */ /* 0x004fca00078e020e */
[----:B------:R-:W1:Y:S01]  /*16b0*/  LDG.E R24, desc[UR4][R14.64] ;  /* 0x000000040e187981 */ /* 0x000e62000c1e1900 */
[----:B------:R-:W-:-:S04]  /*16c0*/  IMAD.WIDE R28, R4, 0x4, R14 ;  /* 0x00000004041c7825 */ /* 0x000fc800078e020e */
[----:B---3--:R-:W-:-:S04]  /*16d0*/  FMUL R27, R27, R20 ;  /* 0x000000141b1b7220 */ /* 0x008fc80000400000 */
[----:B-1----:R-:W-:Y:S01]  /*16e0*/  FFMA R24, R27, UR6, R24 ;  /* 0x000000061b187c23 */ /* 0x002fe20008000018 */
[----:B------:R-:W-:-:S04]  /*16f0*/  IMAD.WIDE R26, R4, 0x4, R16 ;  /* 0x00000004041a7825 */ /* 0x000fc800078e0210 */
[----:B------:R0:W-:Y:S04]  /*1700*/  STG.E desc[UR4][R14.64], R24 ;  /* 0x000000180e007986 */ /* 0x0001e8000c101904 */
[----:B------:R-:W2:Y:S04]  /*1710*/  LDG.E R17, desc[UR4][R26.64] ;  /* 0x000000041a117981 */ /* 0x000ea8000c1e1900 */
[----:B------:R-:W0:Y:S01]  /*1720*/  LDG.E R16, desc[UR4][R28.64] ;  /* 0x000000041c107981 */ /* 0x000e22000c1e1900 */
[----:B--2---:R-:W-:-:S04]  /*1730*/  FMUL R17, R17, R20 ;  /* 0x0000001411117220 */ /* 0x004fc80000400000 */
[----:B0-----:R-:W-:Y:S01]  /*1740*/  FFMA R24, R17, UR6, R16 ;  /* 0x0000000611187c23 */ /* 0x001fe20008000010 */
[----:B------:R-:W-:-:S04]  /*1750*/  IMAD.WIDE R16, R4, 0x4, R26 ;  /* 0x0000000404107825 */ /* 0x000fc800078e021a */
[----:B------:R0:W-:Y:S01]  /*1760*/  STG.E desc[UR4][R28.64], R24 ;  /* 0x000000181c007986 */ /* 0x0001e2000c101904 */
[----:B------:R-:W-:-:S03]  /*1770*/  IMAD.WIDE R26, R4, 0x4, R28 ;  /* 0x00000004041a7825 */ /* 0x000fc600078e021c */
        /* <DEDUP_REMOVED lines=36> */
[----:B------:R-:W3:Y:S01]  /*19c0*/  LDG.E R29, desc[UR4][R16.64] ;  /* 0x00000004101d7981 */ /* 0x000ee2000c1e1900 */
[----:B------:R-:W-:-:S04]  /*19d0*/  IADD3 R22, PT, PT, R22, 0x8, RZ ;  /* 0x0000000816167810 */ /* 0x000fc80007ffe0ff */
[----:B------:R-:W-:Y:S02]  /*19e0*/  ISETP.NE.AND P2, PT, R22, RZ, PT ;  /* 0x000000ff1600720c */ /* 0x000fe40003f45270 */
[C---:B------:R-:W-:Y:S02]  /*19f0*/  LEA R25, R4.reuse, R25, 0x3 ;  /* 0x0000001904197211 */ /* 0x040fe400078e18ff */
[----:B------:R-:W-:Y:S01]  /*1a00*/  LEA R23, R4, R23, 0x3 ;  /* 0x0000001704177211 */ /* 0x000fe200078e18ff */
[----:B--2---:R-:W-:-:S04]  /*1a10*/  FMUL R28, R15, R20 ;  /* 0x000000140f1c7220 */ /* 0x004fc80000400000 */
[----:B---3--:R-:W-:-:S05]  /*1a20*/  FFMA R29, R28, UR6, R29 ;  /* 0x000000061c1d7c23 */ /* 0x008fca000800001d */
[----:B------:R0:W-:Y:S01]  /*1a30*/  STG.E desc[UR4][R16.64], R29 ;  /* 0x0000001d10007986 */ /* 0x0001e2000c101904 */
[----:B------:R-:W-:Y:S05]  /*1a40*/  @P2 BRA `(.L_x_11) ;  /* 0xfffffffc00042947 */ /* 0x000fea000383ffff */
.L_x_10:
[----:B------:R-:W-:-:S13]  /*1a50*/  LOP3.LUT P2, R14, R8, 0x7, RZ, 0xc0, !PT ;  /* 0x00000007080e7812 */ /* 0x000fda000784c0ff */
[----:B------:R-:W-:Y:S05]  /*1a60*/  @!P2 BRA `(.L_x_7) ;  /* 0x000000040050a947 */ /* 0x000fea0003800000 */
[----:B------:R-:W-:-:S13]  /*1a70*/  ISETP.GE.U32.AND P2, PT, R14, 0x4, PT ;  /* 0x000000040e00780c */ /* 0x000fda0003f46070 */
[----:B------:R-:W-:Y:S05]  /*1a80*/  @!P2 BRA `(.L_x_12) ;  /* 0x000000000094a947 */ /* 0x000fea0003800000 */
[----:B------:R-:W1:Y:S01]  /*1a90*/  LDC.64 R22, c[0x0][0x398] ;  /* 0x0000e600ff167b82 */ /* 0x000e620000000a00 */
[----:B------:R-:W2:Y:S01]  /*1aa0*/  LDCU UR6, c[0x0][0x3a8] ;  /* 0x00007500ff0677ac */ /* 0x000ea20008000800 */
[----:B------:R-:W-:Y:S02]  /*1ab0*/  IMAD R25, R9, R8, R12 ;  /* 0x0000000809197224 */ /* 0x000fe400078e020c */
[----:B------:R-:W-:-:S04]  /*1ac0*/  IMAD R15, R4, R21, R11 ;  /* 0x00000015040f7224 */ /* 0x000fc800078e020b */
[----:B0-----:R-:W0:Y:S01]  /*1ad0*/  LDC.64 R16, c[0x0][0x3b8] ;  /* 0x0000ee00ff107b82 */ /* 0x001e220000000a00 */
[----:B--2---:R-:W-:Y:S01]  /*1ae0*/  IMAD R25, R10, UR6, R25 ;  /* 0x000000060a197c24 */ /* 0x004fe2000f8e0219 */
[----:B------:R-:W2:Y:S01]  /*1af0*/  LDCU UR6, c[0x0][0x3b0] ;  /* 0x00007600ff0677ac */ /* 0x000ea20008000800 */
[----:B-1----:R-:W-:-:S04]  /*1b00*/  IMAD.WIDE R22, R15, 0x4, R22 ;  /* 0x000000040f167825 */ /* 0x002fc800078e0216 */
[----:B------:R-:W-:-:S04]  /*1b10*/  IMAD R15, R4, R21, R25 ;  /* 0x00000015040f7224 */ /* 0x000fc800078e0219 */
[----:B0-----:R-:W-:Y:S02]  /*1b20*/  IMAD.WIDE R16, R15, 0x4, R16 ;  /* 0x000000040f107825 */ /* 0x001fe400078e0210 */
[----:B------:R-:W3:Y:S04]  /*1b30*/  LDG.E R15, desc[UR4][R22.64] ;  /* 0x00000004160f7981 */ /* 0x000ee8000c1e1900 */
[----:B------:R-:W2:Y:S01]  /*1b40*/  LDG.E R14, desc[UR4][R16.64] ;  /* 0x00000004100e7981 */ /* 0x000ea2000c1e1900 */
[----:B------:R-:W-:-:S04]  /*1b50*/  IMAD.WIDE R26, R4, 0x4, R16 ;  /* 0x00000004041a7825 */ /* 0x000fc800078e0210 */
[----:B---3--:R-:W-:-:S04]  /*1b60*/  FMUL R15, R15, R20 ;  /* 0x000000140f0f7220 */ /* 0x008fc80000400000 */
[----:B--2---:R-:W-:Y:S01]  /*1b70*/  FFMA R29, R15, UR6, R14 ;  /* 0x000000060f1d7c23 */ /* 0x004fe2000800000e */
[----:B------:R-:W-:-:S04]  /*1b80*/  IMAD.WIDE R14, R4, 0x4, R22 ;  /* 0x00000004040e7825 */ /* 0x000fc800078e0216 */
[----:B------:R0:W-:Y:S04]  /*1b90*/  STG.E desc[UR4][R16.64], R29 ;  /* 0x0000001d10007986 */ /* 0x0001e8000c101904 */
[----:B------:R-:W2:Y:S04]  /*1ba0*/  LDG.E R25, desc[UR4][R14.64] ;  /* 0x000000040e197981 */ /* 0x000ea8000c1e1900 */
[----:B------:R-:W3:Y:S01]  /*1bb0*/  LDG.E R24, desc[UR4][R26.64] ;  /* 0x000000041a187981 */ /* 0x000ee2000c1e1900 */
[----:B------:R-:W-:-:S04]  /*1bc0*/  IMAD.WIDE R22, R4, 0x4, R26 ;  /* 0x0000000404167825 */ /* 0x000fc800078e021a */
[----:B--2---:R-:W-:-:S04]  /*1bd0*/  FMUL R25, R25, R20 ;  /* 0x0000001419197220 */ /* 0x004fc80000400000 */
[----:B---3--:R-:W-:Y:S01]  /*1be0*/  FFMA R28, R25, UR6, R24 ;  /* 0x00000006191c7c23 */ /* 0x008fe20008000018 */
[----:B------:R-:W-:-:S04]  /*1bf0*/  IMAD.WIDE R24, R4, 0x4, R14 ;  /* 0x0000000404187825 */ /* 0x000fc800078e020e */
[----:B------:R1:W-:Y:S04]  /*1c00*/  STG.E desc[UR4][R26.64], R28 ;  /* 0x0000001c1a007986 */ /* 0x0003e8000c101904 */
[----:B------:R-:W2:Y:S04]  /*1c10*/  LDG.E R15, desc[UR4][R24.64] ;  /* 0x00000004180f7981 */ /* 0x000ea8000c1e1900 */
[----:B------:R-:W3:Y:S01]  /*1c20*/  LDG.E R14, desc[UR4][R22.64] ;  /* 0x00000004160e7981 */ /* 0x000ee2000c1e1900 */
[----:B0-----:R-:W-:-:S04]  /*1c30*/  IMAD.WIDE R16, R4, 0x4, R24 ;  /* 0x0000000404107825 */ /* 0x001fc800078e0218 */
[----:B--2---:R-:W-:-:S04]  /*1c40*/  FMUL R15, R15, R20 ;  /* 0x000000140f0f7220 */ /* 0x004fc80000400000 */
[----:B---3--:R-:W-:Y:S01]  /*1c50*/  FFMA R29, R15, UR6, R14 ;  /* 0x000000060f1d7c23 */ /* 0x008fe2000800000e */
[----:B------:R-:W-:-:S04]  /*1c60*/  IMAD.WIDE R14, R4, 0x4, R22 ;  /* 0x00000004040e7825 */ /* 0x000fc800078e0216 */
[----:B------:R2:W-:Y:S04]  /*1c70*/  STG.E desc[UR4][R22.64], R29 ;  /* 0x0000001d16007986 */ /* 0x0005e8000c101904 */
[----:B------:R-:W3:Y:S04]  /*1c80*/  LDG.E R17, desc[UR4][R16.64] ;  /* 0x0000000410117981 */ /* 0x000ee8000c1e1900 */
[----:B------:R-:W1:Y:S01]  /*1c90*/  LDG.E R16, desc[UR4][R14.64] ;  /* 0x000000040e107981 */ /* 0x000e62000c1e1900 */
[----:B------:R-:W-:Y:S01]  /*1ca0*/  IADD3 R21, PT, PT, R21, 0x4, RZ ;  /* 0x0000000415157810 */ /* 0x000fe20007ffe0ff */
[----:B---3--:R-:W-:-:S04]  /*1cb0*/  FMUL R17, R17, R20 ;  /* 0x0000001411117220 */ /* 0x008fc80000400000 */
[----:B-1----:R-:W-:-:S05]  /*1cc0*/  FFMA R27, R17, UR6, R16 ;  /* 0x00000006111b7c23 */ /* 0x002fca0008000010 */
[----:B------:R2:W-:Y:S02]  /*1cd0*/  STG.E desc[UR4][R14.64], R27 ;  /* 0x0000001b0e007986 */ /* 0x0005e4000c101904 */
.L_x_12:
[----:B--2---:R-:W-:-:S13]  /*1ce0*/  LOP3.LUT P2, R14, R8, 0x3, RZ, 0xc0, !PT ;  /* 0x00000003080e7812 */ /* 0x004fda000784c0ff */
[----:B------:R-:W-:Y:S05]  /*1cf0*/  @!P2 BRA `(.L_x_7) ;  /* 0x0000000000aca947 */ /* 0x000fea0003800000 */
[----:B------:R-:W-:Y:S02]  /*1d00*/  ISETP.NE.AND P2, PT, R14, 0x1, PT ;  /* 0x000000010e00780c */ /* 0x000fe40003f45270 */
[----:B------:R-:W-:-:S04]  /*1d10*/  LOP3.LUT R15, R8, 0x1, RZ, 0xc0, !PT ;  /* 0x00000001080f7812 */ /* 0x000fc800078ec0ff */
[----:B------:R-:W-:-:S07]  /*1d20*/  ISETP.NE.U32.AND P3, PT, R15, 0x1, PT ;  /* 0x000000010f00780c */ /* 0x000fce0003f65070 */
[----:B------:R-:W-:Y:S06]  /*1d30*/  @!P2 BRA `(.L_x_13) ;  /* 0x00000000005ca947 */ /* 0x000fec0003800000 */
[----:B0-----:R-:W0:Y:S01]  /*1d40*/  LDC.64 R24, c[0x0][0x398] ;  /* 0x0000e600ff187b82 */ /* 0x001e220000000a00 */
[----:B------:R-:W1:Y:S01]  /*1d50*/  LDCU UR6, c[0x0][0x3a8] ;  /* 0x00007500ff0677ac */ /* 0x000e620008000800 */
[----:B------:R-:W-:Y:S02]  /*1d60*/  IMAD R17, R9, R8, R12 ;  /* 0x0000000809117224 */ /* 0x000fe400078e020c */
[----:B------:R-:W-:-:S04]  /*1d70*/  IMAD R15, R4, R21, R11 ;  /* 0x00000015040f7224 */ /* 0x000fc800078e020b */
[----:B------:R-:W2:Y:S01]  /*1d80*/  LDC.64 R22, c[0x0][0x3b8] ;  /* 0x0000ee00ff167b82 */ /* 0x000ea20000000a00 */
[----:B-1----:R-:W-:Y:S01]  /*1d90*/  IMAD R17, R10, UR6, R17 ;  /* 0x000000060a117c24 */ /* 0x002fe2000f8e0211 */
[----:B------:R-:W1:Y:S03]  /*1da0*/  LDCU UR6, c[0x0][0x3b0] ;  /* 0x00007600ff0677ac */ /* 0x000e660008000800 */
[----:B------:R-:W-:Y:S02]  /*1db0*/  IMAD R17, R4, R21, R17 ;  /* 0x0000001504117224 */ /* 0x000fe400078e0211 */
        /* <DEDUP_REMOVED lines=10> */
[----:B------:R-:W3:Y:S01]  /*1e60*/  LDG.E R29, desc[UR4][R14.64] ;  /* 0x000000040e1d7981 */ /* 0x000ee2000c1e1900 */
[----:B------:R-:W-:Y:S01]  /*1e70*/  IADD3 R21, PT, PT, R21, 0x2, RZ ;  /* 0x0000000215157810 */ /* 0x000fe20007ffe0ff */
[----:B--2---:R-:W-:-:S04]  /*1e80*/  FMUL R26, R17, R20 ;  /* 0x00000014111a7220 */ /* 0x004fc80000400000 */
[----:B---3--:R-:W-:-:S05]  /*1e90*/  FFMA R29, R26, UR6, R29 ;  /* 0x000000061a1d7c23 */ /* 0x008fca000800001d */
[----:B------:R1:W-:Y:S02]  /*1ea0*/  STG.E desc[UR4][R14.64], R29 ;  /* 0x0000001d0e007986 */ /* 0x0003e4000c101904 */
.L_x_13:
[----:B------:R-:W-:Y:S05]  /*1eb0*/  @P3 BRA `(.L_x_7) ;  /* 0x00000000003c3947 */ /* 0x000fea0003800000 */
[----:B0-----:R-:W0:Y:S01]  /*1ec0*/  LDC.64 R16, c[0x0][0x398] ;  /* 0x0000e600ff107b82 */ /* 0x001e220000000a00 */
[----:B------:R-:W2:Y:S01]  /*1ed0*/  LDCU UR6, c[0x0][0x3a8] ;  /* 0x00007500ff0677ac */ /* 0x000ea20008000800 */
[----:B------:R-:W-:Y:S02]  /*1ee0*/  IMAD R25, R9, R8, R12 ;  /* 0x0000000809197224 */ /* 0x000fe400078e020c */
[----:B-1----:R-:W-:-:S04]  /*1ef0*/  IMAD R23, R4, R21, R11 ;  /* 0x0000001504177224 */ /* 0x002fc800078e020b */
[----:B------:R-:W1:Y:S01]  /*1f00*/  LDC.64 R14, c[0x0][0x3b8] ;  /* 0x0000ee00ff0e7b82 */ /* 0x000e620000000a00 */
[----:B--2---:R-:W-:Y:S01]  /*1f10*/  IMAD R25, R10, UR6, R25 ;  /* 0x000000060a197c24 */ /* 0x004fe2000f8e0219 */
[----:B------:R-:W2:Y:S03]  /*1f20*/  LDCU UR6, c[0x0][0x3b0] ;  /* 0x00007600ff0677ac */ /* 0x000ea60008000800 */
[----:B------:R-:W-:Y:S02]  /*1f30*/  IMAD R21, R4, R21, R25 ;  /* 0x0000001504157224 */ /* 0x000fe400078e0219 */
[----:B0-----:R-:W-:-:S06]  /*1f40*/  IMAD.WIDE R16, R23, 0x4, R16 ;  /* 0x0000000417107825 */ /* 0x001fcc00078e0210 */
[----:B------:R-:W3:Y:S01]  /*1f50*/  LDG.E R17, desc[UR4][R16.64] ;  /* 0x0000000410117981 */ /* 0x000ee2000c1e1900 */
[----:B-1----:R-:W-:-:S05]  /*1f60*/  IMAD.WIDE R14, R21, 0x4, R14 ;  /* 0x00000004150e7825 */ /* 0x002fca00078e020e */
[----:B------:R-:W2:Y:S01]  /*1f70*/  LDG.E R21, desc[UR4][R14.64] ;  /* 0x000000040e157981 */ /* 0x000ea2000c1e1900 */
[----:B---3--:R-:W-:-:S04]  /*1f80*/  FMUL R20, R17, R20 ;  /* 0x0000001411147220 */ /* 0x008fc80000400000 */
[----:B--2---:R-:W-:-:S05]  /*1f90*/  FFMA R21, R20, UR6, R21 ;  /* 0x0000000614157c23 */ /* 0x004fca0008000015 */
[----:B------:R2:W-:Y:S02]  /*1fa0*/  STG.E desc[UR4][R14.64], R21 ;  /* 0x000000150e007986 */ /* 0x0005e4000c101904 */
.L_x_7:
[----:B------:R-:W-:Y:S05]  /*1fb0*/  BSYNC.RECONVERGENT B0 ;  /* 0x0000000000007941 */ /* 0x000fea0003800200 */
.L_x_6:
[----:B------:R-:W3:Y:S01]  /*1fc0*/  LDCU UR6, c[0x0][0x3a8] ;  /* 0x00007500ff0677ac */ /* 0x000ee20008000800 */
[----:B------:R-:W-:Y:S01]  /*1fd0*/  BSSY.RECONVERGENT B0, `(.L_x_14) ;  /* 0x00000ab000007945 */ /* 0x000fe20003800200 */
[----:B---3--:R-:W-:-:S13]  /*1fe0*/  ISETP.GE.OR P1, PT, R13, UR6, !P1 ;  /* 0x000000060d007c0c */ /* 0x008fda000cf26670 */
[----:B------:R-:W-:Y:S05]  /*1ff0*/  @P1 BRA `(.L_x_15) ;  /* 0x0000000800a01947 */ /* 0x000fea0003800000 */
[----:B------:R-:W1:Y:S01]  /*2000*/  MUFU.RCP R8, R19 ;  /* 0x0000001300087308 */ /* 0x000e620000001000 */
[----:B------:R-:W-:Y:S07]  /*2010*/  BSSY.RECONVERGENT B1, `(.L_x_16) ;  /* 0x000000c000017945 */ /* 0x000fee0003800200 */
[----:B------:R-:W3:Y:S01]  /*2020*/  FCHK P1, R0, R19 ;  /* 0x0000001300007302 */ /* 0x000ee20000020000 */
[----:B-12---:R-:W-:-:S04]  /*2030*/  FFMA R15, -R19, R8, 1 ;  /* 0x3f800000130f7423 */ /* 0x006fc80000000108 */
[----:B0-----:R-:W-:-:S04]  /*2040*/  FFMA R17, R8, R15, R8 ;  /* 0x0000000f08117223 */ /* 0x001fc80000000008 */
[----:B------:R-:W-:-:S04]  /*2050*/  FFMA R22, R0, R17, RZ ;  /* 0x0000001100167223 */ /* 0x000fc800000000ff */
[----:B------:R-:W-:-:S04]  /*2060*/  FFMA R15, -R19, R22, R0 ;  /* 0x00000016130f7223 */ /* 0x000fc80000000100 */
[----:B------:R-:W-:Y:S01]  /*2070*/  FFMA R22, R17, R15, R22 ;  /* 0x0000000f11167223 */ /* 0x000fe20000000016 */
[----:B---3--:R-:W-:Y:S06]  /*2080*/  @!P1 BRA `(.L_x_17) ;  /* 0x0000000000109947 */ /* 0x008fec0003800000 */
[----:B------:R-:W-:Y:S02]  /*2090*/  MOV R8, R0 ;  /* 0x0000000000087202 */ /* 0x000fe40000000f00 */
[----:B------:R-:W-:-:S07]  /*20a0*/  MOV R14, 0x20c0 ;  /* 0x000020c0000e7802 */ /* 0x000fce0000000f00 */
[----:B------:R-:W-:Y:S05]  /*20b0*/  CALL.REL.NOINC `($__internal_0_$__cuda_sm3x_div_rn_noftz_f32_slowpath) ;  /* 0x0000002c00147944 */ /* 0x000fea0003c00000 */
[----:B------:R-:W-:-:S07]  /*20c0*/  MOV R22, R8 ;  /* 0x0000000800167202 */ /* 0x000fce0000000f00 */
.L_x_17:
[----:B------:R-:W-:Y:S05]  /*20d0*/  BSYNC.RECONVERGENT B1 ;  /* 0x0000000000017941 */ /* 0x000fea0003800200 */
.L_x_16:
[----:B------:R-:W0:Y:S02]  /*20e0*/  LDCU UR6, c[0x0][0x3ac] ;  /* 0x00007580ff0677ac */ /* 0x000e240008000800 */
[----:B0-----:R-:W-:-:S04]  /*20f0*/  MOV R8, UR6 ;  /* 0x0000000600087c02 */ /* 0x001fc80008000f00 */
[----:B------:R-:W-:-:S13]  /*2100*/  ISETP.GE.AND P1, PT, R8, 0x1, PT ;  /* 0x000000010800780c */ /* 0x000fda0003f26270 */
[----:B------:R-:W-:Y:S05]  /*2110*/  @!P1 BRA `(.L_x_15) ;  /* 0x0000000800589947 */ /* 0x000fea0003800000 */
[----:B------:R-:W0:Y:S01]  /*2120*/  LDCU UR6, c[0x0][0x3a8] ;  /* 0x00007500ff0677ac */ /* 0x000e220008000800 */
[----:B------:R-:W-:Y:S01]  /*2130*/  IADD3 R0, PT, PT, R8, -0x1, RZ ;  /* 0xffffffff08007810 */ /* 0x000fe20007ffe0ff */
[----:B------:R-:W-:-:S03]  /*2140*/  IMAD R23, R9, R8, R13 ;  /* 0x0000000809177224 */ /* 0x000fc600078e020d */
[----:B------:R-:W-:Y:S01]  /*2150*/  ISETP.GE.U32.AND P1, PT, R0, 0x7, PT ;  /* 0x000000070000780c */ /* 0x000fe20003f26070 */
[----:B------:R-:W-:Y:S02]  /*2160*/  HFMA2 R0, -RZ, RZ, 0, 0 ;  /* 0x00000000ff007431 */ /* 0x000fe400000001ff */
[----:B0-----:R-:W-:-:S10]  /*2170*/  IMAD R23, R10, UR6, R23 ;  /* 0x000000060a177c24 */ /* 0x001fd4000f8e0217 */
[----:B------:R-:W-:Y:S05]  /*2180*/  @!P1 BRA `(.L_x_18) ;  /* 0x0000000400109947 */ /* 0x000fea0003800000 */
[----:B------:R-:W-:Y:S01]  /*2190*/  LOP3.LUT R0, R8, 0x7ffffff8, RZ, 0xc0, !PT ;  /* 0x7ffffff808007812 */ /* 0x000fe200078ec0ff */
[----:B------:R-:W0:Y:S01]  /*21a0*/  LDCU UR6, c[0x0][0x3b0] ;  /* 0x00007600ff0677ac */ /* 0x000e220008000800 */
[----:B------:R-:W-:Y:S02]  /*21b0*/  MOV R27, R11 ;  /* 0x0000000b001b7202 */ /* 0x000fe40000000f00 */
[----:B------:R-:W-:Y:S02]  /*21c0*/  MOV R25, R23 ;  /* 0x0000001700197202 */ /* 0x000fe40000000f00 */
[----:B------:R-:W-:-:S07]  /*21d0*/  IADD3 R10, PT, PT, -R0, RZ, RZ ;  /* 0x000000ff000a7210 */ /* 0x000fce0007ffe1ff */
.L_x_19:
[----:B-1----:R-:W1:Y:S08]  /*21e0*/  LDC.64 R16, c[0x0][0x398] ;  /* 0x0000e600ff107b82 */ /* 0x002e700000000a00 */
[----:B------:R-:W2:Y:S01]  /*21f0*/  LDC.64 R14, c[0x0][0x3b8] ;  /* 0x0000ee00ff0e7b82 */ /* 0x000ea20000000a00 */
[----:B-1----:R-:W-:-:S05]  /*2200*/  IMAD.WIDE R16, R27, 0x4, R16 ;  /* 0x000000041b107825 */ /* 0x002fca00078e0210 */
[----:B------:R-:W3:Y:S01]  /*2210*/  LDG.E R21, desc[UR4][R16.64] ;  /* 0x0000000410157981 */ /* 0x000ee2000c1e1900 */
[----:B--2---:R-:W-:-:S05]  /*2220*/  IMAD.WIDE R14, R25, 0x4, R14 ;  /* 0x00000004190e7825 */ /* 0x004fca00078e020e */
[----:B------:R-:W0:Y:S01]  /*2230*/  LDG.E R20, desc[UR4][R14.64] ;  /* 0x000000040e147981 */ /* 0x000e22000c1e1900 */
[----:B------:R-:W-:-:S04]  /*2240*/  IMAD.WIDE R28, R4, 0x4, R14 ;  /* 0x00000004041c7825 */ /* 0x000fc800078e020e */
[----:B---3--:R-:W-:-:S04]  /*2250*/  FMUL R21, R21, R22 ;  /* 0x0000001615157220 */ /* 0x008fc80000400000 */
[----:B0-----:R-:W-:Y:S01]  /*2260*/  FFMA R24, R21, UR6, R20 ;  /* 0x0000000615187c23 */ /* 0x001fe20008000014 */
[----:B------:R-:W-:-:S04]  /*2270*/  IMAD.WIDE R20, R4, 0x4, R16 ;  /* 0x0000000404147825 */ /* 0x000fc800078e0210 */
[----:B------:R0:W-:Y:S04]  /*2280*/  STG.E desc[UR4][R14.64], R24 ;  /* 0x000000180e007986 */ /* 0x0001e8000c101904 */
[----:B------:R-:W2:Y:S04]  /*2290*/  LDG.E R26, desc[UR4][R20.64] ;  /* 0x00000004141a7981 */ /* 0x000ea8000c1e1900 */
[----:B------:R-:W3:Y:S01]  /*22a0*/  LDG.E R17, desc[UR4][R28.64] ;  /* 0x000000041c117981 */ /* 0x000ee2000c1e1900 */
[----:B--2---:R-:W-:-:S04]  /*22b0*/  FMUL R26, R26, R22 ;  /* 0x000000161a1a7220 */ /* 0x004fc80000400000 */
[----:B---3--:R-:W-:Y:S01]  /*22c0*/  FFMA R26, R26, UR6, R17 ;  /* 0x000000061a1a7c23 */ /* 0x008fe20008000011 */
[----:B------:R-:W-:-:S04]  /*22d0*/  IMAD.WIDE R16, R4, 0x4, R20 ;  /* 0x0000000404107825 */ /* 0x000fc800078e0214 */
[----:B------:R1:W-:Y:S01]  /*22e0*/  STG.E desc[UR4][R28.64], R26 ;  /* 0x0000001a1c007986 */ /* 0x0003e2000c101904 */
[----:B------:R-:W-:-:S03]  /*22f0*/  IMAD.WIDE R20, R4, 0x4, R28 ;  /* 0x0000000404147825 */ /* 0x000fc600078e021c */
[----:B0-----:R-:W2:Y:S04]  /*2300*/  LDG.E R15, desc[UR4][R16.64] ;  /* 0x00000004100f7981 */ /* 0x001ea8000c1e1900 */
[----:B------:R-:W3:Y:S01]  /*2310*/  LDG.E R14, desc[UR4][R20.64] ;  /* 0x00000004140e7981 */ /* 0x000ee2000c1e1900 */
[----:B--2---:R-:W-:-:S04]  /*2320*/  FMUL R15, R15, R22 ;  /* 0x000000160f0f7220 */ /* 0x004fc80000400000 */
[----:B---3--:R-:W-:Y:S01]  /*2330*/  FFMA R24, R15, UR6, R14 ;  /* 0x000000060f187c23 */ /* 0x008fe2000800000e */
[----:B------:R-:W-:-:S04]  /*2340*/  IMAD.WIDE R14, R4, 0x4, R16 ;  /* 0x00000004040e7825 */ /* 0x000fc800078e0210 */
[----:B------:R0:W-:Y:S01]  /*2350*/  STG.E desc[UR4][R20.64], R24 ;  /* 0x0000001814007986 */ /* 0x0001e2000c101904 */
[----:B------:R-:W-:-:S03]  /*2360*/  IMAD.WIDE R16, R4, 0x4, R20 ;  /* 0x0000000404107825 */ /* 0x000fc600078e0214 */
[----:B-1----:R-:W2:Y:S04]  /*2370*/  LDG.E R29, desc[UR4][R14.64] ;  /* 0x000000040e1d7981 */ /* 0x002ea8000c1e1900 */
[----:B0-----:R-:W3:Y:S01]  /*2380*/  LDG.E R24, desc[UR4][R16.64] ;  /* 0x0000000410187981 */ /* 0x001ee2000c1e1900 */
[----:B--2---:R-:W-:-:S04]  /*2390*/  FMUL R29, R29, R22 ;  /* 0x000000161d1d7220 */ /* 0x004fc80000400000 */
[----:B---3--:R-:W-:Y:S01]  /*23a0*/  FFMA R26, R29, UR6, R24 ;  /* 0x000000061d1a7c23 */ /* 0x008fe20008000018 */
[----:B------:R-:W-:-:S04]  /*23b0*/  IMAD.WIDE R28, R4, 0x4, R14 ;  /* 0x00000004041c7825 */ /* 0x000fc800078e020e */
[----:B------:R0:W-:Y:S01]  /*23c0*/  STG.E desc[UR4][R16.64], R26 ;  /* 0x0000001a10007986 */ /* 0x0001e2000c101904 */
[----:B------:R-:W-:-:S03]  /*23d0*/  IMAD.WIDE R14, R4, 0x4, R16 ;  /* 0x00000004040e7825 */ /* 0x000fc600078e0210 */
        /* <DEDUP_REMOVED lines=15> */
[----:B------:R-:W3:Y:S01]  /*24d0*/  LDG.E R14, desc[UR4][R20.64] ;  /* 0x00000004140e7981 */ /* 0x000ee2000c1e1900 */
[----:B--2---:R-:W-:-:S04]  /*24e0*/  FMUL R15, R15, R22 ;  /* 0x000000160f0f7220 */ /* 0x004fc80000400000 */
[----:B---3--:R-:W-:Y:S01]  /*24f0*/  FFMA R24, R15, UR6, R14 ;  /* 0x000000060f187c23 */ /* 0x008fe2000800000e */
[----:B------:R-:W-:-:S04]  /*2500*/  IMAD.WIDE R14, R4, 0x4, R16 ;  /* 0x00000004040e7825 */ /* 0x000fc800078e0210 */
[----:B------:R1:W-:Y:S01]  /*2510*/  STG.E desc[UR4][R20.64], R24 ;  /* 0x0000001814007986 */ /* 0x0003e2000c101904 */
[----:B------:R-:W-:-:S03]  /*2520*/  IMAD.WIDE R16, R4, 0x4, R20 ;  /* 0x0000000404107825 */ /* 0x000fc600078e0214 */
[----:B------:R-:W2:Y:S04]  /*2530*/  LDG.E R15, desc[UR4][R14.64] ;  /* 0x000000040e0f7981 */ /* 0x000ea8000c1e1900 */
[----:B0-----:R-:W3:Y:S01]  /*2540*/  LDG.E R29, desc[UR4][R16.64] ;  /* 0x00000004101d7981 */ /* 0x001ee2000c1e1900 */
        /* <DEDUP_REMOVED lines=8> */
.L_x_18:
[----:B------:R-:W-:-:S13]  /*25d0*/  LOP3.LUT P1, R10, R8, 0x7, RZ, 0xc0, !PT ;  /* 0x00000007080a7812 */ /* 0x000fda000782c0ff */
[----:B------:R-:W-:Y:S05]  /*25e0*/  @!P1 BRA `(.L_x_15) ;  /* 0x0000000400249947 */ /* 0x000fea0003800000 */
[----:B------:R-:W-:-:S13]  /*25f0*/  ISETP.GE.U32.AND P1, PT, R10, 0x4, PT ;  /* 0x000000040a00780c */ /* 0x000fda0003f26070 */
[----:B------:R-:W-:Y:S05]  /*2600*/  @!P1 BRA `(.L_x_20) ;  /* 0x0000000000889947 */ /* 0x000fea0003800000 */
[----:B-1----:R-:W0:Y:S01]  /*2610*/  LDC.64 R20, c[0x0][0x398] ;  /* 0x0000e600ff147b82 */ /* 0x002e220000000a00 */
[CC--:B------:R-:W-:Y:S01]  /*2620*/  IMAD R15, R4.reuse, R0.reuse, R11 ;  /* 0x00000000040f7224 */ /* 0x0c0fe200078e020b */
[----:B------:R-:W1:Y:S01]  /*2630*/  LDCU UR6, c[0x0][0x3b0] ;  /* 0x00007600ff0677ac */ /* 0x000e620008000800 */
[----:B------:R-:W-:-:S05]  /*2640*/  IMAD R25, R4, R0, R23 ;  /* 0x0000000004197224 */ /* 0x000fca00078e0217 */
        /* <DEDUP_REMOVED lines=24> */
[----:B------:R-:W2:Y:S04]  /*27d0*/  LDG.E R17, desc[UR4][R16.64] ;  /* 0x0000000410117981 */ /* 0x000ea8000c1e1900 */
[----:B------:R-:W1:Y:S01]  /*27e0*/  LDG.E R25, desc[UR4][R14.64] ;  /* 0x000000040e197981 */ /* 0x000e62000c1e1900 */
[----:B------:R-:W-:Y:S01]  /*27f0*/  IADD3 R0, PT, PT, R0, 0x4, RZ ;  /* 0x0000000400007810 */ /* 0x000fe20007ffe0ff */
[----:B--2---:R-:W-:-:S04]  /*2800*/  FMUL R28, R17, R22 ;  /* 0x00000016111c7220 */ /* 0x004fc80000400000 */
[----:B-1----:R-:W-:-:S05]  /*2810*/  FFMA R27, R28, UR6, R25 ;  /* 0x000000061c1b7c23 */ /* 0x002fca0008000019 */
[----:B------:R0:W-:Y:S02]  /*2820*/  STG.E desc[UR4][R14.64], R27 ;  /* 0x0000001b0e007986 */ /* 0x0001e4000c101904 */
.L_x_20:
[----:B------:R-:W-:-:S13]  /*2830*/  LOP3.LUT P1, R10, R8, 0x3, RZ, 0xc0, !PT ;  /* 0x00000003080a7812 */ /* 0x000fda000782c0ff */
[----:B------:R-:W-:Y:S05]  /*2840*/  @!P1 BRA `(.L_x_15) ;  /* 0x00000000008c9947 */ /* 0x000fea0003800000 */
[----:B------:R-:W-:-:S13]  /*2850*/  ISETP.NE.AND P1, PT, R10, 0x1, PT ;  /* 0x000000010a00780c */ /* 0x000fda0003f25270 */
[----:B0-----:R-:W0:Y:S01]  /*2860*/  @P1 LDC.64 R14, c[0x0][0x398] ;  /* 0x0000e600ff0e1b82 */ /* 0x001e220000000a00 */
[CC--:B-1----:R-:W-:Y:S02]  /*2870*/  @P1 IMAD R17, R4.reuse, R0.reuse, R11 ;  /* 0x0000000004111224 */ /* 0x0c2fe400078e020b */
[----:B------:R-:W-:-:S05]  /*2880*/  @P1 IMAD R21, R4, R0, R23 ;  /* 0x0000000004151224 */ /* 0x000fca00078e0217 */
[----:B------:R-:W1:Y:S08]  /*2890*/  @P1 LDC.64 R26, c[0x0][0x3b8] ;  /* 0x0000ee00ff1a1b82 */ /* 0x000e700000000a00 */
[----:B------:R-:W2:Y:S01]  /*28a0*/  @P1 LDC R10, c[0x0][0x3b0] ;  /* 0x0000ec00ff0a1b82 */ /* 0x000ea20000000800 */
[----:B0-----:R-:W-:-:S05]  /*28b0*/  @P1 IMAD.WIDE R14, R17, 0x4, R14 ;  /* 0x00000004110e1825 */ /* 0x001fca00078e020e */
[----:B------:R-:W3:Y:S01]  /*28c0*/  @P1 LDG.E R17, desc[UR4][R14.64] ;  /* 0x000000040e111981 */ /* 0x000ee2000c1e1900 */
[----:B-1----:R-:W-:-:S05]  /*28d0*/  @P1 IMAD.WIDE R26, R21, 0x4, R26 ;  /* 0x00000004151a1825 */ /* 0x002fca00078e021a */
[----:B------:R-:W2:Y:S01]  /*28e0*/  @P1 LDG.E R16, desc[UR4][R26.64] ;  /* 0x000000041a101981 */ /* 0x000ea2000c1e1900 */
[----:B------:R-:W-:-:S04]  /*28f0*/  @P1 IMAD.WIDE R24, R4, 0x4, R14 ;  /* 0x0000000404181825 */ /* 0x000fc800078e020e */
[----:B------:R-:W-:-:S04]  /*2900*/  @P1 IMAD.WIDE R20, R4, 0x4, R26 ;  /* 0x0000000404141825 */ /* 0x000fc800078e021a */
[----:B---3--:R-:W-:-:S04]  /*2910*/  @P1 FMUL R17, R17, R22 ;  /* 0x0000001611111220 */ /* 0x008fc80000400000 */
[----:B--2---:R-:W-:-:S05]  /*2920*/  @P1 FFMA R29, R17, R10, R16 ;  /* 0x0000000a111d1223 */ /* 0x004fca0000000010 */
[----:B------:R0:W-:Y:S04]  /*2930*/  @P1 STG.E desc[UR4][R26.64], R29 ;  /* 0x0000001d1a001986 */ /* 0x0001e8000c101904 */
[----:B------:R-:W2:Y:S04]  /*2940*/  @P1 LDG.E R25, desc[UR4][R24.64] ;  /* 0x0000000418191981 */ /* 0x000ea8000c1e1900 */
[----:B0-----:R-:W3:Y:S01]  /*2950*/  @P1 LDG.E R29, desc[UR4][R20.64] ;  /* 0x00000004141d1981 */ /* 0x001ee2000c1e1900 */
[----:B------:R-:W-:-:S04]  /*2960*/  LOP3.LUT R16, R8, 0x1, RZ, 0xc0, !PT ;  /* 0x0000000108107812 */ /* 0x000fc800078ec0ff */
[----:B------:R-:W-:-:S13]  /*2970*/  ISETP.NE.U32.AND P2, PT, R16, 0x1, PT ;  /* 0x000000011000780c */ /* 0x000fda0003f45070 */
[----:B------:R-:W0:Y:S08]  /*2980*/  @!P2 LDC.64 R16, c[0x0][0x398] ;  /* 0x0000e600ff10ab82 */ /* 0x000e300000000a00 */
[----:B------:R-:W1:Y:S01]  /*2990*/  @!P2 LDC.64 R14, c[0x0][0x3b8] ;  /* 0x0000ee00ff0eab82 */ /* 0x000e620000000a00 */
[----:B------:R-:W-:-:S05]  /*29a0*/  @P1 IADD3 R0, PT, PT, R0, 0x2, RZ ;  /* 0x0000000200001810 */ /* 0x000fca0007ffe0ff */
[----:B------:R-:W-:-:S04]  /*29b0*/  @!P2 IMAD R23, R4, R0, R23 ;  /* 0x000000000417a224 */ /* 0x000fc800078e0217 */
[----:B-1----:R-:W-:-:S04]  /*29c0*/  @!P2 IMAD.WIDE R14, R23, 0x4, R14 ;  /* 0x00000004170ea825 */ /* 0x002fc800078e020e */
[----:B--2---:R-:W-:-:S04]  /*29d0*/  @P1 FMUL R28, R25, R22 ;  /* 0x00000016191c1220 */ /* 0x004fc80000400000 */
[----:B---3--:R-:W-:Y:S01]  /*29e0*/  @P1 FFMA R28, R28, R10, R29 ;  /* 0x0000000a1c1c1223 */ /* 0x008fe2000000001d */
[----:B------:R-:W-:Y:S02]  /*29f0*/  @!P2 IMAD R10, R4, R0, R11 ;  /* 0x00000000040aa224 */ /* 0x000fe400078e020b */
[----:B------:R-:W1:Y:S02]  /*2a00*/  @!P2 LDC R0, c[0x0][0x3b0] ;  /* 0x0000ec00ff00ab82 */ /* 0x000e640000000800 */
[----:B0-----:R-:W-:Y:S01]  /*2a10*/  @!P2 IMAD.WIDE R16, R10, 0x4, R16 ;  /* 0x000000040a10a825 */ /* 0x001fe200078e0210 */
[----:B------:R3:W-:Y:S04]  /*2a20*/  @P1 STG.E desc[UR4][R20.64], R28 ;  /* 0x0000001c14001986 */ /* 0x0007e8000c101904 */
[----:B------:R-:W1:Y:S04]  /*2a30*/  @!P2 LDG.E R23, desc[UR4][R14.64] ;  /* 0x000000040e17a981 */ /* 0x000e68000c1e1900 */
[----:B------:R-:W2:Y:S02]  /*2a40*/  @!P2 LDG.E R17, desc[UR4][R16.64] ;  /* 0x000000041011a981 */ /* 0x000ea4000c1e1900 */
[----:B--2---:R-:W-:-:S04]  /*2a50*/  @!P2 FMUL R22, R17, R22 ;  /* 0x000000161116a220 */ /* 0x004fc80000400000 */
[----:B-1----:R-:W-:-:S05]  /*2a60*/  @!P2 FFMA R23, R22, R0, R23 ;  /* 0x000000001617a223 */ /* 0x002fca0000000017 */
[----:B------:R3:W-:Y:S02]  /*2a70*/  @!P2 STG.E desc[UR4][R14.64], R23 ;  /* 0x000000170e00a986 */ /* 0x0007e4000c101904 */
.L_x_15:
[----:B------:R-:W-:Y:S05]  /*2a80*/  BSYNC.RECONVERGENT B0 ;  /* 0x0000000000007941 */ /* 0x000fea0003800200 */
.L_x_14:
[----:B------:R-:W4:Y:S01]  /*2a90*/  LDCU UR6, c[0x0][0x3a4] ;  /* 0x00007480ff0677ac */ /* 0x000f220008000800 */
[----:B------:R-:W-:Y:S01]  /*2aa0*/  BSSY.RECONVERGENT B0, `(.L_x_21) ;  /* 0x00000ab000007945 */ /* 0x000fe20003800200 */
[----:B----4-:R-:W-:-:S13]  /*2ab0*/  ISETP.GE.OR P0, PT, R18, UR6, !P0 ;  /* 0x0000000612007c0c */ /* 0x010fda000c706670 */
[----:B------:R-:W-:Y:S05]  /*2ac0*/  @P0 BRA `(.L_x_22) ;  /* 0x0000000800a00947 */ /* 0x000fea0003800000 */
[----:B------:R-:W0:Y:S01]  /*2ad0*/  MUFU.RCP R0, R19 ;  /* 0x0000001300007308 */ /* 0x000e220000001000 */
[----:B------:R-:W-:Y:S07]  /*2ae0*/  BSSY.RECONVERGENT B1, `(.L_x_23) ;  /* 0x000000c000017945 */ /* 0x000fee0003800200 */
[----:B------:R-:W4:Y:S01]  /*2af0*/  FCHK P0, R2, R19 ;  /* 0x0000001302007302 */ /* 0x000f220000000000 */
[----:B0123--:R-:W-:-:S04]  /*2b00*/  FFMA R15, -R19, R0, 1 ;  /* 0x3f800000130f7423 */ /* 0x00ffc80000000100 */
[----:B------:R-:W-:-:S04]  /*2b10*/  FFMA R17, R0, R15, R0 ;  /* 0x0000000f00117223 */ /* 0x000fc80000000000 */
[----:B------:R-:W-:-:S04]  /*2b20*/  FFMA R0, R2, R17, RZ ;  /* 0x0000001102007223 */ /* 0x000fc800000000ff */
[----:B------:R-:W-:-:S04]  /*2b30*/  FFMA R15, -R19, R0, R2 ;  /* 0x00000000130f7223 */ /* 0x000fc80000000102 */
[----:B------:R-:W-:Y:S01]  /*2b40*/  FFMA R0, R17, R15, R0 ;  /* 0x0000000f11007223 */ /* 0x000fe20000000000 */
[----:B----4-:R-:W-:Y:S06]  /*2b50*/  @!P0 BRA `(.L_x_24) ;  /* 0x0000000000108947 */ /* 0x010fec0003800000 */
[----:B------:R-:W-:Y:S02]  /*2b60*/  MOV R8, R2 ;  /* 0x0000000200087202 */ /* 0x000fe40000000f00 */
[----:B------:R-:W-:-:S07]  /*2b70*/  MOV R14, 0x2b90 ;  /* 0x00002b90000e7802 */ /* 0x000fce0000000f00 */
[----:B------:R-:W-:Y:S05]  /*2b80*/  CALL.REL.NOINC `($__internal_0_$__cuda_sm3x_div_rn_noftz_f32_slowpath) ;  /* 0x0000002000607944 */ /* 0x000fea0003c00000 */
[----:B------:R-:W-:-:S07]  /*2b90*/  MOV R0, R8 ;  /* 0x0000000800007202 */ /* 0x000fce0000000f00 */
.L_x_24:
[----:B------:R-:W-:Y:S05]  /*2ba0*/  BSYNC.RECONVERGENT B1 ;  /* 0x0000000000017941 */ /* 0x000fea0003800200 */
.L_x_23:
        /* <DEDUP_REMOVED lines=16> */
.L_x_26:
[----:B--2---:R-:W1:Y:S08]  /*2cb0*/  LDC.64 R14, c[0x0][0x398] ;  /* 0x0000e600ff0e7b82 */ /* 0x004e700000000a00 */
        /* <DEDUP_REMOVED lines=25> */
[----:B------:R-:W3:Y:S01]  /*2e50*/  LDG.E R14, desc[UR4][R20.64] ;  /* 0x00000004140e7981 */ /* 0x000ee2000c1e1900 */
[----:B-1----:R-:W-:-:S04]  /*2e60*/  IMAD.WIDE R24, R4, 0x4, R20 ;  /* 0x0000000404187825 */ /* 0x002fc800078e0214 */
        /* <DEDUP_REMOVED lines=27> */
[----:B------:R-:W-:-:S04]  /*3020*/  IADD3 R12, PT, PT, R12, 0x8, RZ ;  /* 0x000000080c0c7810 */ /* 0x000fc80007ffe0ff */
[----:B------:R-:W-:Y:S02]  /*3030*/  ISETP.NE.AND P0, PT, R12, RZ, PT ;  /* 0x000000ff0c00720c */ /* 0x000fe40003f05270 */
[C---:B------:R-:W-:Y:S02]  /*3040*/  LEA R10, R4.reuse, R10, 0x3 ;  /* 0x0000000a040a7211 */ /* 0x040fe400078e18ff */
[----:B------:R-:W-:Y:S01]  /*3050*/  LEA R29, R4, R29, 0x3 ;  /* 0x0000001d041d7211 */ /* 0x000fe200078e18ff */
[----:B---3--:R-:W-:-:S04]  /*3060*/  FMUL R23, R23, R0 ;  /* 0x0000000017177220 */ /* 0x008fc80000400000 */
[----:B-1----:R-:W-:-:S05]  /*3070*/  FFMA R17, R23, UR6, R20 ;  /* 0x0000000617117c23 */ /* 0x002fca0008000014 */
[----:B------:R2:W-:Y:S01]  /*3080*/  STG.E desc[UR4][R24.64], R17 ;  /* 0x0000001118007986 */ /* 0x0005e2000c101904 */
[----:B------:R-:W-:Y:S05]  /*3090*/  @P0 BRA `(.L_x_26) ;  /* 0xfffffffc00040947 */ /* 0x000fea000383ffff */
.L_x_25:
[----:B------:R-:W-:-:S13]  /*30a0*/  LOP3.LUT P0, R10, R8, 0x7, RZ, 0xc0, !PT ;  /* 0x00000007080a7812 */ /* 0x000fda000780c0ff */
[----:B------:R-:W-:Y:S05]  /*30b0*/  @!P0 BRA `(.L_x_22) ;  /* 0x0000000400248947 */ /* 0x000fea0003800000 */
[----:B------:R-:W-:Y:S02]  /*30c0*/  ISETP.GE.U32.AND P0, PT, R10, 0x4, PT ;  /* 0x000000040a00780c */ /* 0x000fe40003f06070 */
[----:B------:R-:W-:-:S11]  /*30d0*/  LOP3.LUT P1, R10, R8, 0x3, RZ, 0xc0, !PT ;  /* 0x00000003080a7812 */ /* 0x000fd6000782c0ff */
[----:B------:R-:W-:Y:S05]  /*30e0*/  @!P0 BRA `(.L_x_27) ;  /* 0x0000000000888947 */ /* 0x000fea0003800000 */
[----:B------:R-:W0:Y:S01]  /*30f0*/  LDC.64 R20, c[0x0][0x398] ;  /* 0x0000e600ff147b82 */ /* 0x000e220000000a00 */
[CC--:B--2---:R-:W-:Y:S01]  /*3100*/  IMAD R15, R4.reuse, R2.reuse, R11 ;  /* 0x00000002040f7224 */ /* 0x0c4fe200078e020b */
        /* <DEDUP_REMOVED lines=22> */
[----:B------:R-:W-:-:S04]  /*3270*/  IMAD.WIDE R14, R4, 0x4, R20 ;  /* 0x00000004040e7825 */ /* 0x000fc800078e0214 */
[----:B--2---:R-:W-:-:S04]  /*3280*/  FMUL R26, R26, R0 ;  /* 0x000000001a1a7220 */ /* 0x004fc80000400000 */
[----:B---3--:R-:W-:-:S05]  /*3290*/  FFMA R29, R26, UR6, R28 ;  /* 0x000000061a1d7c23 */ /* 0x008fca000800001c */
[----:B------:R0:W-:Y:S04]  /*32a0*/  STG.E desc[UR4][R20.64], R29 ;  /* 0x0000001d14007986 */ /* 0x0001e8000c101904 */
[----:B------:R-:W2:Y:S04]  /*32b0*/  LDG.E R17, desc[UR4][R16.64] ;  /* 0x0000000410117981 */ /* 0x000ea8000c1e1900 */
[----:B------:R-:W1:Y:S01]  /*32c0*/  LDG.E R28, desc[UR4][R14.64] ;  /* 0x000000040e1c7981 */ /* 0x000e62000c1e1900 */
[----:B------:R-:W-:Y:S01]  /*32d0*/  IADD3 R2, PT, PT, R2, 0x4, RZ ;  /* 0x0000000402027810 */ /* 0x000fe20007ffe0ff */
[----:B--2---:R-:W-:-:S04]  /*32e0*/  FMUL R26, R17, R0 ;  /* 0x00000000111a7220 */ /* 0x004fc80000400000 */
[----:B-1----:R-:W-:-:S05]  /*32f0*/  FFMA R25, R26, UR6, R28 ;  /* 0x000000061a197c23 */ /* 0x002fca000800001c */
[----:B------:R0:W-:Y:S02]  /*3300*/  STG.E desc[UR4][R14.64], R25 ;  /* 0x000000190e007986 */ /* 0x0001e4000c101904 */
.L_x_27:
[----:B------:R-:W-:Y:S05]  /*3310*/  @!P1 BRA `(.L_x_22) ;  /* 0x00000000008c9947 */ /* 0x000fea0003800000 */
[----:B------:R-:W-:-:S13]  /*3320*/  ISETP.NE.AND P0, PT, R10, 0x1, PT ;  /* 0x000000010a00780c */ /* 0x000fda0003f05270 */
[----:B0-2---:R-:W0:Y:S01]  /*3330*/  @P0 LDC.64 R14, c[0x0][0x398] ;  /* 0x0000e600ff0e0b82 */ /* 0x005e220000000a00 */
[CC--:B------:R-:W-:Y:S02]  /*3340*/  @P0 IMAD R17, R4.reuse, R2.reuse, R11 ;  /* 0x0000000204110224 */ /* 0x0c0fe400078e020b */
        /* <DEDUP_REMOVED lines=13> */
[----:B------:R-:W0:Y:S01]  /*3420*/  @P0 LDG.E R26, desc[UR4][R20.64] ;  /* 0x00000004141a0981 */ /* 0x000e22000c1e1900 */
[----:B------:R-:W-:-:S04]  /*3430*/  LOP3.LUT R12, R8, 0x1, RZ, 0xc0, !PT ;  /* 0x00000001080c7812 */ /* 0x000fc800078ec0ff */
[----:B------:R-:W-:-:S13]  /*3440*/  ISETP.NE.U32.AND P1, PT, R12, 0x1, PT ;  /* 0x000000010c00780c */ /* 0x000fda0003f25070 */
[----:B------:R-:W1:Y:S08]  /*3450*/  @!P1 LDC.64 R16, c[0x0][0x398] ;  /* 0x0000e600ff109b82 */ /* 0x000e700000000a00 */
[----:B------:R-:W3:Y:S01]  /*3460*/  @!P1 LDC.64 R14, c[0x0][0x3b8] ;  /* 0x0000ee00ff0e9b82 */ /* 0x000ee20000000a00 */
[----:B------:R-:W-:-:S05]  /*3470*/  @P0 IADD3 R2, PT, PT, R2, 0x2, RZ ;  /* 0x0000000202020810 */ /* 0x000fca0007ffe0ff */
[CC--:B------:R-:W-:Y:S02]  /*3480*/  @!P1 IMAD R28, R4.reuse, R2.reuse, R11 ;  /* 0x00000002041c9224 */ /* 0x0c0fe400078e020b */
[----:B------:R-:W-:Y:S02]  /*3490*/  @!P1 IMAD R27, R4, R2, R27 ;  /* 0x00000002041b9224 */ /* 0x000fe400078e021b */
[----:B------:R-:W4:Y:S01]  /*34a0*/  @!P1 LDC R2, c[0x0][0x3b0] ;  /* 0x0000ec00ff029b82 */ /* 0x000f220000000800 */
[----:B-1----:R-:W-:-:S04]  /*34b0*/  @!P1 IMAD.WIDE R16, R28, 0x4, R16 ;  /* 0x000000041c109825 */ /* 0x002fc800078e0210 */
[----:B---3--:R-:W-:-:S04]  /*34c0*/  @!P1 IMAD.WIDE R14, R27, 0x4, R14 ;  /* 0x000000041b0e9825 */ /* 0x008fc800078e020e */
[----:B--2---:R-:W-:-:S04]  /*34d0*/  @P0 FMUL R12, R23, R0 ;  /* 0x00000000170c0220 */ /* 0x004fc80000400000 */
[----:B0-----:R-:W-:-:S05]  /*34e0*/  @P0 FFMA R25, R12, R10, R26 ;  /* 0x0000000a0c190223 */ /* 0x001fca000000001a */
[----:B------:R0:W-:Y:S04]  /*34f0*/  @P0 STG.E desc[UR4][R20.64], R25 ;  /* 0x0000001914000986 */ /* 0x0001e8000c101904 */
[----:B------:R-:W2:Y:S04]  /*3500*/  @!P1 LDG.E R17, desc[UR4][R16.64] ;  /* 0x0000000410119981 */ /* 0x000ea8000c1e1900 */
[----:B------:R-:W4:Y:S01]  /*3510*/  @!P1 LDG.E R23, desc[UR4][R14.64] ;  /* 0x000000040e179981 */ /* 0x000f22000c1e1900 */
[----:B--2---:R-:W-:-:S04]  /*3520*/  @!P1 FMUL R0, R17, R0 ;  /* 0x0000000011009220 */ /* 0x004fc80000400000 */
[----:B----4-:R-:W-:-:S05]  /*3530*/  @!P1 FFMA R23, R0, R2, R23 ;  /* 0x0000000200179223 */ /* 0x010fca0000000017 */
[----:B------:R0:W-:Y:S02]  /*3540*/  @!P1 STG.E desc[UR4][R14.64], R23 ;  /* 0x000000170e009986 */ /* 0x0001e4000c101904 */
.L_x_22:
[----:B------:R-:W-:Y:S05]  /*3550*/  BSYNC.RECONVERGENT B0 ;  /* 0x0000000000007941 */ /* 0x000fea0003800200 */
.L_x_21:
[----:B------:R-:W4:Y:S01]  /*3560*/  LDCU UR6, c[0x0][0x3a8] ;  /* 0x00007500ff0677ac */ /* 0x000f220008000800 */
[----:B------:R-:W-:Y:S01]  /*3570*/  BSSY.RECONVERGENT B0, `(.L_x_28) ;  /* 0x00000af000007945 */ /* 0x000fe20003800200 */
[----:B------:R-:W5:Y:S01]  /*3580*/  LDCU UR7, c[0x0][0x3a4] ;  /* 0x00007480ff0777ac */ /* 0x000f620008000800 */
[----:B----4-:R-:W-:-:S04]  /*3590*/  ISETP.GE.AND P0, PT, R13, UR6, PT ;  /* 0x000000060d007c0c */ /* 0x010fc8000bf06270 */
[----:B-----5:R-:W-:-:S13]  /*35a0*/  ISETP.GE.OR P0, PT, R18, UR7, P0 ;  /* 0x0000000712007c0c */ /* 0x020fda0008706670 */
        /* <DEDUP_REMOVED lines=14> */
.L_x_31:
[----:B------:R-:W-:Y:S05]  /*3690*/  BSYNC.RECONVERGENT B1 ;  /* 0x0000000000017941 */ /* 0x000fea0003800200 */
.L_x_30:
[----:B------:R-:W0:Y:S02]  /*36a0*/  LDCU UR6, c[0x0][0x3ac] ;  /* 0x00007580ff0677ac */ /* 0x000e240008000800 */
[----:B0-----:R-:W-:-:S04]  /*36b0*/  MOV R8, UR6 ;  /* 0x0000000600087c02 */ /* 0x001fc80008000f00 */
[----:B------:R-:W-:-:S13]  /*36c0*/  ISETP.GE.AND P0, PT, R8, 0x1, PT ;  /* 0x000000010800780c */ /* 0x000fda0003f06270 */
[----:B------:R-:W-:Y:S05]  /*36d0*/  @!P0 BRA `(.L_x_29) ;  /* 0x0000000800608947 */ /* 0x000fea0003800000 */
[----:B------:R-:W0:Y:S01]  /*36e0*/  LDCU UR6, c[0x0][0x3a8] ;  /* 0x00007500ff0677ac */ /* 0x000e220008000800 */
[C---:B------:R-:W-:Y:S02]  /*36f0*/  IADD3 R3, PT, PT, R8.reuse, -0x1, RZ ;  /* 0xffffffff08037810 */ /* 0x040fe40007ffe0ff */
[----:B------:R-:W-:Y:S02]  /*3700*/  LOP3.LUT R2, R8, 0x7, RZ, 0xc0, !PT ;  /* 0x0000000708027812 */ /* 0x000fe400078ec0ff */
[----:B------:R-:W-:Y:S01]  /*3710*/  ISETP.GE.U32.AND P0, PT, R3, 0x7, PT ;  /* 0x000000070300780c */ /* 0x000fe20003f06070 */
[----:B------:R-:W-:Y:S02]  /*3720*/  IMAD R3, R9, R8, R13 ;  /* 0x0000000809037224 */ /* 0x000fe400078e020d */
[----:B------:R-:W-:Y:S01]  /*3730*/  HFMA2 R9, -RZ, RZ, 0, 0 ;  /* 0x00000000ff097431 */ /* 0x000fe200000001ff */
[----:B------:R-:W-:Y:S01]  /*3740*/  ISETP.NE.AND P1, PT, R2, RZ, PT ;  /* 0x000000ff0200720c */ /* 0x000fe20003f25270 */
[----:B0-----:R-:W-:-:S08]  /*3750*/  IMAD R3, R18, UR6, R3 ;  /* 0x0000000612037c24 */ /* 0x001fd0000f8e0203 */
[----:B------:R-:W-:Y:S05]  /*3760*/  @!P0 BRA `(.L_x_32) ;  /* 0x0000000400108947 */ /* 0x000fea0003800000 */
[----:B------:R-:W-:Y:S01]  /*3770*/  LOP3.LUT R9, R8, 0x7ffffff8, RZ, 0xc0, !PT ;  /* 0x7ffffff808097812 */ /* 0x000fe200078ec0ff */
[----:B------:R-:W0:Y:S01]  /*3780*/  LDCU UR6, c[0x0][0x3b0] ;  /* 0x00007600ff0677ac */ /* 0x000e220008000800 */
[----:B------:R-:W-:Y:S02]  /*3790*/  MOV R25, R11 ;  /* 0x0000000b00197202 */ /* 0x000fe40000000f00 */
[----:B------:R-:W-:Y:S02]  /*37a0*/  MOV R13, R3 ;  /* 0x00000003000d7202 */ /* 0x000fe40000000f00 */
[----:B------:R-:W-:-:S07]  /*37b0*/  IADD3 R10, PT, PT, -R9, RZ, RZ ;  /* 0x000000ff090a7210 */ /* 0x000fce0007ffe1ff */
.L_x_33:
[----:B------:R-:W1:Y:S08]  /*37c0*/  LDC.64 R16, c[0x0][0x398] ;  /* 0x0000e600ff107b82 */ /* 0x000e700000000a00 */
[----:B--2---:R-:W2:Y:S01]  /*37d0*/  LDC.64 R22, c[0x0][0x3b8] ;  /* 0x0000ee00ff167b82 */ /* 0x004ea20000000a00 */
        /* <DEDUP_REMOVED lines=18> */
[----:B------:R-:W-:-:S04]  /*3900*/  IMAD.WIDE R14, R4, 0x4, R16 ;  /* 0x00000004040e7825 */ /* 0x000fc800078e0210 */
[----:B0-----:R-:W-:-:S04]  /*3910*/  IMAD.WIDE R22, R4, 0x4, R18 ;  /* 0x0000000404167825 */ /* 0x001fc800078e0212 */
[----:B--2---:R-:W-:-:S04]  /*3920*/  FMUL R12, R12, R0 ;  /* 0x000000000c0c7220 */ /* 0x004fc80000400000 */
[----:B---3--:R-:W-:-:S05]  /*3930*/  FFMA R27, R12, UR6, R24 ;  /* 0x000000060c1b7c23 */ /* 0x008fca0008000018 */
[----:B------:R0:W-:Y:S04]  /*3940*/  STG.E desc[UR4][R18.64], R27 ;  /* 0x0000001b12007986 */ /* 0x0001e8000c101904 */
[----:B------:R-:W2:Y:S04]  /*3950*/  LDG.E R12, desc[UR4][R14.64] ;  /* 0x000000040e0c7981 */ /* 0x000ea8000c1e1900 */
[----:B------:R-:W3:Y:S01]  /*3960*/  LDG.E R24, desc[UR4][R22.64] ;  /* 0x0000000416187981 */ /* 0x000ee2000c1e1900 */
[----:B-1----:R-:W-:-:S04]  /*3970*/  IMAD.WIDE R20, R4, 0x4, R14 ;  /* 0x0000000404147825 */ /* 0x002fc800078e020e */
[----:B------:R-:W-:-:S04]  /*3980*/  IMAD.WIDE R16, R4, 0x4, R22 ;  /* 0x0000000404107825 */ /* 0x000fc800078e0216 */
[----:B--2---:R-:W-:-:S04]  /*3990*/  FMUL R12, R12, R0 ;  /* 0x000000000c0c7220 */ /* 0x004fc80000400000 */
[----:B---3--:R-:W-:-:S05]  /*39a0*/  FFMA R29, R12, UR6, R24 ;  /* 0x000000060c1d7c23 */ /* 0x008fca0008000018 */
        /* <DEDUP_REMOVED lines=32> */
.L_x_32:
[----:B------:R-:W-:Y:S05]  /*3bb0*/  @!P1 BRA `(.L_x_29) ;  /* 0x0000000400289947 */ /* 0x000fea0003800000 */
[----:B------:R-:W-:Y:S02]  /*3bc0*/  ISETP.GE.U32.AND P0, PT, R2, 0x4, PT ;  /* 0x000000040200780c */ /* 0x000fe40003f06070 */
[----:B------:R-:W-:-:S04]  /*3bd0*/  LOP3.LUT R10, R8, 0x3, RZ, 0xc0, !PT ;  /* 0x00000003080a7812 */ /* 0x000fc800078ec0ff */
[----:B------:R-:W-:-:S07]  /*3be0*/  ISETP.NE.AND P1, PT, R10, RZ, PT ;  /* 0x000000ff0a00720c */ /* 0x000fce0003f25270 */
[----:B------:R-:W-:Y:S06]  /*3bf0*/  @!P0 BRA `(.L_x_34) ;  /* 0x0000000000888947 */ /* 0x000fec0003800000 */
[----:B--2---:R-:W0:Y:S01]  /*3c00*/  LDC.64 R14, c[0x0][0x398] ;  /* 0x0000e600ff0e7b82 */ /* 0x004e220000000a00 */
        /* <DEDUP_REMOVED lines=29> */
[----:B------:R-:W-:Y:S01]  /*3de0*/  IADD3 R9, PT, PT, R9, 0x4, RZ ;  /* 0x0000000409097810 */ /* 0x000fe20007ffe0ff */
[----:B--2---:R-:W-:-:S04]  /*3df0*/  FMUL R2, R19, R0 ;  /* 0x0000000013027220 */ /* 0x004fc80000400000 */
[----:B---3--:R-:W-:-:S05]  /*3e00*/  FFMA R23, R2, UR6, R23 ;  /* 0x0000000602177c23 */ /* 0x008fca0008000017 */
[----:B------:R1:W-:Y:S02]  /*3e10*/  STG.E desc[UR4][R16.64], R23 ;  /* 0x0000001710007986 */ /* 0x0003e4000c101904 */
.L_x_34:
[----:B------:R-:W-:Y:S05]  /*3e20*/  @!P1 BRA `(.L_x_29) ;  /* 0x00000000008c9947 */ /* 0x000fea0003800000 */
[----:B------:R-:W-:-:S13]  /*3e30*/  ISETP.NE.AND P0, PT, R10, 0x1, PT ;  /* 0x000000010a00780c */ /* 0x000fda0003f05270 */
[----:B-1----:R-:W0:Y:S01]  /*3e40*/  @P0 LDC.64 R16, c[0x0][0x398] ;  /* 0x0000e600ff100b82 */ /* 0x002e220000000a00 */
[CC--:B------:R-:W-:Y:S02]  /*3e50*/  @P0 IMAD R13, R4.reuse, R9.reuse, R11 ;  /* 0x00000009040d0224 */ /* 0x0c0fe400078e020b */
[----:B--2---:R-:W-:-:S05]  /*3e60*/  @P0 IMAD R19, R4, R9, R3 ;  /* 0x0000000904130224 */ /* 0x004fca00078e0203 */
[----:B------:R-:W1:Y:S08]  /*3e70*/  @P0 LDC.64 R14, c[0x0][0x3b8] ;  /* 0x0000ee00ff0e0b82 */ /* 0x000e700000000a00 */
[----:B------:R-:W2:Y:S01]  /*3e80*/  @P0 LDC R2, c[0x0][0x3b0] ;  /* 0x0000ec00ff020b82 */ /* 0x000ea20000000800 */
[----:B0-----:R-:W-:-:S05]  /*3e90*/  @P0 IMAD.WIDE R16, R13, 0x4, R16 ;  /* 0x000000040d100825 */ /* 0x001fca00078e0210 */
[----:B------:R0:W3:Y:S01]  /*3ea0*/  @P0 LDG.E R13, desc[UR4][R16.64] ;  /* 0x00000004100d0981 */ /* 0x0000e2000c1e1900 */
[----:B-1----:R-:W-:-:S05]  /*3eb0*/  @P0 IMAD.WIDE R14, R19, 0x4, R14 ;  /* 0x00000004130e0825 */ /* 0x002fca00078e020e */
[----:B------:R-:W2:Y:S01]  /*3ec0*/  @P0 LDG.E R10, desc[UR4][R14.64] ;  /* 0x000000040e0a0981 */ /* 0x000ea2000c1e1900 */
[----:B------:R-:W-:Y:S01]  /*3ed0*/  @P0 IMAD.WIDE R20, R4, 0x4, R16 ;  /* 0x0000000404140825 */ /* 0x000fe200078e0210 */
[----:B------:R-:W-:-:S04]  /*3ee0*/  LOP3.LUT R18, R8, 0x1, RZ, 0xc0, !PT ;  /* 0x0000000108127812 */ /* 0x000fc800078ec0ff */
[----:B------:R-:W-:-:S13]  /*3ef0*/  ISETP.NE.U32.AND P1, PT, R18, 0x1, PT ;  /* 0x000000011200780c */ /* 0x000fda0003f25070 */
[----:B------:R-:W1:Y:S08]  /*3f00*/  @!P1 LDC.64 R18, c[0x0][0x398] ;  /* 0x0000e600ff129b82 */ /* 0x000e700000000a00 */
[----:B0-----:R-:W0:Y:S01]  /*3f10*/  @!P1 LDC.64 R16, c[0x0][0x3b8] ;  /* 0x0000ee00ff109b82 */ /* 0x001e220000000a00 */
[----:B---3--:R-:W-:-:S04]  /*3f20*/  @P0 FMUL R13, R13, R0 ;  /* 0x000000000d0d0220 */ /* 0x008fc80000400000 */
[----:B--2---:R-:W-:Y:S01]  /*3f30*/  @P0 FFMA R23, R13, R2, R10 ;  /* 0x000000020d170223 */ /* 0x004fe2000000000a */
[----:B------:R-:W-:-:S04]  /*3f40*/  @P0 IMAD.WIDE R12, R4, 0x4, R14 ;  /* 0x00000004040c0825 */ /* 0x000fc800078e020e */
[----:B------:R4:W-:Y:S04]  /*3f50*/  @P0 STG.E desc[UR4][R14.64], R23 ;  /* 0x000000170e000986 */ /* 0x0009e8000c101904 */
[----:B------:R-:W2:Y:S04]  /*3f60*/  @P0 LDG.E R21, desc[UR4][R20.64] ;  /* 0x0000000414150981 */ /* 0x000ea8000c1e1900 */
[----:B------:R-:W3:Y:S01]  /*3f70*/  @P0 LDG.E R10, desc[UR4][R12.64] ;  /* 0x000000040c0a0981 */ /* 0x000ee2000c1e1900 */
[----:B------:R-:W-:-:S05]  /*3f80*/  @P0 IADD3 R9, PT, PT, R9, 0x2, RZ ;  /* 0x0000000209090810 */ /* 0x000fca0007ffe0ff */
[CC--:B------:R-:W-:Y:S02]  /*3f90*/  @!P1 IMAD R27, R4.reuse, R9.reuse, R11 ;  /* 0x00000009041b9224 */ /* 0x0c0fe400078e020b */
[----:B------:R-:W-:Y:S02]  /*3fa0*/  @!P1 IMAD R3, R4, R9, R3 ;  /* 0x0000000904039224 */ /* 0x000fe400078e0203 */
[----:B-1----:R-:W-:-:S04]  /*3fb0*/  @!P1 IMAD.WIDE R18, R27, 0x4, R18 ;  /* 0x000000041b129825 */ /* 0x002fc800078e0212 */
[----:B0-----:R-:W-:-:S04]  /*3fc0*/  @!P1 IMAD.WIDE R16, R3, 0x4, R16 ;  /* 0x0000000403109825 */ /* 0x001fc800078e0210 */
[----:B--2---:R-:W-:-:S04]  /*3fd0*/  @P0 FMUL R25, R21, R0 ;  /* 0x0000000015190220 */ /* 0x004fc80000400000 */
[----:B---3--:R-:W-:Y:S02]  /*3fe0*/  @P0 FFMA R25, R25, R2, R10 ;  /* 0x0000000219190223 */ /* 0x008fe4000000000a */
[----:B------:R-:W0:Y:S03]  /*3ff0*/  @!P1 LDC R2, c[0x0][0x3b0] ;  /* 0x0000ec00ff029b82 */ /* 0x000e260000000800 */
[----:B------:R4:W-:Y:S04]  /*4000*/  @P0 STG.E desc[UR4][R12.64], R25 ;  /* 0x000000190c000986 */ /* 0x0009e8000c101904 */
[----:B------:R-:W2:Y:S04]  /*4010*/  @!P1 LDG.E R19, desc[UR4][R18.64] ;  /* 0x0000000412139981 */ /* 0x000ea8000c1e1900 */
[----:B------:R-:W0:Y:S01]  /*4020*/  @!P1 LDG.E R3, desc[UR4][R16.64] ;  /* 0x0000000410039981 */ /* 0x000e22000c1e1900 */
[----:B--2---:R-:W-:-:S04]  /*4030*/  @!P1 FMUL R0, R19, R0 ;  /* 0x0000000013009220 */ /* 0x004fc80000400000 */
[----:B0-----:R-:W-:-:S05]  /*4040*/  @!P1 FFMA R3, R0, R2, R3 ;  /* 0x0000000200039223 */ /* 0x001fca0000000003 */
[----:B------:R4:W-:Y:S02]  /*4050*/  @!P1 STG.E desc[UR4][R16.64], R3 ;  /* 0x0000000310009986 */ /* 0x0009e4000c101904 */
.L_x_29:
[----:B------:R-:W-:Y:S05]  /*4060*/  BSYNC.RECONVERGENT B0 ;  /* 0x0000000000007941 */ /* 0x000fea0003800200 */
.L_x_28:
[----:B------:R-:W-:-:S13]  /*4070*/  ISETP.GE.AND P0, PT, R8, 0x1, PT ;  /* 0x000000010800780c */ /* 0x000fda0003f06270 */
[----:B------:R-:W-:Y:S05]  /*4080*/  @!P0 EXIT ;  /* 0x000000000000894d */ /* 0x000fea0003800000 */
[----:B----4-:R-:W4:Y:S01]  /*4090*/  LDC R3, c[0x0][0x3b0] ;  /* 0x0000ec00ff037b82 */ /* 0x010f220000000800 */
[C---:B------:R-:W-:Y:S01]  /*40a0*/  IADD3 R2, PT, PT, R8.reuse, -0x1, RZ ;  /* 0xffffffff08027810 */ /* 0x040fe20007ffe0ff */
[----:B------:R-:W-:Y:S01]  /*40b0*/  BSSY.RECONVERGENT B0, `(.L_x_35) ;  /* 0x0000060000007945 */ /* 0x000fe20003800200 */
[----:B------:R-:W-:Y:S02]  /*40c0*/  LOP3.LUT R0, R8, 0xf, RZ, 0xc0, !PT ;  /* 0x0000000f08007812 */ /* 0x000fe400078ec0ff */
[----:B------:R-:W-:Y:S02]  /*40d0*/  ISETP.GE.U32.AND P0, PT, R2, 0xf, PT ;  /* 0x0000000f0200780c */ /* 0x000fe40003f06070 */
[----:B------:R-:W-:Y:S02]  /*40e0*/  ISETP.NE.AND P1, PT, R0, RZ, PT ;  /* 0x000000ff0000720c */ /* 0x000fe40003f25270 */
[----:B------:R-:W-:Y:S01]  /*40f0*/  MOV R2, RZ ;  /* 0x000000ff00027202 */ /* 0x000fe20000000f00 */
[----:B----4-:R-:W-:-:S08]  /*4100*/  FADD R3, -R3, 1 ;  /* 0x3f80000003037421 */ /* 0x010fd00000000100 */
[----:B------:R-:W-:Y:S05]  /*4110*/  @!P0 BRA `(.L_x_36) ;  /* 0x0000000400648947 */ /* 0x000fea0003800000 */
[----:B-1----:R-:W1:Y:S01]  /*4120*/  LDC.64 R12, c[0x0][0x398] ;  /* 0x0000e600ff0c7b82 */ /* 0x002e620000000a00 */
[----:B------:R-:W-:Y:S02]  /*4130*/  LOP3.LUT R2, R8, 0x7ffffff0, RZ, 0xc0, !PT ;  /* 0x7ffffff008027812 */ /* 0x000fe400078ec0ff */
[----:B------:R-:W-:Y:S02]  /*4140*/  MOV R9, R11 ;  /* 0x0000000b00097202 */ /* 0x000fe40000000f00 */
[----:B------:R-:W-:-:S03]  /*4150*/  IADD3 R10, PT, PT, -R2, RZ, RZ ;  /* 0x000000ff020a7210 */ /* 0x000fc60007ffe1ff */
[----:B0-23--:R-:W0:Y:S04]  /*4160*/  LDC.64 R14, c[0x0][0x3c0] ;  /* 0x0000f000ff0e7b82 */ /* 0x00de280000000a00 */
.L_x_37:
[----:B-1--4-:R-:W-:-:S05]  /*4170*/  IMAD.WIDE R24, R9, 0x4, R12 ;  /* 0x0000000409187825 */ /* 0x012fca00078e020c */
[----:B------:R-:W2:Y:S01]  /*4180*/  LDG.E R16, desc[UR4][R24.64] ;  /* 0x0000000418107981 */ /* 0x000ea2000c1e1900 */
[----:B0-----:R-:W-:-:S04]  /*4190*/  IMAD.WIDE R22, R9, 0x4, R14 ;  /* 0x0000000409167825 */ /* 0x001fc800078e020e */
[----:B------:R-:W-:-:S04]  /*41a0*/  IMAD.WIDE R18, R4, 0x4, R24 ;  /* 0x0000000404127825 */ /* 0x000fc800078e0218 */
[----:B--2---:R-:W-:-:S05]  /*41b0*/  FMUL R29, R3, R16 ;  /* 0x00000010031d7220 */ /* 0x004fca0000400000 */
[----:B------:R0:W-:Y:S04]  /*41c0*/  STG.E desc[UR4][R22.64], R29 ;  /* 0x0000001d16007986 */ /* 0x0001e8000c101904 */
[----:B------:R-:W2:Y:S01]  /*41d0*/  LDG.E R16, desc[UR4][R18.64] ;  /* 0x0000000412107981 */ /* 0x000ea2000c1e1900 */
[----:B------:R-:W-:-:S04]  /*41e0*/  IMAD.WIDE R20, R4, 0x4, R22 ;  /* 0x0000000404147825 */ /* 0x000fc800078e0216 */
[----:B--2---:R-:W-:Y:S01]  /*41f0*/  FMUL R28, R3, R16 ;  /* 0x00000010031c7220 */ /* 0x004fe20000400000 */
[----:B------:R-:W-:-:S04]  /*4200*/  IMAD.WIDE R16, R4, 0x4, R18 ;  /* 0x0000000404107825 */ /* 0x000fc800078e0212 */
[----:B------:R-:W-:Y:S04]  /*4210*/  STG.E desc[UR4][R20.64], R28 ;  /* 0x0000001c14007986 */ /* 0x000fe8000c101904 */
[----:B------:R-:W0:Y:S01]  /*4220*/  LDG.E R18, desc[UR4][R16.64] ;  /* 0x0000000410127981 */ /* 0x000e22000c1e1900 */
[----:B------:R-:W-:-:S04]  /*4230*/  IMAD.WIDE R26, R4, 0x4, R20 ;  /* 0x00000004041a7825 */ /* 0x000fc800078e0214 */
[----:B------:R-:W-:-:S04]  /*4240*/  IMAD.WIDE R24, R4, 0x4, R16 ;  /* 0x0000000404187825 */ /* 0x000fc800078e0210 */
[----:B0-----:R-:W-:-:S05]  /*4250*/  FMUL R29, R3, R18 ;  /* 0x00000012031d7220 */ /* 0x001fca0000400000 */
[----:B------:R0:W-:Y:S04]  /*4260*/  STG.E desc[UR4][R26.64], R29 ;  /* 0x0000001d1a007986 */ /* 0x0001e8000c101904 */
[----:B------:R-:W0:Y:S01]  /*4270*/  LDG.E R16, desc[UR4][R24.64] ;  /* 0x0000000418107981 */ /* 0x000e22000c1e1900 */
[----:B------:R-:W-:-:S04]  /*4280*/  IMAD.WIDE R22, R4, 0x4, R26 ;  /* 0x0000000404167825 */ /* 0x000fc800078e021a */
[----:B------:R-:W-:-:S04]  /*4290*/  IMAD.WIDE R18, R4, 0x4, R24 ;  /* 0x0000000404127825 */ /* 0x000fc800078e0218 */
[----:B0-----:R-:W-:-:S05]  /*42a0*/  FMUL R29, R3, R16 ;  /* 0x00000010031d7220 */ /* 0x001fca0000400000 */
[----:B------:R0:W-:Y:S04]  /*42b0*/  STG.E desc[UR4][R22.64], R29 ;  /* 0x0000001d16007986 */ /* 0x0001e8000c101904 */
[----:B------:R-:W2:Y:S01]  /*42c0*/  LDG.E R28, desc[UR4][R18.64] ;  /* 0x00000004121c7981 */ /* 0x000ea2000c1e1900 */
[----:B------:R-:W-:-:S04]  /*42d0*/  IMAD.WIDE R20, R4, 0x4, R22 ;  /* 0x0000000404147825 */ /* 0x000fc800078e0216 */
[----:B------:R-:W-:-:S04]  /*42e0*/  IMAD.WIDE R16, R4, 0x4, R18 ;  /* 0x0000000404107825 */ /* 0x000fc800078e0212 */
[----:B--2---:R-:W-:-:S05]  /*42f0*/  FMUL R28, R3, R28 ;  /* 0x0000001c031c7220 */ /* 0x004fca0000400000 */
        /* <DEDUP_REMOVED lines=40> */
[----:B------:R-:W-:Y:S04]  /*4580*/  STG.E desc[UR4][R22.64], R29 ;  /* 0x0000001d16007986 */ /* 0x000fe8000c101904 */
[----:B------:R-:W2:Y:S01]  /*4590*/  LDG.E R20, desc[UR4][R18.64] ;  /* 0x0000000412147981 */ /* 0x000ea2000c1e1900 */
[----:B------:R-:W-:-:S04]  /*45a0*/  IMAD.WIDE R16, R4, 0x4, R22 ;  /* 0x0000000404107825 */ /* 0x000fc800078e0216 */
[----:B--2---:R-:W-:Y:S01]  /*45b0*/  FMUL R28, R3, R20 ;  /* 0x00000014031c7220 */ /* 0x004fe20000400000 */
[----:B------:R-:W-:-:S04]  /*45c0*/  IMAD.WIDE R20, R4, 0x4, R18 ;  /* 0x0000000404147825 */ /* 0x000fc800078e0212 */
[----:B------:R0:W-:Y:S04]  /*45d0*/  STG.E desc[UR4][R16.64], R28 ;  /* 0x0000001c10007986 */ /* 0x0001e8000c101904 */
[----:B------:R-:W0:Y:S01]  /*45e0*/  LDG.E R26, desc[UR4][R20.64] ;  /* 0x00000004141a7981 */ /* 0x000e22000c1e1900 */
[----:B------:R-:W-:-:S04]  /*45f0*/  IMAD.WIDE R24, R4, 0x4, R16 ;  /* 0x0000000404187825 */ /* 0x000fc800078e0210 */
[----:B0-----:R-:W-:Y:S01]  /*4600*/  FMUL R17, R3, R26 ;  /* 0x0000001a03117220 */ /* 0x001fe20000400000 */
[----:B------:R-:W-:-:S04]  /*4610*/  IMAD.WIDE R26, R4, 0x4, R20 ;  /* 0x00000004041a7825 */ /* 0x000fc800078e0214 */
[----:B------:R4:W-:Y:S04]  /*4620*/  STG.E desc[UR4][R24.64], R17 ;  /* 0x0000001118007986 */ /* 0x0009e8000c101904 */
[----:B------:R-:W2:Y:S01]  /*4630*/  LDG.E R26, desc[UR4][R26.64] ;  /* 0x000000041a1a7981 */ /* 0x000ea2000c1e1900 */
[----:B------:R-:W-:Y:S01]  /*4640*/  IMAD.WIDE R18, R4, 0x4, R24 ;  /* 0x0000000404127825 */ /* 0x000fe200078e0218 */
[----:B------:R-:W-:Y:S02]  /*4650*/  IADD3 R10, PT, PT, R10, 0x10, RZ ;  /* 0x000000100a0a7810 */ /* 0x000fe40007ffe0ff */
[----:B------:R-:W-:Y:S02]  /*4660*/  LEA R9, R4, R9, 0x4 ;  /* 0x0000000904097211 */ /* 0x000fe400078e20ff */
[----:B------:R-:W-:Y:S01]  /*4670*/  ISETP.NE.AND P0, PT, R10, RZ, PT ;  /* 0x000000ff0a00720c */ /* 0x000fe20003f05270 */
[----:B--2---:R-:W-:-:S05]  /*4680*/  FMUL R23, R3, R26 ;  /* 0x0000001a03177220 */ /* 0x004fca0000400000 */
[----:B------:R4:W-:Y:S07]  /*4690*/  STG.E desc[UR4][R18.64], R23 ;  /* 0x0000001712007986 */ /* 0x0009ee000c101904 */
[----:B------:R-:W-:Y:S05]  /*46a0*/  @P0 BRA `(.L_x_37) ;  /* 0xfffffff800b00947 */ /* 0x000fea000383ffff */
.L_x_36:
[----:B------:R-:W-:Y:S05]  /*46b0*/  BSYNC.RECONVERGENT B0 ;  /* 0x0000000000007941 */ /* 0x000fea0003800200 */
.L_x_35:
[----:B------:R-:W-:Y:S05]  /*46c0*/  @!P1 EXIT ;  /* 0x000000000000994d */ /* 0x000fea0003800000 */
[----:B------:R-:W-:Y:S01]  /*46d0*/  ISETP.GE.U32.AND P0, PT, R0, 0x8, PT ;  /* 0x000000080000780c */ /* 0x000fe20003f06070 */
[----:B------:R-:W-:Y:S01]  /*46e0*/  BSSY.RECONVERGENT B0, `(.L_x_38) ;  /* 0x0000030000007945 */ /* 0x000fe20003800200 */
[----:B------:R-:W-:-:S04]  /*46f0*/  LOP3.LUT R9, R8, 0x7, RZ, 0xc0, !PT ;  /* 0x0000000708097812 */ /* 0x000fc800078ec0ff */
[----:B------:R-:W-:-:S07]  /*4700*/  ISETP.NE.AND P1, PT, R9, RZ, PT ;  /* 0x000000ff0900720c */ /* 0x000fce0003f25270 */
[----:B------:R-:W-:Y:S06]  /*4710*/  @!P0 BRA `(.L_x_39) ;  /* 0x0000000000b08947 */ /* 0x000fec0003800000 */
[----:B-1----:R-:W1:Y:S01]  /*4720*/  LDC.64 R12, c[0x0][0x398] ;  /* 0x0000e600ff0c7b82 */ /* 0x002e620000000a00 */
[----:B0-2-4-:R-:W-:-:S07]  /*4730*/  IMAD R17, R4, R2, R11 ;  /* 0x0000000204117224 */ /* 0x015fce00078e020b */
[----:B---3--:R-:W0:Y:S01]  /*4740*/  LDC.64 R14, c[0x0][0x3c0] ;  /* 0x0000f000ff0e7b82 */ /* 0x008e220000000a00 */
[----:B-1----:R-:W-:-:S05]  /*4750*/  IMAD.WIDE R12, R17, 0x4, R12 ;  /* 0x00000004110c7825 */ /* 0x002fca00078e020c */
[----:B------:R-:W2:Y:S01]  /*4760*/  LDG.E R0, desc[UR4][R12.64] ;  /* 0x000000040c007981 */ /* 0x000ea2000c1e1900 */
[----:B0-----:R-:W-:-:S04]  /*4770*/  IMAD.WIDE R14, R17, 0x4, R14 ;  /* 0x00000004110e7825 */ /* 0x001fc800078e020e */
[----:B------:R-:W-:-:S04]  /*4780*/  IMAD.WIDE R16, R4, 0x4, R12 ;  /* 0x0000000404107825 */ /* 0x000fc800078e020c */
[----:B--2---:R-:W-:-:S05]  /*4790*/  FMUL R25, R3, R0 ;  /* 0x0000000003197220 */ /* 0x004fca0000400000 */
[----:B------:R0:W-:Y:S04]  /*47a0*/  STG.E desc[UR4][R14.64], R25 ;  /* 0x000000190e007986 */ /* 0x0001e8000c101904 */
[----:B------:R-:W2:Y:S01]  /*47b0*/  LDG.E R0, desc[UR4][R16.64] ;  /* 0x0000000410007981 */ /* 0x000ea2000c1e1900 */
[----:B------:R-:W-:-:S04]  /*47c0*/  IMAD.WIDE R18, R4, 0x4, R14 ;  /* 0x0000000404127825 */ /* 0x000fc800078e020e */
        /* <DEDUP_REMOVED lines=8> */
[----:B------:R-:W3:Y:S01]  /*4850*/  LDG.E R0, desc[UR4][R22.64] ;  /* 0x0000000416007981 */ /* 0x000ee2000c1e1900 */
[----:B0-----:R-:W-:-:S04]  /*4860*/  IMAD.WIDE R14, R4, 0x4, R12 ;  /* 0x00000004040e7825 */ /* 0x001fc800078e020c */
[----:B------:R-:W-:-:S04]  /*4870*/  IMAD.WIDE R16, R4, 0x4, R22 ;  /* 0x0000000404107825 */ /* 0x000fc800078e0216 */
[----:B---3--:R-:W-:-:S05]  /*4880*/  FMUL R25, R3, R0 ;  /* 0x0000000003197220 */ /* 0x008fca0000400000 */
[----:B------:R0:W-:Y:S04]  /*4890*/  STG.E desc[UR4][R14.64], R25 ;  /* 0x000000190e007986 */ /* 0x0001e8000c101904 */
[----:B------:R-:W3:Y:S01]  /*48a0*/  LDG.E R0, desc[UR4][R16.64] ;  /* 0x0000000410007981 */ /* 0x000ee2000c1e1900 */
[----:B-1----:R-:W-:-:S04]  /*48b0*/  IMAD.WIDE R18, R4, 0x4, R14 ;  /* 0x0000000404127825 */ /* 0x002fc800078e020e */
[----:B------:R-:W-:-:S04]  /*48c0*/  IMAD.WIDE R20, R4, 0x4, R16 ;  /* 0x0000000404147825 */ /* 0x000fc800078e0210 */
[----:B---3--:R-:W-:-:S05]  /*48d0*/  FMUL R27, R3, R0 ;  /* 0x00000000031b7220 */ /* 0x008fca0000400000 */
[----:B------:R1:W-:Y:S04]  /*48e0*/  STG.E desc[UR4][R18.64], R27 ;  /* 0x0000001b12007986 */ /* 0x0003e8000c101904 */
[----:B------:R-:W3:Y:S01]  /*48f0*/  LDG.E R0, desc[UR4][R20.64] ;  /* 0x0000000414007981 */ /* 0x000ee2000c1e1900 */
[----:B--2---:R-:W-:-:S04]  /*4900*/  IMAD.WIDE R12, R4, 0x4, R18 ;  /* 0x00000004040c7825 */ /* 0x004fc800078e0212 */
[----:B------:R-:W-:-:S04]  /*4910*/  IMAD.WIDE R22, R4, 0x4, R20 ;  /* 0x0000000404167825 */ /* 0x000fc800078e0214 */
[----:B---3--:R-:W-:-:S05]  /*4920*/  FMUL R29, R3, R0 ;  /* 0x00000000031d7220 */ /* 0x008fca0000400000 */
[----:B------:R2:W-:Y:S04]  /*4930*/  STG.E desc[UR4][R12.64], R29 ;  /* 0x0000001d0c007986 */ /* 0x0005e8000c101904 */
[----:B------:R-:W3:Y:S01]  /*4940*/  LDG.E R0, desc[UR4][R22.64] ;  /* 0x0000000416007981 */ /* 0x000ee2000c1e1900 */
[----:B0-----:R-:W-:-:S04]  /*4950*/  IMAD.WIDE R14, R4, 0x4, R12 ;  /* 0x00000004040e7825 */ /* 0x001fc800078e020c */
[----:B------:R-:W-:-:S04]  /*4960*/  IMAD.WIDE R16, R4, 0x4, R22 ;  /* 0x0000000404107825 */ /* 0x000fc800078e0216 */
[----:B---3--:R-:W-:-:S05]  /*4970*/  FMUL R25, R3, R0 ;  /* 0x0000000003197220 */ /* 0x008fca0000400000 */
[----:B------:R2:W-:Y:S04]  /*4980*/  STG.E desc[UR4][R14.64], R25 ;  /* 0x000000190e007986 */ /* 0x0005e8000c101904 */
[----:B------:R-:W3:Y:S01]  /*4990*/  LDG.E R16, desc[UR4][R16.64] ;  /* 0x0000000410107981 */ /* 0x000ee2000c1e1900 */
[----:B-1----:R-:W-:Y:S01]  /*49a0*/  IMAD.WIDE R18, R4, 0x4, R14 ;  /* 0x0000000404127825 */ /* 0x002fe200078e020e */
[----:B------:R-:W-:-:S03]  /*49b0*/  IADD3 R2, PT, PT, R2, 0x8, RZ ;  /* 0x0000000802027810 */ /* 0x000fc60007ffe0ff */
[----:B---3--:R-:W-:-:S05]  /*49c0*/  FMUL R21, R3, R16 ;  /* 0x0000001003157220 */ /* 0x008fca0000400000 */
[----:B------:R2:W-:Y:S02]  /*49d0*/  STG.E desc[UR4][R18.64], R21 ;  /* 0x0000001512007986 */ /* 0x0005e4000c101904 */
.L_x_39:
[----:B------:R-:W-:Y:S05]  /*49e0*/  BSYNC.RECONVERGENT B0 ;  /* 0x0000000000007941 */ /* 0x000fea0003800200 */
.L_x_38:
[----:B------:R-:W-:Y:S05]  /*49f0*/  @!P1 EXIT ;  /* 0x000000000000994d */ /* 0x000fea0003800000 */
[----:B------:R-:W-:Y:S01]  /*4a00*/  ISETP.GE.U32.AND P0, PT, R9, 0x4, PT ;  /* 0x000000040900780c */ /* 0x000fe20003f06070 */
[----:B------:R-:W-:Y:S01]  /*4a10*/  BSSY.RECONVERGENT B0, `(.L_x_40) ;  /* 0x000001c000007945 */ /* 0x000fe20003800200 */
[----:B------:R-:W-:-:S04]  /*4a20*/  LOP3.LUT R0, R8, 0x3, RZ, 0xc0, !PT ;  /* 0x0000000308007812 */ /* 0x000fc800078ec0ff */
[----:B------:R-:W-:-:S07]  /*4a30*/  ISETP.NE.AND P1, PT, R0, RZ, PT ;  /* 0x000000ff0000720c */ /* 0x000fce0003f25270 */
[----:B------:R-:W-:Y:S06]  /*4a40*/  @!P0 BRA `(.L_x_41) ;  /* 0x0000000000608947 */ /* 0x000fec0003800000 */
[----:B-12---:R-:W1:Y:S01]  /*4a50*/  LDC.64 R12, c[0x0][0x398] ;  /* 0x0000e600ff0c7b82 */ /* 0x006e620000000a00 */
[----:B------:R-:W-:-:S07]  /*4a60*/  IMAD R9, R4, R2, R11 ;  /* 0x0000000204097224 */ /* 0x000fce00078e020b */
[----:B------:R-:W2:Y:S01]  /*4a70*/  LDC.64 R10, c[0x0][0x3c0] ;  /* 0x0000f000ff0a7b82 */ /* 0x000ea20000000a00 */
[----:B-1----:R-:W-:-:S05]  /*4a80*/  IMAD.WIDE R12, R9, 0x4, R12 ;  /* 0x00000004090c7825 */ /* 0x002fca00078e020c */
[----:B0--3--:R-:W3:Y:S01]  /*4a90*/  LDG.E R14, desc[UR4][R12.64] ;  /* 0x000000040c0e7981 */ /* 0x009ee2000c1e1900 */
[----:B--2---:R-:W-:-:S04]  /*4aa0*/  IMAD.WIDE R10, R9, 0x4, R10 ;  /* 0x00000004090a7825 */ /* 0x004fc800078e020a */
[----:B---3--:R-:W-:Y:S01]  /*4ab0*/  FMUL R9, R3, R14 ;  /* 0x0000000e03097220 */ /* 0x008fe20000400000 */
[----:B------:R-:W-:-:S04]  /*4ac0*/  IMAD.WIDE R14, R4, 0x4, R12 ;  /* 0x00000004040e7825 */ /* 0x000fc800078e020c */
[----:B------:R0:W-:Y:S04]  /*4ad0*/  STG.E desc[UR4][R10.64], R9 ;  /* 0x000000090a007986 */ /* 0x0001e8000c101904 */
[----:B----4-:R-:W2:Y:S01]  /*4ae0*/  LDG.E R18, desc[UR4][R14.64] ;  /* 0x000000040e127981 */ /* 0x010ea2000c1e1900 */
[----:B------:R-:W-:-:S04]  /*4af0*/  IMAD.WIDE R16, R4, 0x4, R10 ;  /* 0x0000000404107825 */ /* 0x000fc800078e020a */
[----:B--2---:R-:W-:Y:S01]  /*4b00*/  FMUL R23, R3, R18 ;  /* 0x0000001203177220 */ /* 0x004fe20000400000 */
[----:B------:R-:W-:-:S04]  /*4b10*/  IMAD.WIDE R18, R4, 0x4, R14 ;  /* 0x0000000404127825 */ /* 0x000fc800078e020e */
[----:B------:R1:W-:Y:S04]  /*4b20*/  STG.E desc[UR4][R16.64], R23 ;  /* 0x0000001710007986 */ /* 0x0003e8000c101904 */
[----:B------:R-:W2:Y:S01]  /*4b30*/  LDG.E R20, desc[UR4][R18.64] ;  /* 0x0000000412147981 */ /* 0x000ea2000c1e1900 */
[----:B------:R-:W-:-:S04]  /*4b40*/  IMAD.WIDE R12, R4, 0x4, R16 ;  /* 0x00000004040c7825 */ /* 0x000fc800078e0210 */
[----:B--2---:R-:W-:Y:S01]  /*4b50*/  FMUL R25, R3, R20 ;  /* 0x0000001403197220 */ /* 0x004fe20000400000 */
[----:B------:R-:W-:-:S04]  /*4b60*/  IMAD.WIDE R20, R4, 0x4, R18 ;  /* 0x0000000404147825 */ /* 0x000fc800078e0212 */
[----:B------:R1:W-:Y:S04]  /*4b70*/  STG.E desc[UR4][R12.64], R25 ;  /* 0x000000190c007986 */ /* 0x0003e8000c101904 */
[----:B------:R-:W2:Y:S01]  /*4b80*/  LDG.E R20, desc[UR4][R20.64] ;  /* 0x0000000414147981 */ /* 0x000ea2000c1e1900 */
[----:B0-----:R-:W-:Y:S01]  /*4b90*/  IMAD.WIDE R10, R4, 0x4, R12 ;  /* 0x00000004040a7825 */ /* 0x001fe200078e020c */
[----:B------:R-:W-:-:S03]  /*4ba0*/  IADD3 R2, PT, PT, R2, 0x4, RZ ;  /* 0x0000000402027810 */ /* 0x000fc60007ffe0ff */
[----:B--2---:R-:W-:-:S05]  /*4bb0*/  FMUL R9, R3, R20 ;  /* 0x0000001403097220 */ /* 0x004fca0000400000 */
[----:B------:R1:W-:Y:S02]  /*4bc0*/  STG.E desc[UR4][R10.64], R9 ;  /* 0x000000090a007986 */ /* 0x0003e4000c101904 */
.L_x_41:
[----:B------:R-:W-:Y:S05]  /*4bd0*/  BSYNC.RECONVERGENT B0 ;  /* 0x0000000000007941 */ /* 0x000fea0003800200 */
.L_x_40:
[----:B------:R-:W-:Y:S05]  /*4be0*/  @!P1 EXIT ;  /* 0x000000000000994d */ /* 0x000fea0003800000 */
[----:B------:R-:W5:Y:S01]  /*4bf0*/  LDCU UR6, c[0x0][0x3a4] ;  /* 0x00007480ff0677ac */ /* 0x000f620008000800 */
[----:B-12---:R-:W1:Y:S01]  /*4c00*/  LDC.64 R12, c[0x0][0x398] ;  /* 0x0000e600ff0c7b82 */ /* 0x006e620000000a00 */
[----:B------:R-:W-:Y:S01]  /*4c10*/  IMAD R2, R7, R8, R2 ;  /* 0x0000000807027224 */ /* 0x000fe200078e0202 */
[----:B------:R-:W-:Y:S01]  /*4c20*/  IADD3 R0, PT, PT, -R0, RZ, RZ ;  /* 0x000000ff00007210 */ /* 0x000fe20007ffe1ff */
[----:B------:R-:W2:Y:S05]  /*4c30*/  LDCU UR7, c[0x0][0x3a8] ;  /* 0x00007500ff0777ac */ /* 0x000eaa0008000800 */
[----:B------:R-:W0:Y:S01]  /*4c40*/  LDC.64 R10, c[0x0][0x3c0] ;  /* 0x0000f000ff0a7b82 */ /* 0x000e220000000a00 */
[----:B-----5:R-:W-:-:S04]  /*4c50*/  IMAD R5, R2, UR6, R5 ;  /* 0x0000000602057c24 */ /* 0x020fc8000f8e0205 */
[----:B--2---:R-:W-:-:S07]  /*4c60*/  IMAD R5, R5, UR7, R6 ;  /* 0x0000000705057c24 */ /* 0x004fce000f8e0206 */
.L_x_42:
[----:B-1----:R-:W-:-:S06]  /*4c70*/  IMAD.WIDE R6, R5, 0x4, R12 ;  /* 0x0000000405067825 */ /* 0x002fcc00078e020c */
[----:B------:R-:W3:Y:S01]  /*4c80*/  LDG.E R6, desc[UR4][R6.64] ;  /* 0x0000000406067981 */ /* 0x000ee2000c1e1900 */
[----:B------:R-:W-:Y:S01]  /*4c90*/  IADD3 R0, PT, PT, R0, 0x1, RZ ;  /* 0x0000000100007810 */ /* 0x000fe20007ffe0ff */
[----:B0-----:R-:W-:-:S03]  /*4ca0*/  IMAD.WIDE R8, R5, 0x4, R10 ;  /* 0x0000000405087825 */ /* 0x001fc600078e020a */
[----:B------:R-:W-:Y:S01]  /*4cb0*/  ISETP.NE.AND P0, PT, R0, RZ, PT ;  /* 0x000000ff0000720c */ /* 0x000fe20003f05270 */
[----:B---3--:R-:W-:-:S05]  /*4cc0*/  FMUL R15, R3, R6 ;  /* 0x00000006030f7220 */ /* 0x008fca0000400000 */
[----:B------:R0:W-:Y:S07]  /*4cd0*/  STG.E desc[UR4][R8.64], R15 ;  /* 0x0000000f08007986 */ /* 0x0001ee000c101904 */
[----:B------:R-:W-:Y:S05]  /*4ce0*/  @!P0 EXIT ;  /* 0x000000000000894d */ /* 0x000fea0003800000 */
[----:B------:R-:W-:Y:S01]  /*4cf0*/  IADD3 R5, PT, PT, R4, R5, RZ ;  /* 0x0000000504057210 */ /* 0x000fe20007ffe0ff */
[----:B------:R-:W-:Y:S06]  /*4d00*/  BRA `(.L_x_42) ;  /* 0xfffffffc00d87947 */ /* 0x000fec000383ffff */
        .weak           $__internal_0_$__cuda_sm3x_div_rn_noftz_f32_slowpath
        .type           $__internal_0_$__cuda_sm3x_div_rn_noftz_f32_slowpath,@function
        .size           $__internal_0_$__cuda_sm3x_div_rn_noftz_f32_slowpath,(.L_x_185 - $__internal_0_$__cuda_sm3x_div_rn_noftz_f32_slowpath)
$__internal_0_$__cuda_sm3x_div_rn_noftz_f32_slowpath:
[----:B------:R-:W-:Y:S01]  /*4d10*/  SHF.R.U32.HI R15, RZ, 0x17, R19 ;  /* 0x00000017ff0f7819 */ /* 0x000fe20000011613 */
[----:B------:R-:W-:Y:S01]  /*4d20*/  BSSY.RECONVERGENT B2, `(.L_x_43) ;  /* 0x0000063000027945 */ /* 0x000fe20003800200 */
[----:B------:R-:W-:Y:S02]  /*4d30*/  SHF.R.U32.HI R16, RZ, 0x17, R8 ;  /* 0x00000017ff107819 */ /* 0x000fe40000011608 */
[----:B------:R-:W-:Y:S02]  /*4d40*/  LOP3.LUT R15, R15, 0xff, RZ, 0xc0, !PT ;  /* 0x000000ff0f0f7812 */ /* 0x000fe400078ec0ff */
[----:B------:R-:W-:Y:S02]  /*4d50*/  LOP3.LUT R22, R16, 0xff, RZ, 0xc0, !PT ;  /* 0x000000ff10167812 */ /* 0x000fe400078ec0ff */
[----:B------:R-:W-:Y:S02]  /*4d60*/  IADD3 R21, PT, PT, R15, -0x1, RZ ;  /* 0xffffffff0f157810 */ /* 0x000fe40007ffe0ff */
[----:B------:R-:W-:-:S02]  /*4d70*/  IADD3 R20, PT, PT, R22, -0x1, RZ ;  /* 0xffffffff16147810 */ /* 0x000fc40007ffe0ff */
[----:B------:R-:W-:Y:S02]  /*4d80*/  ISETP.GT.U32.AND P2, PT, R21, 0xfd, PT ;  /* 0x000000fd1500780c */ /* 0x000fe40003f44070 */
[----:B------:R-:W-:Y:S02]  /*4d90*/  MOV R17, R19 ;  /* 0x0000001300117202 */ /* 0x000fe40000000f00 */
[----:B------:R-:W-:-:S13]  /*4da0*/  ISETP.GT.U32.OR P2, PT, R20, 0xfd, P2 ;  /* 0x000000fd1400780c */ /* 0x000fda0001744470 */
[----:B------:R-:W-:Y:S01]  /*4db0*/  @!P2 MOV R16, RZ ;  /* 0x000000ff0010a202 */ /* 0x000fe20000000f00 */
[----:B------:R-:W-:Y:S06]  /*4dc0*/  @!P2 BRA `(.L_x_44) ;  /* 0x00000000005ca947 */ /* 0x000fec0003800000 */
[----:B------:R-:W-:Y:S02]  /*4dd0*/  FSETP.GTU.FTZ.AND P2, PT, |R8|, +INF , PT ;  /* 0x7f8000000800780b */ /* 0x000fe40003f5c200 */
[----:B------:R-:W-:-:S04]  /*4de0*/  FSETP.GTU.FTZ.AND P3, PT, |R19|, +INF , PT ;  /* 0x7f8000001300780b */ /* 0x000fc80003f7c200 */
[----:B------:R-:W-:-:S13]  /*4df0*/  PLOP3.LUT P2, PT, P2, P3, PT, 0xf8, 0x8f ;  /* 0x00000000008f781c */ /* 0x000fda0001747f70 */
[----:B------:R-:W-:Y:S05]  /*4e00*/  @P2 BRA `(.L_x_45) ;  /* 0x00000004004c2947 */ /* 0x000fea0003800000 */
[----:B------:R-:W-:-:S13]  /*4e10*/  LOP3.LUT P2, RZ, R17, 0x7fffffff, R8, 0xc8, !PT ;  /* 0x7fffffff11ff7812 */ /* 0x000fda000784c808 */
[----:B------:R-:W-:Y:S05]  /*4e20*/  @!P2 BRA `(.L_x_46) ;  /* 0x00000004003ca947 */ /* 0x000fea0003800000 */
[C---:B------:R-:W-:Y:S02]  /*4e30*/  FSETP.NEU.FTZ.AND P3, PT, |R8|.reuse, +INF , PT ;  /* 0x7f8000000800780b */ /* 0x040fe40003f7d200 */
[----:B------:R-:W-:Y:S02]  /*4e40*/  FSETP.NEU.FTZ.AND P4, PT, |R19|, +INF , PT ;  /* 0x7f8000001300780b */ /* 0x000fe40003f9d200 */
[----:B------:R-:W-:-:S11]  /*4e50*/  FSETP.NEU.FTZ.AND P2, PT, |R8|, +INF , PT ;  /* 0x7f8000000800780b */ /* 0x000fd60003f5d200 */
[----:B------:R-:W-:Y:S05]  /*4e60*/  @!P4 BRA !P3, `(.L_x_46) ;  /* 0x00000004002cc947 */ /* 0x000fea0005800000 */
[----:B------:R-:W-:-:S04]  /*4e70*/  LOP3.LUT P3, RZ, R8, 0x7fffffff, RZ, 0xc0, !PT ;  /* 0x7fffffff08ff7812 */ /* 0x000fc8000786c0ff */
[----:B------:R-:W-:-:S13]  /*4e80*/  PLOP3.LUT P3, PT, P4, P3, PT, 0x2f, 0xf2 ;  /* 0x0000000000f2781c */ /* 0x000fda0002766577 */
[----:B------:R-:W-:Y:S05]  /*4e90*/  @P3 BRA `(.L_x_47) ;  /* 0x0000000400183947 */ /* 0x000fea0003800000 */
[----:B------:R-:W-:-:S04]  /*4ea0*/  LOP3.LUT P3, RZ, R17, 0x7fffffff, RZ, 0xc0, !PT ;  /* 0x7fffffff11ff7812 */ /* 0x000fc8000786c0ff */
[----:B------:R-:W-:-:S13]  /*4eb0*/  PLOP3.LUT P2, PT, P2, P3, PT, 0x2f, 0xf2 ;  /* 0x0000000000f2781c */ /* 0x000fda0001746577 */
[----:B------:R-:W-:Y:S05]  /*4ec0*/  @P2 BRA `(.L_x_48) ;  /* 0x0000000400002947 */ /* 0x000fea0003800000 */
[----:B------:R-:W-:Y:S02]  /*4ed0*/  ISETP.GE.AND P2, PT, R20, RZ, PT ;  /* 0x000000ff1400720c */ /* 0x000fe40003f46270 */
[----:B------:R-:W-:-:S11]  /*4ee0*/  ISETP.GE.AND P3, PT, R21, RZ, PT ;  /* 0x000000ff1500720c */ /* 0x000fd60003f66270 */
[----:B------:R-:W-:Y:S01]  /*4ef0*/  @P2 MOV R16, RZ ;  /* 0x000000ff00102202 */ /* 0x000fe20000000f00 */
[----:B------:R-:W-:Y:S01]  /*4f00*/  @!P2 FFMA R8, R8, 1.84467440737095516160e+19, RZ ;  /* 0x5f8000000808a823 */ /* 0x000fe200000000ff */
[----:B------:R-:W-:Y:S01]  /*4f10*/  @!P2 MOV R16, 0xffffffc0 ;  /* 0xffffffc00010a802 */ /* 0x000fe20000000f00 */
[----:B------:R-:W-:-:S03]  /*4f20*/  @!P3 FFMA R17, R19, 1.84467440737095516160e+19, RZ ;  /* 0x5f8000001311b823 */ /* 0x000fc600000000ff */
[----:B------:R-:W-:-:S07]  /*4f30*/  @!P3 IADD3 R16, PT, PT, R16, 0x40, RZ ;  /* 0x000000401010b810 */ /* 0x000fce0007ffe0ff */
.L_x_44:
[----:B------:R-:W-:Y:S01]  /*4f40*/  LEA R20, R15, 0xc0800000, 0x17 ;  /* 0xc08000000f147811 */ /* 0x000fe200078eb8ff */
[----:B------:R-:W-:Y:S01]  /*4f50*/  BSSY.RECONVERGENT B3, `(.L_x_49) ;  /* 0x0000036000037945 */ /* 0x000fe20003800200 */
[----:B------:R-:W-:Y:S02]  /*4f60*/  IADD3 R22, PT, PT, R22, -0x7f, RZ ;  /* 0xffffff8116167810 */ /* 0x000fe40007ffe0ff */
[----:B------:R-:W-:-:S03]  /*4f70*/  IADD3 R23, PT, PT, -R20, R17, RZ ;  /* 0x0000001114177210 */ /* 0x000fc60007ffe1ff */
[C---:B------:R-:W-:Y:S01]  /*4f80*/  IMAD R8, R22.reuse, -0x800000, R8 ;  /* 0xff80000016087824 */ /* 0x040fe200078e0208 */
[----:B------:R0:W1:Y:S01]  /*4f90*/  MUFU.RCP R17, R23 ;  /* 0x0000001700117308 */ /* 0x0000620000001000 */
[----:B------:R-:W-:Y:S01]  /*4fa0*/  FADD.FTZ R21, -R23, -RZ ;  /* 0x800000ff17157221 */ /* 0x000fe20000010100 */
[----:B0-----:R-:W-:-:S04]  /*4fb0*/  IADD3 R23, PT, PT, R22, 0x7f, -R15 ;  /* 0x0000007f16177810 */ /* 0x001fc80007ffe80f */
[----:B------:R-:W-:Y:S01]  /*4fc0*/  IADD3 R23, PT, PT, R23, R16, RZ ;  /* 0x0000001017177210 */ /* 0x000fe20007ffe0ff */
[----:B-1----:R-:W-:-:S04]  /*4fd0*/  FFMA R20, R17, R21, 1 ;  /* 0x3f80000011147423 */ /* 0x002fc80000000015 */
[----:B------:R-:W-:-:S04]  /*4fe0*/  FFMA R17, R17, R20, R17 ;  /* 0x0000001411117223 */ /* 0x000fc80000000011 */
[----:B------:R-:W-:-:S04]  /*4ff0*/  FFMA R20, R8, R17, RZ ;  /* 0x0000001108147223 */ /* 0x000fc800000000ff */
[----:B------:R-:W-:-:S04]  /*5000*/  FFMA R24, R21, R20, R8 ;  /* 0x0000001415187223 */ /* 0x000fc80000000008 */
[----:B------:R-:W-:-:S04]  /*5010*/  FFMA R20, R17, R24, R20 ;  /* 0x0000001811147223 */ /* 0x000fc80000000014 */
[----:B------:R-:W-:-:S04]  /*5020*/  FFMA R21, R21, R20, R8 ;  /* 0x0000001415157223 */ /* 0x000fc80000000008 */
[----:B------:R-:W-:-:S05]  /*5030*/  FFMA R8, R17, R21, R20 ;  /* 0x0000001511087223 */ /* 0x000fca0000000014 */
[----:B------:R-:W-:-:S04]  /*5040*/  SHF.R.U32.HI R15, RZ, 0x17, R8 ;  /* 0x00000017ff0f7819 */ /* 0x000fc80000011608 */
[----:B------:R-:W-:-:S04]  /*5050*/  LOP3.LUT R15, R15, 0xff, RZ, 0xc0, !PT ;  /* 0x000000ff0f0f7812 */ /* 0x000fc800078ec0ff */
[----:B------:R-:W-:-:S04]  /*5060*/  IADD3 R22, PT, PT, R15, R23, RZ ;  /* 0x000000170f167210 */ /* 0x000fc80007ffe0ff */
[----:B------:R-:W-:-:S04]  /*5070*/  IADD3 R15, PT, PT, R22, -0x1, RZ ;  /* 0xffffffff160f7810 */ /* 0x000fc80007ffe0ff */
[----:B------:R-:W-:-:S13]  /*5080*/  ISETP.GE.U32.AND P2, PT, R15, 0xfe, PT ;  /* 0x000000fe0f00780c */ /* 0x000fda0003f46070 */
[----:B------:R-:W-:Y:S05]  /*5090*/  @!P2 BRA `(.L_x_50) ;  /* 0x000000000080a947 */ /* 0x000fea0003800000 */
[----:B------:R-:W-:-:S13]  /*50a0*/  ISETP.GT.AND P2, PT, R22, 0xfe, PT ;  /* 0x000000fe1600780c */ /* 0x000fda0003f44270 */
[----:B------:R-:W-:Y:S05]  /*50b0*/  @P2 BRA `(.L_x_51) ;  /* 0x00000000006c2947 */ /* 0x000fea0003800000 */
[----:B------:R-:W-:-:S13]  /*50c0*/  ISETP.GE.AND P2, PT, R22, 0x1, PT ;  /* 0x000000011600780c */ /* 0x000fda0003f46270 */
[----:B------:R-:W-:Y:S05]  /*50d0*/  @P2 BRA `(.L_x_52) ;  /* 0x0000000000742947 */ /* 0x000fea0003800000 */
[----:B------:R-:W-:Y:S02]  /*50e0*/  ISETP.GE.AND P2, PT, R22, -0x18, PT ;  /* 0xffffffe81600780c */ /* 0x000fe40003f46270 */
[----:B------:R-:W-:-:S11]  /*50f0*/  LOP3.LUT R8, R8, 0x80000000, RZ, 0xc0, !PT ;  /* 0x8000000008087812 */ /* 0x000fd600078ec0ff */
[----:B------:R-:W-:Y:S05]  /*5100*/  @!P2 BRA `(.L_x_52) ;  /* 0x000000000068a947 */ /* 0x000fea0003800000 */
[-CC-:B------:R-:W-:Y:S01]  /*5110*/  FFMA.RZ R15, R17, R21.reuse, R20.reuse ;  /* 0x00000015110f7223 */ /* 0x180fe2000000c014 */
[C---:B------:R-:W-:Y:S02]  /*5120*/  ISETP.NE.AND P4, PT, R22.reuse, RZ, PT ;  /* 0x000000ff1600720c */ /* 0x040fe40003f85270 */
[C---:B------:R-:W-:Y:S02]  /*5130*/  ISETP.NE.AND P3, PT, R22.reuse, RZ, PT ;  /* 0x000000ff1600720c */ /* 0x040fe40003f65270 */
[----:B------:R-:W-:Y:S01]  /*5140*/  LOP3.LUT R16, R15, 0x7fffff, RZ, 0xc0, !PT ;  /* 0x007fffff0f107812 */ /* 0x000fe200078ec0ff */
[CCC-:B------:R-:W-:Y:S01]  /*5150*/  FFMA.RP R15, R17.reuse, R21.reuse, R20.reuse ;  /* 0x00000015110f7223 */ /* 0x1c0fe20000008014 */
[----:B------:R-:W-:Y:S01]  /*5160*/  FFMA.RM R20, R17, R21, R20 ;  /* 0x0000001511147223 */ /* 0x000fe20000004014 */
[----:B------:R-:W-:Y:S02]  /*5170*/  IADD3 R17, PT, PT, R22, 0x20, RZ ;  /* 0x0000002016117810 */ /* 0x000fe40007ffe0ff */
[----:B------:R-:W-:-:S02]  /*5180*/  LOP3.LUT R16, R16, 0x800000, RZ, 0xfc, !PT ;  /* 0x0080000010107812 */ /* 0x000fc400078efcff */
[----:B------:R-:W-:Y:S02]  /*5190*/  IADD3 R21, PT, PT, -R22, RZ, RZ ;  /* 0x000000ff16157210 */ /* 0x000fe40007ffe1ff */
[----:B------:R-:W-:Y:S02]  /*51a0*/  SHF.L.U32 R17, R16, R17, RZ ;  /* 0x0000001110117219 */ /* 0x000fe400000006ff */
[----:B------:R-:W-:Y:S02]  /*51b0*/  FSETP.NEU.FTZ.AND P2, PT, R15, R20, PT ;  /* 0x000000140f00720b */ /* 0x000fe40003f5d000 */
[----:B------:R-:W-:Y:S02]  /*51c0*/  SEL R15, R21, RZ, P4 ;  /* 0x000000ff150f7207 */ /* 0x000fe40002000000 */
[----:B------:R-:W-:Y:S02]  /*51d0*/  ISETP.NE.AND P3, PT, R17, RZ, P3 ;  /* 0x000000ff1100720c */ /* 0x000fe40001f65270 */
[----:B------:R-:W-:-:S02]  /*51e0*/  SHF.R.U32.HI R15, RZ, R15, R16 ;  /* 0x0000000fff0f7219 */ /* 0x000fc40000011610 */
[----:B------:R-:W-:Y:S02]  /*51f0*/  PLOP3.LUT P2, PT, P2, P3, PT, 0xf8, 0x8f ;  /* 0x00000000008f781c */ /* 0x000fe40001747f70 */
[----:B------:R-:W-:Y:S02]  /*5200*/  SHF.R.U32.HI R17, RZ, 0x1, R15 ;  /* 0x00000001ff117819 */ /* 0x000fe4000001160f */
[----:B------:R-:W-:-:S04]  /*5210*/  SEL R16, RZ, 0x1, !P2 ;  /* 0x00000001ff107807 */ /* 0x000fc80005000000 */
[----:B------:R-:W-:-:S04]  /*5220*/  LOP3.LUT R16, R16, 0x1, R17, 0xf8, !PT ;  /* 0x0000000110107812 */ /* 0x000fc800078ef811 */
[----:B------:R-:W-:-:S04]  /*5230*/  LOP3.LUT R16, R16, R15, RZ, 0xc0, !PT ;  /* 0x0000000f10107212 */ /* 0x000fc800078ec0ff */
[----:B------:R-:W-:-:S04]  /*5240*/  IADD3 R17, PT, PT, R17, R16, RZ ;  /* 0x0000001011117210 */ /* 0x000fc80007ffe0ff */
[----:B------:R-:W-:Y:S01]  /*5250*/  LOP3.LUT R8, R17, R8, RZ, 0xfc, !PT ;  /* 0x0000000811087212 */ /* 0x000fe200078efcff */
[----:B------:R-:W-:Y:S06]  /*5260*/  BRA `(.L_x_52) ;  /* 0x0000000000107947 */ /* 0x000fec0003800000 */
.L_x_51:
[----:B------:R-:W-:-:S04]  /*5270*/  LOP3.LUT R8, R8, 0x80000000, RZ, 0xc0, !PT ;  /* 0x8000000008087812 */ /* 0x000fc800078ec0ff */
[----:B------:R-:W-:Y:S01]  /*5280*/  LOP3.LUT R8, R8, 0x7f800000, RZ, 0xfc, !PT ;  /* 0x7f80000008087812 */ /* 0x000fe200078efcff */
[----:B------:R-:W-:Y:S06]  /*5290*/  BRA `(.L_x_52) ;  /* 0x0000000000047947 */ /* 0x000fec0003800000 */
.L_x_50:
[----:B------:R-:W-:-:S07]  /*52a0*/  LEA R8, R23, R8, 0x17 ;  /* 0x0000000817087211 */ /* 0x000fce00078eb8ff */
.L_x_52:
[----:B------:R-:W-:Y:S05]  /*52b0*/  BSYNC.RECONVERGENT B3 ;  /* 0x0000000000037941 */ /* 0x000fea0003800200 */
.L_x_49:
[----:B------:R-:W-:Y:S05]  /*52c0*/  BRA `(.L_x_53) ;  /* 0x0000000000207947 */ /* 0x000fea0003800000 */
.L_x_48:
[----:B------:R-:W-:-:S04]  /*52d0*/  LOP3.LUT R8, R17, 0x80000000, R8, 0x48, !PT ;  /* 0x8000000011087812 */ /* 0x000fc800078e4808 */
[----:B------:R-:W-:Y:S01]  /*52e0*/  LOP3.LUT R8, R8, 0x7f800000, RZ, 0xfc, !PT ;  /* 0x7f80000008087812 */ /* 0x000fe200078efcff */
[----:B------:R-:W-:Y:S06]  /*52f0*/  BRA `(.L_x_53) ;  /* 0x0000000000147947 */ /* 0x000fec0003800000 */
.L_x_47:
[----:B------:R-:W-:Y:S01]  /*5300*/  LOP3.LUT R8, R17, 0x80000000, R8, 0x48, !PT ;  /* 0x8000000011087812 */ /* 0x000fe200078e4808 */
[----:B------:R-:W-:Y:S06]  /*5310*/  BRA `(.L_x_53) ;  /* 0x00000000000c7947 */ /* 0x000fec0003800000 */
.L_x_46:
[----:B------:R-:W0:Y:S01]  /*5320*/  MUFU.RSQ R8, -QNAN ;  /* 0xffc0000000087908 */ /* 0x000e220000001400 */
[----:B------:R-:W-:Y:S05]  /*5330*/  BRA `(.L_x_53) ;  /* 0x0000000000047947 */ /* 0x000fea0003800000 */
.L_x_45:
[----:B------:R-:W-:-:S07]  /*5340*/  FADD.FTZ R8, R8, R19 ;  /* 0x0000001308087221 */ /* 0x000fce0000010000 */
.L_x_53:
[----:B------:R-:W-:Y:S05]  /*5350*/  BSYNC.RECONVERGENT B2 ;  /* 0x0000000000027941 */ /* 0x000fea0003800200 */
.L_x_43:
[----:B------:R-:W-:-:S04]  /*5360*/  HFMA2 R15, -RZ, RZ, 0, 0 ;  /* 0x00000000ff0f7431 */ /* 0x000fc800000001ff */
[----:B0-----:R-:W-:Y:S05]  /*5370*/  RET.REL.NODEC R14 `(_Z24ImageWarpAccumGradKerneliPKfS0_S0_iiiifPfS1_) ;  /* 0xffffffac0e207950 */ /* 0x001fea0003c3ffff */
.L_x_54:
[----:B------:R-:W-:-:S00]  /*5380*/  BRA `(.L_x_54) ;  /* 0xfffffffc00fc7947 */ /* 0x000fc0000383ffff */
[----:B------:R-:W-:-:S00]  /*5390*/  NOP ;  /* 0x0000000000007918 */ /* 0x000fc00000000000 */
        /* <DEDUP_REMOVED lines=14> */
.L_x_185:


//--------------------- .text._Z19ImageWarpGradKerneliPKfS0_S0_iiiiPf --------------------------
	.section	.text._Z19ImageWarpGradKerneliPKfS0_S0_iiiiPf,"ax",@progbits
	.align	128
        .global         _Z19ImageWarpGradKerneliPKfS0_S0_iiiiPf
        .type           _Z19ImageWarpGradKerneliPKfS0_S0_iiiiPf,@function
        .size           _Z19ImageWarpGradKerneliPKfS0_S0_iiiiPf,(.L_x_186 - _Z19ImageWarpGradKerneliPKfS0_S0_iiiiPf)
        .other          _Z19ImageWarpGradKerneliPKfS0_S0_iiiiPf,@"STO_CUDA_ENTRY STV_DEFAULT"
_Z19ImageWarpGradKerneliPKfS0_S0_iiiiPf:
.text._Z19ImageWarpGradKerneliPKfS0_S0_iiiiPf:
[----:B------:R-:W-:Y:S08]  /*0000*/  LDC R1, c[0x0][0x37c] ;  /* 0x0000df00ff017b82 */ /* 0x000ff00000000800 */
[----:B------:R-:W0:Y:S01]  /*0010*/  LDC R3, c[0x0][0x3a8] ;  /* 0x0000ea00ff037b82 */ /* 0x000e220000000800 */
[----:B------:R-:W1:Y:S07]  /*0020*/  S2R R9, SR_TID.X ;  /* 0x0000000000097919 */ /* 0x000e6e0000002100 */
[----:B------:R-:W2:Y:S08]  /*0030*/  LDC R0, c[0x0][0x3a4] ;  /* 0x0000e900ff007b82 */ /* 0x000eb00000000800 */
[----:B------:R-:W1:Y:S01]  /*0040*/  S2UR UR4, SR_CTAID.X ;  /* 0x00000000000479c3 */ /* 0x000e620000002500 */
[----:B0-----:R-:W-:-:S07]  /*0050*/  IABS R6, R3 ;  /* 0x0000000300067213 */ /* 0x001fce0000000000 */
[----:B------:R-:W1:Y:S01]  /*0060*/  LDC R10, c[0x0][0x360] ;  /* 0x0000d800ff0a7b82 */ /* 0x000e620000000800 */
[----:B------:R-:W0:Y:S01]  /*0070*/  I2F.RP R5, R6 ;  /* 0x0000000600057306 */ /* 0x000e220000209400 */
[----:B--2---:R-:W-:-:S06]  /*0080*/  IMAD R4, R3, R0, RZ ;  /* 0x0000000003047224 */ /* 0x004fcc00078e02ff */
[----:B------:R-:W2:Y:S01]  /*0090*/  LDC R2, c[0x0][0x3a0] ;  /* 0x0000e800ff027b82 */ /* 0x000ea20000000800 */
[----:B------:R-:W-:-:S04]  /*00a0*/  IABS R8, R4 ;  /* 0x0000000400087213 */ /* 0x000fc80000000000 */
[----:B------:R-:W3:Y:S08]  /*00b0*/  I2F.RP R7, R8 ;  /* 0x0000000800077306 */ /* 0x000ef00000209400 */
[----:B0-----:R-:W0:Y:S01]  /*00c0*/  MUFU.RCP R5, R5 ;  /* 0x0000000500057308 */ /* 0x001e220000001000 */
[----:B-1----:R-:W-:Y:S01]  /*00d0*/  IMAD R10, R10, UR4, R9 ;  /* 0x000000040a0a7c24 */ /* 0x002fe2000f8e0209 */
[----:B------:R-:W1:Y:S04]  /*00e0*/  LDCU.64 UR4, c[0x0][0x358] ;  /* 0x00006b00ff0477ac */ /* 0x000e680008000a00 */
[----:B------:R-:W-:-:S02]  /*00f0*/  IABS R9, R10 ;  /* 0x0000000a00097213 */ /* 0x000fc40000000000 */
[----:B---3--:R-:W3:Y:S01]  /*0100*/  MUFU.RCP R7, R7 ;  /* 0x0000000700077308 */ /* 0x008ee20000001000 */
[----:B--2---:R-:W-:Y:S02]  /*0110*/  IABS R11, R2 ;  /* 0x00000002000b7213 */ /* 0x004fe40000000000 */
[----:B0-----:R-:W-:Y:S02]  /*0120*/  IADD3 R14, PT, PT, R5, 0xffffffe, RZ ;  /* 0x0ffffffe050e7810 */ /* 0x001fe40007ffe0ff */
[----:B------:R-:W-:-:S03]  /*0130*/  IABS R5, R0 ;  /* 0x0000000000057213 */ /* 0x000fc60000000000 */
[----:B------:R0:W2:Y:S01]  /*0140*/  F2I.FTZ.U32.TRUNC.NTZ R15, R14 ;  /* 0x0000000e000f7305 */ /* 0x0000a2000021f000 */
[----:B---3--:R-:W-:-:S07]  /*0150*/  IADD3 R12, PT, PT, R7, 0xffffffe, RZ ;  /* 0x0ffffffe070c7810 */ /* 0x008fce0007ffe0ff */
[----:B------:R3:W4:Y:S01]  /*0160*/  F2I.FTZ.U32.TRUNC.NTZ R13, R12 ;  /* 0x0000000c000d7305 */ /* 0x000722000021f000 */
[----:B0-----:R-:W-:Y:S01]  /*0170*/  HFMA2 R14, -RZ, RZ, 0, 0 ;  /* 0x00000000ff0e7431 */ /* 0x001fe200000001ff */
[----:B--2---:R-:W-:-:S06]  /*0180*/  IADD3 R7, PT, PT, RZ, -R15, RZ ;  /* 0x8000000fff077210 */ /* 0x004fcc0007ffe0ff */
[----:B------:R-:W0:Y:S01]  /*0190*/  I2F.RP R16, R5 ;  /* 0x0000000500107306 */ /* 0x000e220000209400 */
[----:B---3--:R-:W-:Y:S02]  /*01a0*/  HFMA2 R12, -RZ, RZ, 0, 0 ;  /* 0x00000000ff0c7431 */ /* 0x008fe400000001ff */
[----:B------:R-:W-:Y:S01]  /*01b0*/  IMAD R7, R7, R6, RZ ;  /* 0x0000000607077224 */ /* 0x000fe200078e02ff */
[----:B----4-:R-:W-:-:S03]  /*01c0*/  IADD3 R17, PT, PT, RZ, -R13, RZ ;  /* 0x8000000dff117210 */ /* 0x010fc60007ffe0ff */
[----:B------:R-:W-:Y:S01]  /*01d0*/  IMAD.HI.U32 R14, R15, R7, R14 ;  /* 0x000000070f0e7227 */ /* 0x000fe200078e000e */
[----:B------:R-:W-:Y:S01]  /*01e0*/  MOV R7, R9 ;  /* 0x0000000900077202 */ /* 0x000fe20000000f00 */
[----:B------:R-:W2:Y:S02]  /*01f0*/  I2F.RP R15, R11 ;  /* 0x0000000b000f7306 */ /* 0x000ea40000209400 */
[----:B------:R-:W-:Y:S01]  /*0200*/  IMAD R9, R17, R8, RZ ;  /* 0x0000000811097224 */ /* 0x000fe200078e02ff */
[----:B------:R-:W-:Y:S01]  /*0210*/  IABS R17, R4 ;  /* 0x0000000400117213 */ /* 0x000fe20000000000 */
[----:B------:R-:W-:-:S04]  /*0220*/  IMAD.HI.U32 R14, R14, R7, RZ ;  /* 0x000000070e0e7227 */ /* 0x000fc800078e00ff */
[----:B------:R-:W-:Y:S01]  /*0230*/  IMAD.HI.U32 R12, R13, R9, R12 ;  /* 0x000000090d0c7227 */ /* 0x000fe200078e000c */
[----:B------:R-:W-:Y:S01]  /*0240*/  IADD3 R9, PT, PT, -R14, RZ, RZ ;  /* 0x000000ff0e097210 */ /* 0x000fe20007ffe1ff */
[----:B0-----:R-:W0:Y:S01]  /*0250*/  MUFU.RCP R16, R16 ;  /* 0x0000001000107308 */ /* 0x001e220000001000 */
[----:B------:R-:W-:-:S03]  /*0260*/  IADD3 R13, PT, PT, RZ, -R17, RZ ;  /* 0x80000011ff0d7210 */ /* 0x000fc60007ffe0ff */
[--C-:B------:R-:W-:Y:S02]  /*0270*/  IMAD R9, R6, R9, R7.reuse ;  /* 0x0000000906097224 */ /* 0x100fe400078e0207 */
[----:B------:R-:W-:Y:S02]  /*0280*/  IMAD.HI.U32 R12, R12, R7, RZ ;  /* 0x000000070c0c7227 */ /* 0x000fe400078e00ff */
[----:B--2---:R-:W2:Y:S01]  /*0290*/  MUFU.RCP R15, R15 ;  /* 0x0000000f000f7308 */ /* 0x004ea20000001000 */
[----:B------:R-:W-:Y:S01]  /*02a0*/  ISETP.GT.U32.AND P0, PT, R6, R9, PT ;  /* 0x000000090600720c */ /* 0x000fe20003f04070 */
[----:B------:R-:W-:-:S05]  /*02b0*/  IMAD R13, R12, R13, R7 ;  /* 0x0000000d0c0d7224 */ /* 0x000fca00078e0207 */
[----:B------:R-:W-:Y:S02]  /*02c0*/  ISETP.GT.U32.AND P4, PT, R8, R13, PT ;  /* 0x0000000d0800720c */ /* 0x000fe40003f84070 */
[----:B0-----:R-:W-:-:S05]  /*02d0*/  IADD3 R7, PT, PT, R16, 0xffffffe, RZ ;  /* 0x0ffffffe10077810 */ /* 0x001fca0007ffe0ff */
[-C--:B------:R-:W-:Y:S01]  /*02e0*/  @!P0 IADD3 R9, PT, PT, R9, -R6.reuse, RZ ;  /* 0x8000000609098210 */ /* 0x080fe20007ffe0ff */
[----:B------:R-:W0:Y:S01]  /*02f0*/  F2I.FTZ.U32.TRUNC.NTZ R7, R7 ;  /* 0x0000000700077305 */ /* 0x000e22000021f000 */
[----:B------:R-:W-:Y:S02]  /*0300*/  @!P0 IADD3 R14, PT, PT, R14, 0x1, RZ ;  /* 0x000000010e0e8810 */ /* 0x000fe40007ffe0ff */
[----:B------:R-:W-:Y:S02]  /*0310*/  ISETP.GE.U32.AND P5, PT, R9, R6, PT ;  /* 0x000000060900720c */ /* 0x000fe40003fa6070 */
[----:B------:R-:W-:Y:S02]  /*0320*/  LOP3.LUT R6, R10, R3, RZ, 0x3c, !PT ;  /* 0x000000030a067212 */ /* 0x000fe400078e3cff */
[----:B------:R-:W-:Y:S02]  /*0330*/  ISETP.NE.AND P0, PT, R3, RZ, PT ;  /* 0x000000ff0300720c */ /* 0x000fe40003f05270 */
[----:B------:R-:W-:-:S02]  /*0340*/  ISETP.GE.AND P2, PT, R6, RZ, PT ;  /* 0x000000ff0600720c */ /* 0x000fc40003f46270 */
[-C--:B------:R-:W-:Y:S02]  /*0350*/  @!P4 IADD3 R13, PT, PT, R13, -R8.reuse, RZ ;  /* 0x800000080d0dc210 */ /* 0x080fe40007ffe0ff */
[----:B--2---:R-:W-:Y:S02]  /*0360*/  IADD3 R16, PT, PT, R15, 0xffffffe, RZ ;  /* 0x0ffffffe0f107810 */ /* 0x004fe40007ffe0ff */
[----:B------:R-:W-:Y:S02]  /*0370*/  ISETP.GE.U32.AND P3, PT, R13, R8, PT ;  /* 0x000000080d00720c */ /* 0x000fe40003f66070 */
[----:B------:R-:W-:Y:S01]  /*0380*/  LOP3.LUT R8, R10, R4, RZ, 0x3c, !PT ;  /* 0x000000040a087212 */ /* 0x000fe200078e3cff */
[----:B------:R-:W2:Y:S01]  /*0390*/  F2I.FTZ.U32.TRUNC.NTZ R9, R16 ;  /* 0x0000001000097305 */ /* 0x000ea2000021f000 */
[----:B------:R-:W-:Y:S02]  /*03a0*/  @P5 IADD3 R14, PT, PT, R14, 0x1, RZ ;  /* 0x000000010e0e5810 */ /* 0x000fe40007ffe0ff */
[----:B0-----:R-:W-:-:S02]  /*03b0*/  IADD3 R6, PT, PT, RZ, -R7, RZ ;  /* 0x80000007ff067210 */ /* 0x001fc40007ffe0ff */
        /* <DEDUP_REMOVED lines=12> */
[----:B--2---:R-:W-:Y:S02]  /*0480*/  IADD3 R16, PT, PT, RZ, -R9, RZ ;  /* 0x80000009ff107210 */ /* 0x004fe40007ffe0ff */
        /* <DEDUP_REMOVED lines=10> */
[----:B------:R-:W-:Y:S01]  /*0530*/  IMAD R6, R5, R6, R7 ;  /* 0x0000000605067224 */ /* 0x000fe200078e0207 */
[----:B------:R-:W-:Y:S01]  /*0540*/  IADD3 R14, PT, PT, -R14, RZ, RZ ;  /* 0x000000ff0e0e7210 */ /* 0x000fe20007ffe1ff */
[----:B------:R-:W-:-:S03]  /*0550*/  IMAD.HI.U32 R8, R8, R9, RZ ;  /* 0x0000000908087227 */ /* 0x000fc600078e00ff */
[----:B------:R-:W-:Y:S01]  /*0560*/  ISETP.GT.U32.AND P0, PT, R5, R6, PT ;  /* 0x000000060500720c */ /* 0x000fe20003f04070 */
[----:B------:R-:W-:Y:S01]  /*0570*/  IMAD R10, R3, R14, R10 ;  /* 0x0000000e030a7224 */ /* 0x000fe200078e020a */
[----:B------:R-:W-:-:S05]  /*0580*/  IADD3 R8, PT, PT, -R8, RZ, RZ ;  /* 0x000000ff08087210 */ /* 0x000fca0007ffe1ff */
[----:B------:R-:W-:-:S05]  /*0590*/  IMAD R8, R11, R8, R9 ;  /* 0x000000080b087224 */ /* 0x000fca00078e0209 */
        /* <DEDUP_REMOVED lines=9> */
[----:B------:R-:W0:Y:S02]  /*0630*/  LDC.64 R6, c[0x0][0x390] ;  /* 0x0000e400ff067b82 */ /* 0x000e240000000a00 */
[----:B------:R-:W-:-:S03]  /*0640*/  @!P2 IADD3 R12, PT, PT, -R12, RZ, RZ ;  /* 0x000000ff0c0ca210 */ /* 0x000fc60007ffe1ff */
[----:B------:R-:W-:-:S04]  /*0650*/  @!P3 IADD3 R8, PT, PT, R8, -R11, RZ ;  /* 0x8000000b0808b210 */ /* 0x000fc80007ffe0ff */
        /* <DEDUP_REMOVED lines=8> */
[----:B-1----:R-:W2:Y:S04]  /*06e0*/  LDG.E R2, desc[UR4][R6.64] ;  /* 0x0000000406027981 */ /* 0x002ea8000c1e1900 */
[----:B------:R-:W3:Y:S01]  /*06f0*/  LDG.E R8, desc[UR4][R6.64+0x4] ;  /* 0x0000040406087981 */ /* 0x000ee2000c1e1900 */
[----:B------:R-:W-:Y:S02]  /*0700*/  I2FP.F32.S32 R13, R10 ;  /* 0x0000000a000d7245 */ /* 0x000fe40000201400 */
[----:B------:R-:W-:-:S03]  /*0710*/  I2FP.F32.S32 R9, R12 ;  /* 0x0000000c00097245 */ /* 0x000fc60000201400 */
[----:B--2---:R-:W-:Y:S01]  /*0720*/  FADD R17, R2, R13 ;  /* 0x0000000d02117221 */ /* 0x004fe20000000000 */
[----:B------:R-:W-:Y:S02]  /*0730*/  HFMA2 R2, -RZ, RZ, 1.75, 0 ;  /* 0x3f000000ff027431 */ /* 0x000fe400000001ff */
[----:B---3--:R-:W-:-:S03]  /*0740*/  FADD R15, R8, R9 ;  /* 0x00000009080f7221 */ /* 0x008fc60000000000 */
        /* <DEDUP_REMOVED lines=9> */
[----:B------:R-:W-:-:S04]  /*07e0*/  ISETP.GT.AND P0, PT, R13, -0x1, !P0 ;  /* 0xffffffff0d00780c */ /* 0x000fc80004704270 */
[----:B------:R-:W-:-:S13]  /*07f0*/  PLOP3.LUT P0, PT, P0, P1, PT, 0x80, 0x8 ;  /* 0x000000000008781c */ /* 0x000fda0000703070 */
[----:B------:R-:W-:Y:S05]  /*0800*/  @!P0 EXIT ;  /* 0x000000000000894d */ /* 0x000fea0003800000 */
[----:B------:R-:W-:Y:S01]  /*0810*/  I2FP.F32.U32 R2, R12 ;  /* 0x0000000c00027245 */ /* 0x000fe20000201000 */
[----:B------:R-:W0:Y:S01]  /*0820*/  LDCU UR6, c[0x0][0x3ac] ;  /* 0x00007580ff0677ac */ /* 0x000e220008000800 */
[----:B------:R-:W-:Y:S01]  /*0830*/  I2FP.F32.U32 R6, R13 ;  /* 0x0000000d00067245 */ /* 0x000fe20000201000 */
[----:B------:R-:W-:Y:S01]  /*0840*/  BSSY.RECONVERGENT B0, `(.L_x_55) ;  /* 0x00000b6000007945 */ /* 0x000fe20003800200 */
[----:B------:R-:W-:Y:S02]  /*0850*/  FSETP.GT.AND P1, PT, R17, R2, PT ;  /* 0x000000021100720b */ /* 0x000fe40003f24000 */
[----:B------:R-:W-:Y:S02]  /*0860*/  FSETP.GT.AND P0, PT, R15, R6, PT ;  /* 0x000000060f00720b */ /* 0x000fe40003f04000 */
[----:B------:R-:W-:Y:S02]  /*0870*/  IADD3 R6, PT, PT, R12, -0x1, RZ ;  /* 0xffffffff0c067810 */ /* 0x000fe40007ffe0ff */
[----:B------:R-:W-:-:S02]  /*0880*/  IADD3 R7, PT, PT, R13, -0x1, RZ ;  /* 0xffffffff0d077810 */ /* 0x000fc40007ffe0ff */
[----:B------:R-:W-:Y:S02]  /*0890*/  IADD3 R8, PT, PT, R12, 0x1, RZ ;  /* 0x000000010c087810 */ /* 0x000fe40007ffe0ff */
[C---:B------:R-:W-:Y:S02]  /*08a0*/  IADD3 R9, PT, PT, R13.reuse, 0x1, RZ ;  /* 0x000000010d097810 */ /* 0x040fe40007ffe0ff */
[----:B------:R-:W-:Y:S02]  /*08b0*/  IADD3 R16, PT, PT, R10, R11, RZ ;  /* 0x0000000b0a107210 */ /* 0x000fe40007ffe0ff */
[C---:B------:R-:W-:Y:S02]  /*08c0*/  @P1 IADD3 R6, PT, PT, R12.reuse, RZ, RZ ;  /* 0x000000ff0c061210 */ /* 0x040fe40007ffe0ff */
[----:B------:R-:W-:Y:S01]  /*08d0*/  @P0 IADD3 R7, PT, PT, R13, RZ, RZ ;  /* 0x000000ff0d070210 */ /* 0x000fe20007ffe0ff */
[----:B0-----:R-:W-:Y:S01]  /*08e0*/  IMAD R11, R5, UR6, R16 ;  /* 0x00000006050b7c24 */ /* 0x001fe2000f8e0210 */
[----:B------:R-:W-:-:S02]  /*08f0*/  @!P1 IADD3 R8, PT, PT, R12, RZ, RZ ;  /* 0x000000ff0c089210 */ /* 0x000fc40007ffe0ff */
[----:B------:R-:W-:Y:S02]  /*0900*/  @!P0 IADD3 R9, PT, PT, R13, RZ, RZ ;  /* 0x000000ff0d098210 */ /* 0x000fe40007ffe0ff */
[C---:B------:R-:W-:Y:S02]  /*0910*/  ISETP.GE.AND P0, PT, R6.reuse, R3, PT ;  /* 0x000000030600720c */ /* 0x040fe40003f06270 */
[----:B------:R-:W-:Y:S02]  /*0920*/  ISETP.GE.AND P1, PT, R7, R0, PT ;  /* 0x000000000700720c */ /* 0x000fe40003f26270 */
        /* <DEDUP_REMOVED lines=8> */
[----:B------:R-:W-:Y:S01]  /*09b0*/  I2FP.F32.U32 R3, R9 ;  /* 0x0000000900037245 */ /* 0x000fe20000201000 */
[C---:B------:R-:W-:Y:S01]  /*09c0*/  FFMA R12, |R2|.reuse, -|R13|, 1 ;  /* 0x3f800000020c7423 */ /* 0x040fe20000000e0d */
[----:B------:R-:W-:Y:S01]  /*09d0*/  PLOP3.LUT P2, PT, P1, P0, PT, 0x80, 0x8 ;  /* 0x000000000008781c */ /* 0x000fe20000f41070 */
[----:B------:R-:W-:-:S02]  /*09e0*/  FFMA R0, |R2|, -|R14|, 1 ;  /* 0x3f80000002007423 */ /* 0x000fc40000000e0e */
[----:B------:R-:W-:-:S04]  /*09f0*/  FADD R3, R15, -R3 ;  /* 0x800000030f037221 */ /* 0x000fc80000000000 */
        /* <DEDUP_REMOVED lines=17> */
[----:B------:R-:W-:Y:S05]  /*0b10*/  CALL.REL.NOINC `($__internal_1_$__cuda_sm3x_div_rn_noftz_f32_slowpath) ;  /* 0x0000002400607944 */ /* 0x000fea0003c00000 */
.L_x_58:
[----:B------:R-:W-:Y:S05]  /*0b20*/  BSYNC.RECONVERGENT B1 ;  /* 0x0000000000017941 */ /* 0x000fea0003800200 */
.L_x_57:
[----:B------:R-:W0:Y:S02]  /*0b30*/  LDC R12, c[0x0][0x3ac] ;  /* 0x0000eb00ff0c7b82 */ /* 0x000e240000000800 */
[----:B0-----:R-:W-:-:S13]  /*0b40*/  ISETP.GE.AND P2, PT, R12, 0x1, PT ;  /* 0x000000010c00780c */ /* 0x001fda0003f46270 */
[----:B------:R-:W-:Y:S05]  /*0b50*/  @!P2 BRA `(.L_x_56) ;  /* 0x000000080010a947 */ /* 0x000fea0003800000 */
[----:B------:R-:W0:Y:S01]  /*0b60*/  LDCU UR6, c[0x0][0x3a8] ;  /* 0x00007500ff0677ac */ /* 0x000e220008000800 */
[----:B------:R-:W-:Y:S01]  /*0b70*/  ISETP.GE.U32.AND P2, PT, R12, 0x8, PT ;  /* 0x000000080c00780c */ /* 0x000fe20003f46070 */
[----:B------:R-:W-:Y:S02]  /*0b80*/  IMAD R14, R5, R12, R6 ;  /* 0x0000000c050e7224 */ /* 0x000fe400078e0206 */
[----:B------:R-:W-:Y:S02]  /*0b90*/  HFMA2 R28, -RZ, RZ, 0, 0 ;  /* 0x00000000ff1c7431 */ /* 0x000fe400000001ff */
[----:B0-----:R-:W-:-:S08]  /*0ba0*/  IMAD R25, R7, UR6, R14 ;  /* 0x0000000607197c24 */ /* 0x001fd0000f8e020e */
[----:B------:R-:W-:Y:S05]  /*0bb0*/  @!P2 BRA `(.L_x_59) ;  /* 0x0000000000f0a947 */ /* 0x000fea0003800000 */
[----:B------:R-:W-:Y:S02]  /*0bc0*/  LOP3.LUT R24, R12, 0x7ffffff8, RZ, 0xc0, !PT ;  /* 0x7ffffff80c187812 */ /* 0x000fe400078ec0ff */
[----:B------:R-:W-:Y:S02]  /*0bd0*/  MOV R29, R11 ;  /* 0x0000000b001d7202 */ /* 0x000fe40000000f00 */
[----:B------:R-:W-:Y:S02]  /*0be0*/  MOV R27, R25 ;  /* 0x00000019001b7202 */ /* 0x000fe40000000f00 */
[----:B------:R-:W-:-:S07]  /*0bf0*/  IADD3 R26, PT, PT, -R24, RZ, RZ ;  /* 0x000000ff181a7210 */ /* 0x000fce0007ffe1ff */
.L_x_60:
[----:B0-----:R-:W0:Y:S08]  /*0c00*/  LDC.64 R20, c[0x0][0x398] ;  /* 0x0000e600ff147b82 */ /* 0x001e300000000a00 */
[----:B------:R-:W1:Y:S01]  /*0c10*/  LDC.64 R14, c[0x0][0x3b0] ;  /* 0x0000ec00ff0e7b82 */ /* 0x000e620000000a00 */
[----:B0-----:R-:W-:-:S05]  /*0c20*/  IMAD.WIDE R20, R29, 0x4, R20 ;  /* 0x000000041d147825 */ /* 0x001fca00078e0214 */
[----:B------:R-:W2:Y:S01]  /*0c30*/  LDG.E R17, desc[UR4][R20.64] ;  /* 0x0000000414117981 */ /* 0x000ea2000c1e1900 */
[----:B-1----:R-:W-:-:S05]  /*0c40*/  IMAD.WIDE R14, R27, 0x4, R14 ;  /* 0x000000041b0e7825 */ /* 0x002fca00078e020e */
[----:B------:R-:W2:Y:S01]  /*0c50*/  LDG.E R16, desc[UR4][R14.64] ;  /* 0x000000040e107981 */ /* 0x000ea2000c1e1900 */
[----:B------:R-:W-:-:S04]  /*0c60*/  IMAD.WIDE R18, R4, 0x4, R20 ;  /* 0x0000000404127825 */ /* 0x000fc800078e0214 */
[----:B------:R-:W-:-:S04]  /*0c70*/  IMAD.WIDE R22, R4, 0x4, R14 ;  /* 0x0000000404167825 */ /* 0x000fc800078e020e */
[----:B--2---:R-:W-:-:S05]  /*0c80*/  FFMA R28, R17, R10, R16 ;  /* 0x0000000a111c7223 */ /* 0x004fca0000000010 */
[----:B------:R0:W-:Y:S04]  /*0c90*/  STG.E desc[UR4][R14.64], R28 ;  /* 0x0000001c0e007986 */ /* 0x0001e8000c101904 */
[----:B------:R1:W0:Y:S04]  /*0ca0*/  LDG.E R17, desc[UR4][R18.64] ;  /* 0x0000000412117981 */ /* 0x000228000c1e1900 */
[----:B------:R-:W0:Y:S01]  /*0cb0*/  LDG.E R16, desc[UR4][R22.64] ;  /* 0x0000000416107981 */ /* 0x000e22000c1e1900 */
[----:B-1----:R-:W-:-:S04]  /*0cc0*/  IMAD.WIDE R18, R4, 0x4, R18 ;  /* 0x0000000404127825 */ /* 0x002fc800078e0212 */
[----:B0-----:R-:W-:Y:S01]  /*0cd0*/  FFMA R28, R17, R10, R16 ;  /* 0x0000000a111c7223 */ /* 0x001fe20000000010 */
[----:B------:R-:W-:-:S04]  /*0ce0*/  IMAD.WIDE R16, R4, 0x4, R22 ;  /* 0x0000000404107825 */ /* 0x000fc800078e0216 */
[----:B------:R0:W-:Y:S04]  /*0cf0*/  STG.E desc[UR4][R22.64], R28 ;  /* 0x0000001c16007986 */ /* 0x0001e8000c101904 */
[----:B------:R-:W0:Y:S04]  /*0d00*/  LDG.E R21, desc[UR4][R18.64] ;  /* 0x0000000412157981 */ /* 0x000e28000c1e1900 */
[----:B------:R-:W0:Y:S01]  /*0d10*/  LDG.E R20, desc[UR4][R16.64] ;  /* 0x0000000410147981 */ /* 0x000e22000c1e1900 */
[----:B------:R-:W-:-:S04]  /*0d20*/  IMAD.WIDE R14, R4, 0x4, R16 ;  /* 0x00000004040e7825 */ /* 0x000fc800078e0210 */
[----:B0-----:R-:W-:Y:S01]  /*0d30*/  FFMA R28, R21, R10, R20 ;  /* 0x0000000a151c7223 */ /* 0x001fe20000000014 */
[----:B------:R-:W-:-:S04]  /*0d40*/  IMAD.WIDE R20, R4, 0x4, R18 ;  /* 0x0000000404147825 */ /* 0x000fc800078e0212 */
[----:B------:R0:W-:Y:S04]  /*0d50*/  STG.E desc[UR4][R16.64], R28 ;  /* 0x0000001c10007986 */ /* 0x0001e8000c101904 */
[----:B------:R1:W0:Y:S04]  /*0d60*/  LDG.E R19, desc[UR4][R20.64] ;  /* 0x0000000414137981 */ /* 0x000228000c1e1900 */
[----:B------:R-:W0:Y:S01]  /*0d70*/  LDG.E R18, desc[UR4][R14.64] ;  /* 0x000000040e127981 */ /* 0x000e22000c1e1900 */
[----:B------:R-:W-:-:S04]  /*0d80*/  IMAD.WIDE R22, R4, 0x4, R14 ;  /* 0x0000000404167825 */ /* 0x000fc800078e020e */
[----:B-1----:R-:W-:-:S04]  /*0d90*/  IMAD.WIDE R20, R4, 0x4, R20 ;  /* 0x0000000404147825 */ /* 0x002fc800078e0214 */
[----:B0-----:R-:W-:-:S05]  /*0da0*/  FFMA R28, R19, R10, R18 ;  /* 0x0000000a131c7223 */ /* 0x001fca0000000012 */
[----:B------:R0:W-:Y:S04]  /*0db0*/  STG.E desc[UR4][R14.64], R28 ;  /* 0x0000001c0e007986 */ /* 0x0001e8000c101904 */
[----:B------:R-:W0:Y:S04]  /*0dc0*/  LDG.E R19, desc[UR4][R20.64] ;  /* 0x0000000414137981 */ /* 0x000e28000c1e1900 */
[----:B------:R-:W0:Y:S01]  /*0dd0*/  LDG.E R18, desc[UR4][R22.64] ;  /* 0x0000000416127981 */ /* 0x000e22000c1e1900 */
[----:B------:R-:W-:-:S04]  /*0de0*/  IMAD.WIDE R16, R4, 0x4, R22 ;  /* 0x0000000404107825 */ /* 0x000fc800078e0216 */
[----:B0-----:R-:W-:Y:S01]  /*0df0*/  FFMA R28, R19, R10, R18 ;  /* 0x0000000a131c7223 */ /* 0x001fe20000000012 */
[----:B------:R-:W-:-:S04]  /*0e00*/  IMAD.WIDE R18, R4, 0x4, R20 ;  /* 0x0000000404127825 */ /* 0x000fc800078e0214 */
[----:B------:R-:W-:Y:S04]  /*0e10*/  STG.E desc[UR4][R22.64], R28 ;  /* 0x0000001c16007986 */ /* 0x000fe8000c101904 */
[----:B------:R0:W2:Y:S04]  /*0e20*/  LDG.E R21, desc[UR4][R18.64] ;  /* 0x0000000412157981 */ /* 0x0000a8000c1e1900 */
[----:B------:R-:W2:Y:S01]  /*0e30*/  LDG.E R20, desc[UR4][R16.64] ;  /* 0x0000000410147981 */ /* 0x000ea2000c1e1900 */
[----:B------:R-:W-:-:S04]  /*0e40*/  IMAD.WIDE R14, R4, 0x4, R16 ;  /* 0x00000004040e7825 */ /* 0x000fc800078e0210 */
[----:B0-----:R-:W-:-:S04]  /*0e50*/  IMAD.WIDE R18, R4, 0x4, R18 ;  /* 0x0000000404127825 */ /* 0x001fc800078e0212 */
[----:B--2---:R-:W-:-:S05]  /*0e60*/  FFMA R21, R21, R10, R20 ;  /* 0x0000000a15157223 */ /* 0x004fca0000000014 */
[----:B------:R0:W-:Y:S04]  /*0e70*/  STG.E desc[UR4][R16.64], R21 ;  /* 0x0000001510007986 */ /* 0x0001e8000c101904 */
[----:B------:R-:W2:Y:S04]  /*0e80*/  LDG.E R20, desc[UR4][R18.64] ;  /* 0x0000000412147981 */ /* 0x000ea8000c1e1900 */
[----:B0-----:R-:W2:Y:S01]  /*0e90*/  LDG.E R21, desc[UR4][R14.64] ;  /* 0x000000040e157981 */ /* 0x001ea2000c1e1900 */
[----:B------:R-:W-:-:S04]  /*0ea0*/  IMAD.WIDE R22, R4, 0x4, R14 ;  /* 0x0000000404167825 */ /* 0x000fc800078e020e */
[----:B--2---:R-:W-:Y:S01]  /*0eb0*/  FFMA R28, R20, R10, R21 ;  /* 0x0000000a141c7223 */ /* 0x004fe20000000015 */
[----:B------:R-:W-:-:S04]  /*0ec0*/  IMAD.WIDE R20, R4, 0x4, R18 ;  /* 0x0000000404147825 */ /* 0x000fc800078e0212 */
[----:B------:R0:W-:Y:S04]  /*0ed0*/  STG.E desc[UR4][R14.64], R28 ;  /* 0x0000001c0e007986 */ /* 0x0001e8000c101904 */
[----:B------:R-:W2:Y:S04]  /*0ee0*/  LDG.E R20, desc[UR4][R20.64] ;  /* 0x0000000414147981 */ /* 0x000ea8000c1e1900 */
[----:B------:R-:W2:Y:S01]  /*0ef0*/  LDG.E R19, desc[UR4][R22.64] ;  /* 0x0000000416137981 */ /* 0x000ea2000c1e1900 */
[----:B------:R-:W-:-:S04]  /*0f00*/  IADD3 R26, PT, PT, R26, 0x8, RZ ;  /* 0x000000081a1a7810 */ /* 0x000fc80007ffe0ff */
[----:B------:R-:W-:Y:S02]  /*0f10*/  ISETP.NE.AND P2, PT, R26, RZ, PT ;  /* 0x000000ff1a00720c */ /* 0x000fe40003f45270 */
[C---:B------:R-:W-:Y:S02]  /*0f20*/  LEA R29, R4.reuse, R29, 0x3 ;  /* 0x0000001d041d7211 */ /* 0x040fe400078e18ff */
[----:B------:R-:W-:Y:S01]  /*0f30*/  LEA R27, R4, R27, 0x3 ;  /* 0x0000001b041b7211 */ /* 0x000fe200078e18ff */
[----:B--2---:R-:W-:-:S05]  /*0f40*/  FFMA R19, R20, R10, R19 ;  /* 0x0000000a14137223 */ /* 0x004fca0000000013 */
[----:B------:R0:W-:Y:S03]  /*0f50*/  STG.E desc[UR4][R22.64], R19 ;  /* 0x0000001316007986 */ /* 0x0001e6000c101904 */
[----:B------:R-:W-:Y:S05]  /*0f60*/  @P2 BRA `(.L_x_60) ;  /* 0xfffffffc00242947 */ /* 0x000fea000383ffff */
[----:B0-----:R-:W-:-:S07]  /*0f70*/  MOV R28, R24 ;  /* 0x00000018001c7202 */ /* 0x001fce0000000f00 */
.L_x_59:
[----:B------:R-:W-:-:S13]  /*0f80*/  LOP3.LUT P2, R14, R12, 0x7, RZ, 0xc0, !PT ;  /* 0x000000070c0e7812 */ /* 0x000fda000784c0ff */
[----:B------:R-:W-:Y:S05]  /*0f90*/  @!P2 BRA `(.L_x_56) ;  /* 0x000000040000a947 */ /* 0x000fea0003800000 */
[----:B------:R-:W-:Y:S02]  /*0fa0*/  ISETP.GE.U32.AND P2, PT, R14, 0x4, PT ;  /* 0x000000040e00780c */ /* 0x000fe40003f46070 */
[----:B------:R-:W-:-:S04]  /*0fb0*/  LOP3.LUT R24, R12, 0x3, RZ, 0xc0, !PT ;  /* 0x000000030c187812 */ /* 0x000fc800078ec0ff */
[----:B------:R-:W-:-:S07]  /*0fc0*/  ISETP.NE.AND P3, PT, R24, RZ, PT ;  /* 0x000000ff1800720c */ /* 0x000fce0003f65270 */
[----:B------:R-:W-:Y:S06]  /*0fd0*/  @!P2 BRA `(.L_x_61) ;  /* 0x000000000074a947 */ /* 0x000fec0003800000 */
[----:B------:R-:W0:Y:S01]  /*0fe0*/  LDC.64 R16, c[0x0][0x398] ;  /* 0x0000e600ff107b82 */ /* 0x000e220000000a00 */
[CC--:B------:R-:W-:Y:S02]  /*0ff0*/  IMAD R19, R4.reuse, R28.reuse, R11 ;  /* 0x0000001c04137224 */ /* 0x0c0fe400078e020b */
[----:B------:R-:W-:-:S05]  /*1000*/  IMAD R21, R4, R28, R25 ;  /* 0x0000001c04157224 */ /* 0x000fca00078e0219 */
        /* <DEDUP_REMOVED lines=9> */
[----:B------:R-:W0:Y:S04]  /*10a0*/  LDG.E R19, desc[UR4][R26.64] ;  /* 0x000000041a137981 */ /* 0x000e28000c1e1900 */
[----:B------:R-:W0:Y:S01]  /*10b0*/  LDG.E R18, desc[UR4][R22.64] ;  /* 0x0000000416127981 */ /* 0x000e22000c1e1900 */
[----:B------:R-:W-:-:S04]  /*10c0*/  IMAD.WIDE R20, R4, 0x4, R26 ;  /* 0x0000000404147825 */ /* 0x000fc800078e021a */
[----:B0-----:R-:W-:Y:S01]  /*10d0*/  FFMA R29, R19, R10, R18 ;  /* 0x0000000a131d7223 */ /* 0x001fe20000000012 */
[----:B------:R-:W-:-:S04]  /*10e0*/  IMAD.WIDE R18, R4, 0x4, R22 ;  /* 0x0000000404127825 */ /* 0x000fc800078e0216 */
[----:B------:R0:W-:Y:S04]  /*10f0*/  STG.E desc[UR4][R22.64], R29 ;  /* 0x0000001d16007986 */ /* 0x0001e8000c101904 */
[----:B------:R-:W2:Y:S04]  /*1100*/  LDG.E R17, desc[UR4][R20.64] ;  /* 0x0000000414117981 */ /* 0x000ea8000c1e1900 */
[----:B------:R-:W2:Y:S01]  /*1110*/  LDG.E R16, desc[UR4][R18.64] ;  /* 0x0000000412107981 */ /* 0x000ea2000c1e1900 */
[----:B------:R-:W-:-:S04]  /*1120*/  IMAD.WIDE R14, R4, 0x4, R18 ;  /* 0x00000004040e7825 */ /* 0x000fc800078e0212 */
[----:B--2---:R-:W-:Y:S01]  /*1130*/  FFMA R27, R17, R10, R16 ;  /* 0x0000000a111b7223 */ /* 0x004fe20000000010 */
[----:B------:R-:W-:-:S04]  /*1140*/  IMAD.WIDE R16, R4, 0x4, R20 ;  /* 0x0000000404107825 */ /* 0x000fc800078e0214 */
[----:B------:R0:W-:Y:S04]  /*1150*/  STG.E desc[UR4][R18.64], R27 ;  /* 0x0000001b12007986 */ /* 0x0001e8000c101904 */
[----:B------:R-:W2:Y:S04]  /*1160*/  LDG.E R17, desc[UR4][R16.64] ;  /* 0x0000000410117981 */ /* 0x000ea8000c1e1900 */
[----:B------:R-:W2:Y:S01]  /*1170*/  LDG.E R26, desc[UR4][R14.64] ;  /* 0x000000040e1a7981 */ /* 0x000ea2000c1e1900 */
[----:B------:R-:W-:Y:S01]  /*1180*/  IADD3 R28, PT, PT, R28, 0x4, RZ ;  /* 0x000000041c1c7810 */ /* 0x000fe20007ffe0ff */
[----:B--2---:R-:W-:-:S05]  /*1190*/  FFMA R26, R17, R10, R26 ;  /* 0x0000000a111a7223 */ /* 0x004fca000000001a */
[----:B------:R0:W-:Y:S02]  /*11a0*/  STG.E desc[UR4][R14.64], R26 ;  /* 0x0000001a0e007986 */ /* 0x0001e4000c101904 */
.L_x_61:
[----:B------:R-:W-:Y:S05]  /*11b0*/  @!P3 BRA `(.L_x_56) ;  /* 0x000000000078b947 */ /* 0x000fea0003800000 */
[----:B------:R-:W-:-:S13]  /*11c0*/  ISETP.NE.AND P2, PT, R24, 0x1, PT ;  /* 0x000000011800780c */ /* 0x000fda0003f45270 */
[----:B------:R-:W1:Y:S01]  /*11d0*/  @P2 LDC.64 R20, c[0x0][0x398] ;  /* 0x0000e600ff142b82 */ /* 0x000e620000000a00 */
[CC--:B0-----:R-:W-:Y:S02]  /*11e0*/  @P2 IMAD R15, R4.reuse, R28.reuse, R11 ;  /* 0x0000001c040f2224 */ /* 0x0c1fe400078e020b */
[----:B------:R-:W-:-:S05]  /*11f0*/  @P2 IMAD R17, R4, R28, R25 ;  /* 0x0000001c04112224 */ /* 0x000fca00078e0219 */
[----:B------:R-:W0:Y:S01]  /*1200*/  @P2 LDC.64 R18, c[0x0][0x3b0] ;  /* 0x0000ec00ff122b82 */ /* 0x000e220000000a00 */
[----:B-1----:R-:W-:-:S05]  /*1210*/  @P2 IMAD.WIDE R20, R15, 0x4, R20 ;  /* 0x000000040f142825 */ /* 0x002fca00078e0214 */
[----:B------:R1:W2:Y:S01]  /*1220*/  @P2 LDG.E R15, desc[UR4][R20.64] ;  /* 0x00000004140f2981 */ /* 0x0002a2000c1e1900 */
[----:B0-----:R-:W-:-:S05]  /*1230*/  @P2 IMAD.WIDE R18, R17, 0x4, R18 ;  /* 0x0000000411122825 */ /* 0x001fca00078e0212 */
[----:B------:R-:W2:Y:S01]  /*1240*/  @P2 LDG.E R14, desc[UR4][R18.64] ;  /* 0x00000004120e2981 */ /* 0x000ea2000c1e1900 */
[----:B------:R-:W-:Y:S01]  /*1250*/  @P2 IMAD.WIDE R16, R4, 0x4, R20 ;  /* 0x0000000404102825 */ /* 0x000fe200078e0214 */
[----:B------:R-:W-:-:S04]  /*1260*/  LOP3.LUT R12, R12, 0x1, RZ, 0xc0, !PT ;  /* 0x000000010c0c7812 */ /* 0x000fc800078ec0ff */
[----:B------:R-:W-:-:S13]  /*1270*/  ISETP.NE.U32.AND P3, PT, R12, 0x1, PT ;  /* 0x000000010c00780c */ /* 0x000fda0003f65070 */
[----:B------:R-:W0:Y:S08]  /*1280*/  @!P3 LDC.64 R22, c[0x0][0x398] ;  /* 0x0000e600ff16bb82 */ /* 0x000e300000000a00 */
[----:B-1----:R-:W1:Y:S01]  /*1290*/  @!P3 LDC.64 R20, c[0x0][0x3b0] ;  /* 0x0000ec00ff14bb82 */ /* 0x002e620000000a00 */
[----:B--2---:R-:W-:Y:S01]  /*12a0*/  @P2 FFMA R27, R15, R10, R14 ;  /* 0x0000000a0f1b2223 */ /* 0x004fe2000000000e */
[----:B------:R-:W-:-:S04]  /*12b0*/  @P2 IMAD.WIDE R14, R4, 0x4, R18 ;  /* 0x00000004040e2825 */ /* 0x000fc800078e0212 */
[----:B------:R2:W-:Y:S04]  /*12c0*/  @P2 STG.E desc[UR4][R18.64], R27 ;  /* 0x0000001b12002986 */ /* 0x0005e8000c101904 */
[----:B------:R-:W3:Y:S04]  /*12d0*/  @P2 LDG.E R17, desc[UR4][R16.64] ;  /* 0x0000000410112981 */ /* 0x000ee8000c1e1900 */
[----:B------:R-:W3:Y:S01]  /*12e0*/  @P2 LDG.E R24, desc[UR4][R14.64] ;  /* 0x000000040e182981 */ /* 0x000ee2000c1e1900 */
[----:B------:R-:W-:-:S05]  /*12f0*/  @P2 IADD3 R28, PT, PT, R28, 0x2, RZ ;  /* 0x000000021c1c2810 */ /* 0x000fca0007ffe0ff */
[CC--:B------:R-:W-:Y:S02]  /*1300*/  @!P3 IMAD R29, R4.reuse, R28.reuse, R11 ;  /* 0x0000001c041db224 */ /* 0x0c0fe400078e020b */
[----:B------:R-:W-:Y:S02]  /*1310*/  @!P3 IMAD R28, R4, R28, R25 ;  /* 0x0000001c041cb224 */ /* 0x000fe400078e0219 */
[----:B0-----:R-:W-:-:S04]  /*1320*/  @!P3 IMAD.WIDE R22, R29, 0x4, R22 ;  /* 0x000000041d16b825 */ /* 0x001fc800078e0216 */
[----:B-1----:R-:W-:-:S04]  /*1330*/  @!P3 IMAD.WIDE R20, R28, 0x4, R20 ;  /* 0x000000041c14b825 */ /* 0x002fc800078e0214 */
[----:B---3--:R-:W-:-:S05]  /*1340*/  @P2 FFMA R25, R17, R10, R24 ;  /* 0x0000000a11192223 */ /* 0x008fca0000000018 */
[----:B------:R2:W-:Y:S04]  /*1350*/  @P2 STG.E desc[UR4][R14.64], R25 ;  /* 0x000000190e002986 */ /* 0x0005e8000c101904 */
[----:B------:R-:W3:Y:S04]  /*1360*/  @!P3 LDG.E R23, desc[UR4][R22.64] ;  /* 0x000000041617b981 */ /* 0x000ee8000c1e1900 */
[----:B------:R-:W3:Y:S02]  /*1370*/  @!P3 LDG.E R12, desc[UR4][R20.64] ;  /* 0x00000004140cb981 */ /* 0x000ee4000c1e1900 */
[----:B---3--:R-:W-:-:S05]  /*1380*/  @!P3 FFMA R17, R23, R10, R12 ;  /* 0x0000000a1711b223 */ /* 0x008fca000000000c */
[----:B------:R2:W-:Y:S02]  /*1390*/  @!P3 STG.E desc[UR4][R20.64], R17 ;  /* 0x000000111400b986 */ /* 0x0005e4000c101904 */
.L_x_56:
[----:B------:R-:W-:Y:S05]  /*13a0*/  BSYNC.RECONVERGENT B0 ;  /* 0x0000000000007941 */ /* 0x000fea0003800200 */
.L_x_55:
[----:B------:R-:W1:Y:S01]  /*13b0*/  LDCU UR6, c[0x0][0x3a8] ;  /* 0x00007500ff0677ac */ /* 0x000e620008000800 */
[----:B------:R-:W-:Y:S01]  /*13c0*/  BSSY.RECONVERGENT B0, `(.L_x_62) ;  /* 0x0000096000007945 */ /* 0x000fe20003800200 */
[----:B-1----:R-:W-:-:S13]  /*13d0*/  ISETP.GE.OR P1, PT, R8, UR6, !P1 ;  /* 0x0000000608007c0c */ /* 0x002fda000cf26670 */
[----:B------:R-:W-:Y:S05]  /*13e0*/  @P1 BRA `(.L_x_63) ;  /* 0x00000008004c1947 */ /* 0x000fea0003800000 */
[----:B------:R-:W0:Y:S01]  /*13f0*/  MUFU.RCP R10, R13 ;  /* 0x0000000d000a7308 */ /* 0x000e220000001000 */
[----:B------:R-:W-:Y:S07]  /*1400*/  BSSY.RECONVERGENT B1, `(.L_x_64) ;  /* 0x000000b000017945 */ /* 0x000fee0003800200 */
[----:B------:R-:W1:Y:S01]  /*1410*/  FCHK P1, R0, R13 ;  /* 0x0000000d00007302 */ /* 0x000e620000020000 */
[----:B0-2---:R-:W-:-:S04]  /*1420*/  FFMA R15, -R13, R10, 1 ;  /* 0x3f8000000d0f7423 */ /* 0x005fc8000000010a */
        /* <DEDUP_REMOVED lines=8> */
.L_x_65:
[----:B------:R-:W-:Y:S05]  /*14b0*/  BSYNC.RECONVERGENT B1 ;  /* 0x0000000000017941 */ /* 0x000fea0003800200 */
.L_x_64:
        /* <DEDUP_REMOVED lines=13> */
.L_x_67:
        /* <DEDUP_REMOVED lines=24> */
[----:B0-----:R-:W-:-:S04]  /*1710*/  IMAD.WIDE R22, R4, 0x4, R14 ;  /* 0x0000000404167825 */ /* 0x001fc800078e020e */
[----:B--2---:R-:W-:Y:S01]  /*1720*/  FFMA R28, R20, R10, R27 ;  /* 0x0000000a141c7223 */ /* 0x004fe2000000001b */
[----:B-1----:R-:W-:-:S04]  /*1730*/  IMAD.WIDE R20, R4, 0x4, R18 ;  /* 0x0000000404147825 */ /* 0x002fc800078e0212 */
        /* <DEDUP_REMOVED lines=28> */
.L_x_66:
[----:B0-----:R-:W-:-:S13]  /*1900*/  LOP3.LUT P1, R14, R0, 0x7, RZ, 0xc0, !PT ;  /* 0x00000007000e7812 */ /* 0x001fda000782c0ff */
        /* <DEDUP_REMOVED lines=34> */
.L_x_68:
[----:B------:R-:W-:Y:S05]  /*1b30*/  @!P2 BRA `(.L_x_63) ;  /* 0x000000000078a947 */ /* 0x000fea0003800000 */
[----:B------:R-:W-:-:S13]  /*1b40*/  ISETP.NE.AND P1, PT, R12, 0x1, PT ;  /* 0x000000010c00780c */ /* 0x000fda0003f25270 */
[----:B------:R-:W0:Y:S01]  /*1b50*/  @P1 LDC.64 R20, c[0x0][0x398] ;  /* 0x0000e600ff141b82 */ /* 0x000e220000000a00 */
[CC--:B-1----:R-:W-:Y:S02]  /*1b60*/  @P1 IMAD R15, R4.reuse, R25.reuse, R11 ;  /* 0x00000019040f1224 */ /* 0x0c2fe400078e020b */
[----:B------:R-:W-:-:S05]  /*1b70*/  @P1 IMAD R17, R4, R25, R7 ;  /* 0x0000001904111224 */ /* 0x000fca00078e0207 */
[----:B------:R-:W1:Y:S01]  /*1b80*/  @P1 LDC.64 R18, c[0x0][0x3b0] ;  /* 0x0000ec00ff121b82 */ /* 0x000e620000000a00 */
[----:B0-----:R-:W-:-:S05]  /*1b90*/  @P1 IMAD.WIDE R20, R15, 0x4, R20 ;  /* 0x000000040f141825 */ /* 0x001fca00078e0214 */
[----:B------:R0:W2:Y:S01]  /*1ba0*/  @P1 LDG.E R15, desc[UR4][R20.64] ;  /* 0x00000004140f1981 */ /* 0x0000a2000c1e1900 */
[----:B-1----:R-:W-:-:S05]  /*1bb0*/  @P1 IMAD.WIDE R18, R17, 0x4, R18 ;  /* 0x0000000411121825 */ /* 0x002fca00078e0212 */
[----:B------:R-:W2:Y:S01]  /*1bc0*/  @P1 LDG.E R12, desc[UR4][R18.64] ;  /* 0x00000004120c1981 */ /* 0x000ea2000c1e1900 */
[----:B------:R-:W-:Y:S01]  /*1bd0*/  @P1 IMAD.WIDE R16, R4, 0x4, R20 ;  /* 0x0000000404101825 */ /* 0x000fe200078e0214 */
[----:B------:R-:W-:-:S04]  /*1be0*/  LOP3.LUT R0, R0, 0x1, RZ, 0xc0, !PT ;  /* 0x0000000100007812 */ /* 0x000fc800078ec0ff */
[----:B------:R-:W-:-:S13]  /*1bf0*/  ISETP.NE.U32.AND P2, PT, R0, 0x1, PT ;  /* 0x000000010000780c */ /* 0x000fda0003f45070 */
[----:B------:R-:W1:Y:S08]  /*1c00*/  @!P2 LDC.64 R22, c[0x0][0x398] ;  /* 0x0000e600ff16ab82 */ /* 0x000e700000000a00 */
[----:B0-----:R-:W0:Y:S01]  /*1c10*/  @!P2 LDC.64 R20, c[0x0][0x3b0] ;  /* 0x0000ec00ff14ab82 */ /* 0x001e220000000a00 */
[----:B--2---:R-:W-:Y:S01]  /*1c20*/  @P1 FFMA R27, R15, R10, R12 ;  /* 0x0000000a0f1b1223 */ /* 0x004fe2000000000c */
[----:B------:R-:W-:-:S04]  /*1c30*/  @P1 IMAD.WIDE R14, R4, 0x4, R18 ;  /* 0x00000004040e1825 */ /* 0x000fc800078e0212 */
[----:B------:R3:W-:Y:S04]  /*1c40*/  @P1 STG.E desc[UR4][R18.64], R27 ;  /* 0x0000001b12001986 */ /* 0x0007e8000c101904 */
[----:B------:R-:W2:Y:S04]  /*1c50*/  @P1 LDG.E R17, desc[UR4][R16.64] ;  /* 0x0000000410111981 */ /* 0x000ea8000c1e1900 */
[----:B------:R-:W2:Y:S01]  /*1c60*/  @P1 LDG.E R12, desc[UR4][R14.64] ;  /* 0x000000040e0c1981 */ /* 0x000ea2000c1e1900 */
[----:B------:R-:W-:-:S05]  /*1c70*/  @P1 IADD3 R25, PT, PT, R25, 0x2, RZ ;  /* 0x0000000219191810 */ /* 0x000fca0007ffe0ff */
[CC--:B------:R-:W-:Y:S02]  /*1c80*/  @!P2 IMAD R29, R4.reuse, R25.reuse, R11 ;  /* 0x00000019041da224 */ /* 0x0c0fe400078e020b */
[----:B------:R-:W-:Y:S02]  /*1c90*/  @!P2 IMAD R25, R4, R25, R7 ;  /* 0x000000190419a224 */ /* 0x000fe400078e0207 */
[----:B-1----:R-:W-:-:S04]  /*1ca0*/  @!P2 IMAD.WIDE R22, R29, 0x4, R22 ;  /* 0x000000041d16a825 */ /* 0x002fc800078e0216 */
[----:B0-----:R-:W-:-:S04]  /*1cb0*/  @!P2 IMAD.WIDE R20, R25, 0x4, R20 ;  /* 0x000000041914a825 */ /* 0x001fc800078e0214 */
[----:B--2---:R-:W-:-:S05]  /*1cc0*/  @P1 FFMA R7, R17, R10, R12 ;  /* 0x0000000a11071223 */ /* 0x004fca000000000c */
[----:B------:R3:W-:Y:S04]  /*1cd0*/  @P1 STG.E desc[UR4][R14.64], R7 ;  /* 0x000000070e001986 */ /* 0x0007e8000c101904 */
[----:B------:R-:W2:Y:S04]  /*1ce0*/  @!P2 LDG.E R23, desc[UR4][R22.64] ;  /* 0x000000041617a981 */ /* 0x000ea8000c1e1900 */
[----:B------:R-:W2:Y:S02]  /*1cf0*/  @!P2 LDG.E R0, desc[UR4][R20.64] ;  /* 0x000000041400a981 */ /* 0x000ea4000c1e1900 */
[----:B--2---:R-:W-:-:S05]  /*1d00*/  @!P2 FFMA R17, R23, R10, R0 ;  /* 0x0000000a1711a223 */ /* 0x004fca0000000000 */
[----:B------:R3:W-:Y:S02]  /*1d10*/  @!P2 STG.E desc[UR4][R20.64], R17 ;  /* 0x000000111400a986 */ /* 0x0007e4000c101904 */
.L_x_63:
[----:B------:R-:W-:Y:S05]  /*1d20*/  BSYNC.RECONVERGENT B0 ;  /* 0x0000000000007941 */ /* 0x000fea0003800200 */
.L_x_62:
[----:B------:R-:W4:Y:S01]  /*1d30*/  LDCU UR6, c[0x0][0x3a4] ;  /* 0x00007480ff0677ac */ /* 0x000f220008000800 */
[----:B------:R-:W-:Y:S01]  /*1d40*/  BSSY.RECONVERGENT B0, `(.L_x_69) ;  /* 0x0000098000007945 */ /* 0x000fe20003800200 */
[----:B----4-:R-:W-:-:S13]  /*1d50*/  ISETP.GE.OR P0, PT, R9, UR6, !P0 ;  /* 0x0000000609007c0c */ /* 0x010fda000c706670 */
[----:B------:R-:W-:Y:S05]  /*1d60*/  @P0 BRA `(.L_x_70) ;  /* 0x0000000800540947 */ /* 0x000fea0003800000 */
[----:B------:R-:W3:Y:S01]  /*1d70*/  MUFU.RCP R0, R13 ;  /* 0x0000000d00007308 */ /* 0x000ee20000001000 */
[----:B------:R-:W-:Y:S07]  /*1d80*/  BSSY.RECONVERGENT B1, `(.L_x_71) ;  /* 0x000000c000017945 */ /* 0x000fee0003800200 */
[----:B------:R-:W4:Y:S01]  /*1d90*/  FCHK P0, R2, R13 ;  /* 0x0000000d02007302 */ /* 0x000f220000000000 */
[----:B---3--:R-:W-:-:S04]  /*1da0*/  FFMA R7, -R13, R0, 1 ;  /* 0x3f8000000d077423 */ /* 0x008fc80000000100 */
[----:B012---:R-:W-:-:S04]  /*1db0*/  FFMA R15, R0, R7, R0 ;  /* 0x00000007000f7223 */ /* 0x007fc80000000000 */
[----:B------:R-:W-:-:S04]  /*1dc0*/  FFMA R0, R2, R15, RZ ;  /* 0x0000000f02007223 */ /* 0x000fc800000000ff */
[----:B------:R-:W-:-:S04]  /*1dd0*/  FFMA R7, -R13, R0, R2 ;  /* 0x000000000d077223 */ /* 0x000fc80000000102 */
[----:B------:R-:W-:Y:S01]  /*1de0*/  FFMA R0, R15, R7, R0 ;  /* 0x000000070f007223 */ /* 0x000fe20000000000 */
[----:B----4-:R-:W-:Y:S06]  /*1df0*/  @!P0 BRA `(.L_x_72) ;  /* 0x0000000000108947 */ /* 0x010fec0003800000 */
[----:B------:R-:W-:Y:S02]  /*1e00*/  MOV R10, R2 ;  /* 0x00000002000a7202 */ /* 0x000fe40000000f00 */
[----:B------:R-:W-:-:S07]  /*1e10*/  MOV R12, 0x1e30 ;  /* 0x00001e30000c7802 */ /* 0x000fce0000000f00 */
[----:B------:R-:W-:Y:S05]  /*1e20*/  CALL.REL.NOINC `($__internal_1_$__cuda_sm3x_div_rn_noftz_f32_slowpath) ;  /* 0x00000010009c7944 */ /* 0x000fea0003c00000 */
[----:B------:R-:W-:-:S07]  /*1e30*/  MOV R0, R10 ;  /* 0x0000000a00007202 */ /* 0x000fce0000000f00 */
.L_x_72:
[----:B------:R-:W-:Y:S05]  /*1e40*/  BSYNC.RECONVERGENT B1 ;  /* 0x0000000000017941 */ /* 0x000fea0003800200 */
.L_x_71:
[----:B------:R-:W0:Y:S02]  /*1e50*/  LDC R7, c[0x0][0x3ac] ;  /* 0x0000eb00ff077b82 */ /* 0x000e240000000800 */
[----:B0-----:R-:W-:-:S13]  /*1e60*/  ISETP.GE.AND P0, PT, R7, 0x1, PT ;  /* 0x000000010700780c */ /* 0x001fda0003f06270 */
[----:B------:R-:W-:Y:S05]  /*1e70*/  @!P0 BRA `(.L_x_70) ;  /* 0x0000000800108947 */ /* 0x000fea0003800000 */
[----:B------:R-:W0:Y:S01]  /*1e80*/  LDCU UR6, c[0x0][0x3a8] ;  /* 0x00007500ff0677ac */ /* 0x000e220008000800 */
[----:B------:R-:W-:Y:S01]  /*1e90*/  ISETP.GE.U32.AND P0, PT, R7, 0x8, PT ;  /* 0x000000080700780c */ /* 0x000fe20003f06070 */
[----:B------:R-:W-:Y:S01]  /*1ea0*/  IMAD R6, R5, R7, R6 ;  /* 0x0000000705067224 */ /* 0x000fe200078e0206 */
[----:B------:R-:W-:Y:S01]  /*1eb0*/  LOP3.LUT R2, R7, 0x7, RZ, 0xc0, !PT ;  /* 0x0000000707027812 */ /* 0x000fe200078ec0ff */
[----:B------:R-:W-:-:S03]  /*1ec0*/  HFMA2 R15, -RZ, RZ, 0, 0 ;  /* 0x00000000ff0f7431 */ /* 0x000fc600000001ff */
[----:B------:R-:W-:Y:S01]  /*1ed0*/  ISETP.NE.AND P1, PT, R2, RZ, PT ;  /* 0x000000ff0200720c */ /* 0x000fe20003f25270 */
[----:B0-----:R-:W-:-:S06]  /*1ee0*/  IMAD R6, R9, UR6, R6 ;  /* 0x0000000609067c24 */ /* 0x001fcc000f8e0206 */
[----:B------:R-:W-:Y:S06]  /*1ef0*/  @!P0 BRA `(.L_x_73) ;  /* 0x0000000000ec8947 */ /* 0x000fec0003800000 */
[----:B------:R-:W-:Y:S02]  /*1f00*/  LOP3.LUT R15, R7, 0x7ffffff8, RZ, 0xc0, !PT ;  /* 0x7ffffff8070f7812 */ /* 0x000fe400078ec0ff */
[----:B------:R-:W-:Y:S02]  /*1f10*/  MOV R10, R11 ;  /* 0x0000000b000a7202 */ /* 0x000fe40000000f00 */
[----:B------:R-:W-:Y:S02]  /*1f20*/  MOV R29, R6 ;  /* 0x00000006001d7202 */ /* 0x000fe40000000f00 */
[----:B------:R-:W-:-:S07]  /*1f30*/  IADD3 R12, PT, PT, -R15, RZ, RZ ;  /* 0x000000ff0f0c7210 */ /* 0x000fce0007ffe1ff */
.L_x_74:
        /* <DEDUP_REMOVED lines=22> */
[----:B------:R-:W0:Y:S04]  /*20a0*/  LDG.E R27, desc[UR4][R24.64] ;  /* 0x00000004181b7981 */ /* 0x000e28000c1e1900 */
[----:B------:R-:W0:Y:S01]  /*20b0*/  LDG.E R26, desc[UR4][R22.64] ;  /* 0x00000004161a7981 */ /* 0x000e22000c1e1900 */
[----:B-1----:R-:W-:-:S04]  /*20c0*/  IMAD.WIDE R18, R4, 0x4, R22 ;  /* 0x0000000404127825 */ /* 0x002fc800078e0216 */
        /* <DEDUP_REMOVED lines=17> */
[----:B-1----:R-:W-:-:S04]  /*21e0*/  IMAD.WIDE R18, R4, 0x4, R22 ;  /* 0x0000000404127825 */ /* 0x002fc800078e0216 */
        /* <DEDUP_REMOVED lines=12> */
.L_x_73:
[----:B------:R-:W-:Y:S05]  /*22b0*/  @!P1 BRA `(.L_x_70) ;  /* 0x0000000400009947 */ /* 0x000fea0003800000 */
[----:B------:R-:W-:Y:S02]  /*22c0*/  ISETP.GE.U32.AND P0, PT, R2, 0x4, PT ;  /* 0x000000040200780c */ /* 0x000fe40003f06070 */
[----:B------:R-:W-:-:S04]  /*22d0*/  LOP3.LUT R10, R7, 0x3, RZ, 0xc0, !PT ;  /* 0x00000003070a7812 */ /* 0x000fc800078ec0ff */
[----:B------:R-:W-:-:S07]  /*22e0*/  ISETP.NE.AND P1, PT, R10, RZ, PT ;  /* 0x000000ff0a00720c */ /* 0x000fce0003f25270 */
[----:B------:R-:W-:Y:S06]  /*22f0*/  @!P0 BRA `(.L_x_75) ;  /* 0x0000000000748947 */ /* 0x000fec0003800000 */
[----:B------:R-:W1:Y:S01]  /*2300*/  LDC.64 R26, c[0x0][0x398] ;  /* 0x0000e600ff1a7b82 */ /* 0x000e620000000a00 */
[CC--:B0-----:R-:W-:Y:S02]  /*2310*/  IMAD R17, R4.reuse, R15.reuse, R11 ;  /* 0x0000000f04117224 */ /* 0x0c1fe400078e020b */
[----:B------:R-:W-:-:S05]  /*2320*/  IMAD R19, R4, R15, R6 ;  /* 0x0000000f04137224 */ /* 0x000fca00078e0206 */
[----:B------:R-:W0:Y:S01]  /*2330*/  LDC.64 R20, c[0x0][0x3b0] ;  /* 0x0000ec00ff147b82 */ /* 0x000e220000000a00 */
[----:B-1----:R-:W-:-:S05]  /*2340*/  IMAD.WIDE R26, R17, 0x4, R26 ;  /* 0x00000004111a7825 */ /* 0x002fca00078e021a */
[----:B------:R-:W2:Y:S01]  /*2350*/  LDG.E R17, desc[UR4][R26.64] ;  /* 0x000000041a117981 */ /* 0x000ea2000c1e1900 */
[----:B0-----:R-:W-:-:S05]  /*2360*/  IMAD.WIDE R20, R19, 0x4, R20 ;  /* 0x0000000413147825 */ /* 0x001fca00078e0214 */
[----:B------:R-:W2:Y:S01]  /*2370*/  LDG.E R2, desc[UR4][R20.64] ;  /* 0x0000000414027981 */ /* 0x000ea2000c1e1900 */
[----:B------:R-:W-:-:S04]  /*2380*/  IMAD.WIDE R22, R4, 0x4, R26 ;  /* 0x0000000404167825 */ /* 0x000fc800078e021a */
[----:B--2---:R-:W-:Y:S01]  /*2390*/  FFMA R29, R17, R0, R2 ;  /* 0x00000000111d7223 */ /* 0x004fe20000000002 */
        /* <DEDUP_REMOVED lines=19> */
.L_x_75:
[----:B------:R-:W-:Y:S05]  /*24d0*/  @!P1 BRA `(.L_x_70) ;  /* 0x0000000000789947 */ /* 0x000fea0003800000 */
[----:B------:R-:W-:-:S13]  /*24e0*/  ISETP.NE.AND P0, PT, R10, 0x1, PT ;  /* 0x000000010a00780c */ /* 0x000fda0003f05270 */
[----:B01----:R-:W0:Y:S01]  /*24f0*/  @P0 LDC.64 R20, c[0x0][0x398] ;  /* 0x0000e600ff140b82 */ /* 0x003e220000000a00 */
[CC--:B------:R-:W-:Y:S02]  /*2500*/  @P0 IMAD R19, R4.reuse, R15.reuse, R11 ;  /* 0x0000000f04130224 */ /* 0x0c0fe400078e020b */
        /* <DEDUP_REMOVED lines=27> */
.L_x_70:
[----:B------:R-:W-:Y:S05]  /*26c0*/  BSYNC.RECONVERGENT B0 ;  /* 0x0000000000007941 */ /* 0x000fea0003800200 */
.L_x_69:
[----:B------:R-:W5:Y:S01]  /*26d0*/  LDCU UR6, c[0x0][0x3a8] ;  /* 0x00007500ff0677ac */ /* 0x000f620008000800 */
[----:B------:R-:W0:Y:S01]  /*26e0*/  LDCU UR7, c[0x0][0x3a4] ;  /* 0x00007480ff0777ac */ /* 0x000e220008000800 */
[----:B-----5:R-:W-:-:S04]  /*26f0*/  ISETP.GE.AND P0, PT, R8, UR6, PT ;  /* 0x0000000608007c0c */ /* 0x020fc8000bf06270 */
[----:B0-----:R-:W-:-:S13]  /*2700*/  ISETP.GE.OR P0, PT, R9, UR7, P0 ;  /* 0x0000000709007c0c */ /* 0x001fda0008706670 */
[----:B------:R-:W-:Y:S05]  /*2710*/  @P0 EXIT ;  /* 0x000000000000094d */ /* 0x000fea0003800000 */
[----:B------:R-:W3:Y:S01]  /*2720*/  MUFU.RCP R0, R13 ;  /* 0x0000000d00007308 */ /* 0x000ee20000001000 */
[----:B------:R-:W-:Y:S07]  /*2730*/  BSSY.RECONVERGENT B0, `(.L_x_76) ;  /* 0x000000c000007945 */ /* 0x000fee0003800200 */
[----:B------:R-:W0:Y:S01]  /*2740*/  FCHK P0, R3, R13 ;  /* 0x0000000d03007302 */ /* 0x000e220000000000 */
[----:B---34-:R-:W-:-:S04]  /*2750*/  FFMA R7, -R13, R0, 1 ;  /* 0x3f8000000d077423 */ /* 0x018fc80000000100 */
[----:B-12---:R-:W-:-:S04]  /*2760*/  FFMA R15, R0, R7, R0 ;  /* 0x00000007000f7223 */ /* 0x006fc80000000000 */
[----:B------:R-:W-:-:S04]  /*2770*/  FFMA R0, R3, R15, RZ ;  /* 0x0000000f03007223 */ /* 0x000fc800000000ff */
[----:B------:R-:W-:-:S04]  /*2780*/  FFMA R7, -R13, R0, R3 ;  /* 0x000000000d077223 */ /* 0x000fc80000000103 */
[----:B------:R-:W-:Y:S01]  /*2790*/  FFMA R0, R15, R7, R0 ;  /* 0x000000070f007223 */ /* 0x000fe20000000000 */
[----:B0-----:R-:W-:Y:S06]  /*27a0*/  @!P0 BRA `(.L_x_77) ;  /* 0x0000000000108947 */ /* 0x001fec0003800000 */
[----:B------:R-:W-:Y:S02]  /*27b0*/  MOV R10, R3 ;  /* 0x00000003000a7202 */ /* 0x000fe40000000f00 */
[----:B------:R-:W-:-:S07]  /*27c0*/  MOV R12, 0x27e0 ;  /* 0x000027e0000c7802 */ /* 0x000fce0000000f00 */
[----:B------:R-:W-:Y:S05]  /*27d0*/  CALL.REL.NOINC `($__internal_1_$__cuda_sm3x_div_rn_noftz_f32_slowpath) ;  /* 0x0000000800307944 */ /* 0x000fea0003c00000 */
[----:B------:R-:W-:-:S07]  /*27e0*/  MOV R0, R10 ;  /* 0x0000000a00007202 */ /* 0x000fce0000000f00 */
.L_x_77:
[----:B------:R-:W-:Y:S05]  /*27f0*/  BSYNC.RECONVERGENT B0 ;  /* 0x0000000000007941 */ /* 0x000fea0003800200 */
.L_x_76:
[----:B------:R-:W0:Y:S02]  /*2800*/  LDC R2, c[0x0][0x3ac] ;  /* 0x0000eb00ff027b82 */ /* 0x000e240000000800 */
[----:B0-----:R-:W-:-:S13]  /*2810*/  ISETP.GE.AND P0, PT, R2, 0x1, PT ;  /* 0x000000010200780c */ /* 0x001fda0003f06270 */
[----:B------:R-:W-:Y:S05]  /*2820*/  @!P0 EXIT ;  /* 0x000000000000894d */ /* 0x000fea0003800000 */
[----:B------:R-:W0:Y:S01]  /*2830*/  LDCU UR6, c[0x0][0x3a8] ;  /* 0x00007500ff0677ac */ /* 0x000e220008000800 */
[C---:B------:R-:W-:Y:S01]  /*2840*/  ISETP.GE.U32.AND P0, PT, R2.reuse, 0x8, PT ;  /* 0x000000080200780c */ /* 0x040fe20003f06070 */
        /* <DEDUP_REMOVED lines=10> */
.L_x_79:
[----:B------:R-:W0:Y:S08]  /*28f0*/  LDC.64 R18, c[0x0][0x398] ;  /* 0x0000e600ff127b82 */ /* 0x000e300000000a00 */
[----:B-1----:R-:W1:Y:S01]  /*2900*/  LDC.64 R16, c[0x0][0x3b0] ;  /* 0x0000ec00ff107b82 */ /* 0x002e620000000a00 */
[----:B0-----:R-:W-:-:S05]  /*2910*/  IMAD.WIDE R18, R7, 0x4, R18 ;  /* 0x0000000407127825 */ /* 0x001fca00078e0212 */
[----:B------:R-:W2:Y:S01]  /*2920*/  LDG.E R13, desc[UR4][R18.64] ;  /* 0x00000004120d7981 */ /* 0x000ea2000c1e1900 */
[----:B-1----:R-:W-:-:S05]  /*2930*/  IMAD.WIDE R16, R5, 0x4, R16 ;  /* 0x0000000405107825 */ /* 0x002fca00078e0210 */
        /* <DEDUP_REMOVED lines=50> */
.L_x_78:
[----:B------:R-:W-:Y:S05]  /*2c60*/  @!P1 EXIT ;  /* 0x000000000000994d */ /* 0x000fea0003800000 */
[----:B------:R-:W-:Y:S02]  /*2c70*/  ISETP.GE.U32.AND P0, PT, R10, 0x4, PT ;  /* 0x000000040a00780c */ /* 0x000fe40003f06070 */
[----:B------:R-:W-:-:S04]  /*2c80*/  LOP3.LUT R8, R2, 0x3, RZ, 0xc0, !PT ;  /* 0x0000000302087812 */ /* 0x000fc800078ec0ff */
[----:B------:R-:W-:-:S07]  /*2c90*/  ISETP.NE.AND P1, PT, R8, RZ, PT ;  /* 0x000000ff0800720c */ /* 0x000fce0003f25270 */
[----:B------:R-:W-:Y:S06]  /*2ca0*/  @!P0 BRA `(.L_x_80) ;  /* 0x0000000000748947 */ /* 0x000fec0003800000 */
[----:B-1----:R-:W0:Y:S01]  /*2cb0*/  LDC.64 R14, c[0x0][0x398] ;  /* 0x0000e600ff0e7b82 */ /* 0x002e220000000a00 */
        /* <DEDUP_REMOVED lines=17> */
[----:B------:R-:W3:Y:S04]  /*2dd0*/  LDG.E R15, desc[UR4][R20.64] ;  /* 0x00000004140f7981 */ /* 0x000ee8000c1e1900 */
[----:B------:R-:W3:Y:S01]  /*2de0*/  LDG.E R10, desc[UR4][R12.64] ;  /* 0x000000040c0a7981 */ /* 0x000ee2000c1e1900 */
[----:B0-----:R-:W-:-:S04]  /*2df0*/  IMAD.WIDE R16, R4, 0x4, R12 ;  /* 0x0000000404107825 */ /* 0x001fc800078e020c */
[----:B---3--:R-:W-:Y:S01]  /*2e00*/  FFMA R25, R15, R0, R10 ;  /* 0x000000000f197223 */ /* 0x008fe2000000000a */
[----:B------:R-:W-:-:S04]  /*2e10*/  IMAD.WIDE R14, R4, 0x4, R20 ;  /* 0x00000004040e7825 */ /* 0x000fc800078e0214 */
[----:B------:R2:W-:Y:S04]  /*2e20*/  STG.E desc[UR4][R12.64], R25 ;  /* 0x000000190c007986 */ /* 0x0005e8000c101904 */
[----:B------:R-:W3:Y:S04]  /*2e30*/  LDG.E R15, desc[UR4][R14.64] ;  /* 0x000000040e0f7981 */ /* 0x000ee8000c1e1900 */
[----:B------:R-:W3:Y:S01]  /*2e40*/  LDG.E R10, desc[UR4][R16.64] ;  /* 0x00000004100a7981 */ /* 0x000ee2000c1e1900 */
[----:B------:R-:W-:Y:S01]  /*2e50*/  IADD3 R3, PT, PT, R3, 0x4, RZ ;  /* 0x0000000403037810 */ /* 0x000fe20007ffe0ff */
[----:B---3--:R-:W-:-:S05]  /*2e60*/  FFMA R5, R15, R0, R10 ;  /* 0x000000000f057223 */ /* 0x008fca000000000a */
[----:B------:R2:W-:Y:S02]  /*2e70*/  STG.E desc[UR4][R16.64], R5 ;  /* 0x0000000510007986 */ /* 0x0005e4000c101904 */
.L_x_80:
[----:B------:R-:W-:Y:S05]  /*2e80*/  @!P1 EXIT ;  /* 0x000000000000994d */ /* 0x000fea0003800000 */
[----:B------:R-:W-:Y:S02]  /*2e90*/  ISETP.NE.AND P0, PT, R8, 0x1, PT ;  /* 0x000000010800780c */ /* 0x000fe40003f05270 */
[----:B------:R-:W-:-:S04]  /*2ea0*/  LOP3.LUT R2, R2, 0x1, RZ, 0xc0, !PT ;  /* 0x0000000102027812 */ /* 0x000fc800078ec0ff */
[----:B------:R-:W-:-:S07]  /*2eb0*/  ISETP.NE.U32.AND P1, PT, R2, 0x1, PT ;  /* 0x000000010200780c */ /* 0x000fce0003f25070 */
[----:B------:R-:W-:Y:S06]  /*2ec0*/  @!P0 BRA `(.L_x_81) ;  /* 0x0000000000448947 */ /* 0x000fec0003800000 */
[----:B--2---:R-:W0:Y:S01]  /*2ed0*/  LDC.64 R6, c[0x0][0x398] ;  /* 0x0000e600ff067b82 */ /* 0x004e220000000a00 */
[CC--:B------:R-:W-:Y:S02]  /*2ee0*/  IMAD R5, R4.reuse, R3.reuse, R11 ;  /* 0x0000000304057224 */ /* 0x0c0fe400078e020b */
[----:B-1----:R-:W-:-:S05]  /*2ef0*/  IMAD R15, R4, R3, R9 ;  /* 0x00000003040f7224 */ /* 0x002fca00078e0209 */
        /* <DEDUP_REMOVED lines=11> */
[----:B------:R-:W-:Y:S01]  /*2fb0*/  IADD3 R3, PT, PT, R3, 0x2, RZ ;  /* 0x0000000203037810 */ /* 0x000fe20007ffe0ff */
[----:B--2---:R-:W-:-:S05]  /*2fc0*/  FFMA R19, R15, R0, R2 ;  /* 0x000000000f137223 */ /* 0x004fca0000000002 */
[----:B------:R0:W-:Y:S02]  /*2fd0*/  STG.E desc[UR4][R16.64], R19 ;  /* 0x0000001310007986 */ /* 0x0001e4000c101904 */
.L_x_81:
[----:B------:R-:W-:Y:S05]  /*2fe0*/  @P1 EXIT ;  /* 0x000000000000194d */ /* 0x000fea0003800000 */
[----:B--2---:R-:W2:Y:S01]  /*2ff0*/  LDC.64 R6, c[0x0][0x398] ;  /* 0x0000e600ff067b82 */ /* 0x004ea20000000a00 */
[CC--:B------:R-:W-:Y:S02]  /*3000*/  IMAD R11, R4.reuse, R3.reuse, R11 ;  /* 0x00000003040b7224 */ /* 0x0c0fe400078e020b */
[----:B0-----:R-:W-:-:S05]  /*3010*/  IMAD R5, R4, R3, R9 ;  /* 0x0000000304057224 */ /* 0x001fca00078e0209 */
[----:B-1----:R-:W0:Y:S01]  /*3020*/  LDC.64 R12, c[0x0][0x3b0] ;  /* 0x0000ec00ff0c7b82 */ /* 0x002e220000000a00 */
[----:B--2---:R-:W-:-:S06]  /*3030*/  IMAD.WIDE R2, R11, 0x4, R6 ;  /* 0x000000040b027825 */ /* 0x004fcc00078e0206 */
[----:B------:R-:W2:Y:S01]  /*3040*/  LDG.E R3, desc[UR4][R2.64] ;  /* 0x0000000402037981 */ /* 0x000ea2000c1e1900 */
[----:B0-----:R-:W-:-:S05]  /*3050*/  IMAD.WIDE R4, R5, 0x4, R12 ;  /* 0x0000000405047825 */ /* 0x001fca00078e020c */
[----:B------:R-:W2:Y:S02]  /*3060*/  LDG.E R6, desc[UR4][R4.64] ;  /* 0x0000000404067981 */ /* 0x000ea4000c1e1900 */
[----:B--2---:R-:W-:-:S05]  /*3070*/  FFMA R7, R3, R0, R6 ;  /* 0x0000000003077223 */ /* 0x004fca0000000006 */
[----:B------:R-:W-:Y:S01]  /*3080*/  STG.E desc[UR4][R4.64], R7 ;  /* 0x0000000704007986 */ /* 0x000fe2000c101904 */
[----:B------:R-:W-:Y:S05]  /*3090*/  EXIT ;  /* 0x000000000000794d */ /* 0x000fea0003800000 */
        .weak           $__internal_1_$__cuda_sm3x_div_rn_noftz_f32_slowpath
        .type           $__internal_1_$__cuda_sm3x_div_rn_noftz_f32_slowpath,@function
        .size           $__internal_1_$__cuda_sm3x_div_rn_noftz_f32_slowpath,(.L_x_186 - $__internal_1_$__cuda_sm3x_div_rn_noftz_f32_slowpath)
$__internal_1_$__cuda_sm3x_div_rn_noftz_f32_slowpath:
        /* <DEDUP_REMOVED lines=35> */
.L_x_83:
        /* <DEDUP_REMOVED lines=29> */
[CCC-:B------:R-:W-:Y:S01]  /*34a0*/  FFMA.RZ R14, R17.reuse, R21.reuse, R16.reuse ;  /* 0x00000015110e7223 */ /* 0x1c0fe2000000c010 */
[C---:B------:R-:W-:Y:S02]  /*34b0*/  ISETP.NE.AND P4, PT, R18.reuse, RZ, PT ;  /* 0x000000ff1200720c */ /* 0x040fe40003f85270 */
[----:B------:R-:W-:Y:S02]  /*34c0*/  ISETP.NE.AND P3, PT, R18, RZ, PT ;  /* 0x000000ff1200720c */ /* 0x000fe40003f65270 */
        /* <DEDUP_REMOVED lines=19> */
.L_x_90:
[----:B------:R-:W-:-:S04]  /*3600*/  LOP3.LUT R10, R10, 0x80000000, RZ, 0xc0, !PT ;  /* 0x800000000a0a7812 */ /* 0x000fc800078ec0ff */
[----:B------:R-:W-:Y:S01]  /*3610*/  LOP3.LUT R10, R10, 0x7f800000, RZ, 0xfc, !PT ;  /* 0x7f8000000a0a7812 */ /* 0x000fe200078efcff */
[----:B------:R-:W-:Y:S06]  /*3620*/  BRA `(.L_x_91) ;  /* 0x0000000000047947 */ /* 0x000fec0003800000 */
.L_x_89:
[----:B------:R-:W-:-:S07]  /*3630*/  LEA R10, R15, R10, 0x17 ;  /* 0x0000000a0f0a7211 */ /* 0x000fce00078eb8ff */
.L_x_91:
[----:B------:R-:W-:Y:S05]  /*3640*/  BSYNC.RECONVERGENT B3 ;  /* 0x0000000000037941 */ /* 0x000fea0003800200 */
.L_x_88:
[----:B------:R-:W-:Y:S05]  /*3650*/  BRA `(.L_x_92) ;  /* 0x0000000000207947 */ /* 0x000fea0003800000 */
.L_x_87:
[----:B------:R-:W-:-:S04]  /*3660*/  LOP3.LUT R10, R17, 0x80000000, R10, 0x48, !PT ;  /* 0x80000000110a7812 */ /* 0x000fc800078e480a */
[----:B------:R-:W-:Y:S01]  /*3670*/  LOP3.LUT R10, R10, 0x7f800000, RZ, 0xfc, !PT ;  /* 0x7f8000000a0a7812 */ /* 0x000fe200078efcff */
[----:B------:R-:W-:Y:S06]  /*3680*/  BRA `(.L_x_92) ;  /* 0x0000000000147947 */ /* 0x000fec0003800000 */
.L_x_86:
[----:B------:R-:W-:Y:S01]  /*3690*/  LOP3.LUT R10, R17, 0x80000000, R10, 0x48, !PT ;  /* 0x80000000110a7812 */ /* 0x000fe200078e480a */
[----:B------:R-:W-:Y:S06]  /*36a0*/  BRA `(.L_x_92) ;  /* 0x00000000000c7947 */ /* 0x000fec0003800000 */
.L_x_85:
[----:B------:R-:W0:Y:S01]  /*36b0*/  MUFU.RSQ R10, -QNAN ;  /* 0xffc00000000a7908 */ /* 0x000e220000001400 */
[----:B------:R-:W-:Y:S05]  /*36c0*/  BRA `(.L_x_92) ;  /* 0x0000000000047947 */ /* 0x000fea0003800000 */
.L_x_84:
[----:B------:R-:W-:-:S07]  /*36d0*/  FADD.FTZ R10, R10, R13 ;  /* 0x0000000d0a0a7221 */ /* 0x000fce0000010000 */
.L_x_92:
[----:B------:R-:W-:Y:S05]  /*36e0*/  BSYNC.RECONVERGENT B2 ;  /* 0x0000000000027941 */ /* 0x000fea0003800200 */
.L_x_82:
[----:B------:R-:W-:Y:S01]  /*36f0*/  HFMA2 R15, -RZ, RZ, 0, 0 ;  /* 0x00000000ff0f7431 */ /* 0x000fe200000001ff */
[----:B------:R-:W-:-:S04]  /*3700*/  MOV R14, R12 ;  /* 0x0000000c000e7202 */ /* 0x000fc80000000f00 */
[----:B0-----:R-:W-:Y:S05]  /*3710*/  RET.REL.NODEC R14 `(_Z19ImageWarpGradKerneliPKfS0_S0_iiiiPf) ;  /* 0xffffffc80e387950 */ /* 0x001fea0003c3ffff */
.L_x_93:
        /* <DEDUP_REMOVED lines=14> */
.L_x_186:


//--------------------- .text._Z20ImageWarpAccumKerneliPKfS0_iiiifPf --------------------------
	.section	.text._Z20ImageWarpAccumKerneliPKfS0_iiiifPf,"ax",@progbits
	.align	128
        .global         _Z20ImageWarpAccumKerneliPKfS0_iiiifPf
        .type           _Z20ImageWarpAccumKerneliPKfS0_iiiifPf,@function
        .size           _Z20ImageWarpAccumKerneliPKfS0_iiiifPf,(.L_x_187 - _Z20ImageWarpAccumKerneliPKfS0_iiiifPf)
        .other          _Z20ImageWarpAccumKerneliPKfS0_iiiifPf,@"STO_CUDA_ENTRY STV_DEFAULT"
_Z20ImageWarpAccumKerneliPKfS0_iiiifPf:
.text._Z20ImageWarpAccumKerneliPKfS0_iiiifPf:
[----:B------:R-:W0:Y:S08]  /*0000*/  LDC R1, c[0x0][0x37c] ;  /* 0x0000df00ff017b82 */ /* 0x000e300000000800 */
[----:B------:R-:W1:Y:S01]  /*0010*/  LDC R14, c[0x0][0x3a0] ;  /* 0x0000e800ff0e7b82 */ /* 0x000e620000000800 */
[----:B------:R-:W2:Y:S01]  /*0020*/  S2R R6, SR_TID.X ;  /* 0x0000000000067919 */ /* 0x000ea20000002100 */
[----:B------:R-:W3:Y:S01]  /*0030*/  LDCU.64 UR8, c[0x0][0x358] ;  /* 0x00006b00ff0877ac */ /* 0x000ee20008000a00 */
[----:B0-----:R-:W-:-:S05]  /*0040*/  IADD3 R1, PT, PT, R1, -0x100, RZ ;  /* 0xffffff0001017810 */ /* 0x001fca0007ffe0ff */
[----:B------:R-:W0:Y:S08]  /*0050*/  LDC R9, c[0x0][0x39c] ;  /* 0x0000e700ff097b82 */ /* 0x000e300000000800 */
[----:B------:R-:W2:Y:S01]  /*0060*/  S2UR UR4, SR_CTAID.X ;  /* 0x00000000000479c3 */ /* 0x000ea20000002500 */
[----:B-1----:R-:W-:-:S07]  /*0070*/  IABS R2, R14 ;  /* 0x0000000e00027213 */ /* 0x002fce0000000000 */
[----:B------:R-:W2:Y:S01]  /*0080*/  LDC R7, c[0x0][0x360] ;  /* 0x0000d800ff077b82 */ /* 0x000ea20000000800 */
[----:B------:R-:W1:Y:S01]  /*0090*/  I2F.RP R3, R2 ;  /* 0x0000000200037306 */ /* 0x000e620000209400 */
[----:B0-----:R-:W-:-:S06]  /*00a0*/  IMAD R17, R14, R9, RZ ;  /* 0x000000090e117224 */ /* 0x001fcc00078e02ff */
[----:B------:R-:W0:Y:S01]  /*00b0*/  LDC R0, c[0x0][0x398] ;  /* 0x0000e600ff007b82 */ /* 0x000e220000000800 */
[----:B------:R-:W-:Y:S02]  /*00c0*/  IABS R8, R9 ;  /* 0x0000000900087213 */ /* 0x000fe40000000000 */
[-C--:B------:R-:W-:Y:S02]  /*00d0*/  IABS R4, R17.reuse ;  /* 0x0000001100047213 */ /* 0x080fe40000000000 */
[----:B------:R-:W-:Y:S02]  /*00e0*/  IABS R16, R17 ;  /* 0x0000001100107213 */ /* 0x000fe40000000000 */
[----:B------:R-:W4:Y:S08]  /*00f0*/  I2F.RP R5, R4 ;  /* 0x0000000400057306 */ /* 0x000f300000209400 */
[----:B-1----:R-:W1:Y:S01]  /*0100*/  MUFU.RCP R3, R3 ;  /* 0x0000000300037308 */ /* 0x002e620000001000 */
[----:B--2---:R-:W-:Y:S01]  /*0110*/  IMAD R7, R7, UR4, R6 ;  /* 0x0000000407077c24 */ /* 0x004fe2000f8e0206 */
[----:B------:R-:W-:-:S06]  /*0120*/  MOV R6, R8 ;  /* 0x0000000800067202 */ /* 0x000fcc0000000f00 */
[----:B----4-:R-:W2:Y:S01]  /*0130*/  MUFU.RCP R5, R5 ;  /* 0x0000000500057308 */ /* 0x010ea20000001000 */
[----:B0-----:R-:W-:-:S07]  /*0140*/  IABS R8, R0 ;  /* 0x0000000000087213 */ /* 0x001fce0000000000 */
[----:B------:R-:W-:Y:S01]  /*0150*/  I2F.RP R15, R6 ;  /* 0x00000006000f7306 */ /* 0x000fe20000209400 */
[----:B-1----:R-:W-:-:S07]  /*0160*/  IADD3 R12, PT, PT, R3, 0xffffffe, RZ ;  /* 0x0ffffffe030c7810 */ /* 0x002fce0007ffe0ff */
[----:B------:R0:W1:Y:S01]  /*0170*/  F2I.FTZ.U32.TRUNC.NTZ R13, R12 ;  /* 0x0000000c000d7305 */ /* 0x000062000021f000 */
[----:B--2---:R-:W-:Y:S02]  /*0180*/  IADD3 R10, PT, PT, R5, 0xffffffe, RZ ;  /* 0x0ffffffe050a7810 */ /* 0x004fe40007ffe0ff */
[----:B------:R-:W-:-:S05]  /*0190*/  IABS R5, R7 ;  /* 0x0000000700057213 */ /* 0x000fca0000000000 */
[----:B------:R2:W4:Y:S01]  /*01a0*/  F2I.FTZ.U32.TRUNC.NTZ R11, R10 ;  /* 0x0000000a000b7305 */ /* 0x000522000021f000 */
[----:B0-----:R-:W-:Y:S01]  /*01b0*/  HFMA2 R12, -RZ, RZ, 0, 0 ;  /* 0x00000000ff0c7431 */ /* 0x001fe200000001ff */
[----:B-1----:R-:W-:-:S06]  /*01c0*/  IADD3 R3, PT, PT, RZ, -R13, RZ ;  /* 0x8000000dff037210 */ /* 0x002fcc0007ffe0ff */
[----:B------:R-:W-:Y:S01]  /*01d0*/  MUFU.RCP R15, R15 ;  /* 0x0000000f000f7308 */ /* 0x000fe20000001000 */
[----:B--2---:R-:W-:Y:S02]  /*01e0*/  HFMA2 R10, -RZ, RZ, 0, 0 ;  /* 0x00000000ff0a7431 */ /* 0x004fe400000001ff */
[----:B------:R-:W-:Y:S01]  /*01f0*/  IMAD R3, R3, R2, RZ ;  /* 0x0000000203037224 */ /* 0x000fe200078e02ff */
[----:B----4-:R-:W-:-:S03]  /*0200*/  IADD3 R19, PT, PT, RZ, -R11, RZ ;  /* 0x8000000bff137210 */ /* 0x010fc60007ffe0ff */
[----:B------:R-:W-:Y:S01]  /*0210*/  IMAD.HI.U32 R12, R13, R3, R12 ;  /* 0x000000030d0c7227 */ /* 0x000fe200078e000c */
[----:B------:R-:W-:Y:S01]  /*0220*/  MOV R3, R5 ;  /* 0x0000000500037202 */ /* 0x000fe20000000f00 */
[----:B------:R-:W0:Y:S02]  /*0230*/  I2F.RP R13, R8 ;  /* 0x00000008000d7306 */ /* 0x000e240000209400 */
[----:B------:R-:W-:Y:S02]  /*0240*/  IMAD R5, R19, R4, RZ ;  /* 0x0000000413057224 */ /* 0x000fe400078e02ff */
[----:B------:R-:W-:-:S04]  /*0250*/  IMAD.HI.U32 R12, R12, R3, RZ ;  /* 0x000000030c0c7227 */ /* 0x000fc800078e00ff */
[----:B------:R-:W-:Y:S01]  /*0260*/  IMAD.HI.U32 R10, R11, R5, R10 ;  /* 0x000000050b0a7227 */ /* 0x000fe200078e000a */
[----:B------:R-:W-:Y:S02]  /*0270*/  IADD3 R5, PT, PT, -R12, RZ, RZ ;  /* 0x000000ff0c057210 */ /* 0x000fe40007ffe1ff */
[----:B------:R-:W-:-:S03]  /*0280*/  IADD3 R11, PT, PT, RZ, -R16, RZ ;  /* 0x80000010ff0b7210 */ /* 0x000fc60007ffe0ff */
[----:B------:R-:W-:Y:S01]  /*0290*/  IMAD R5, R2, R5, R3 ;  /* 0x0000000502057224 */ /* 0x000fe200078e0203 */
[----:B0-----:R-:W0:Y:S01]  /*02a0*/  MUFU.RCP R13, R13 ;  /* 0x0000000d000d7308 */ /* 0x001e220000001000 */
[----:B------:R-:W-:-:S03]  /*02b0*/  IMAD.HI.U32 R10, R10, R3, RZ ;  /* 0x000000030a0a7227 */ /* 0x000fc600078e00ff */
[----:B------:R-:W-:Y:S01]  /*02c0*/  ISETP.GT.U32.AND P0, PT, R2, R5, PT ;  /* 0x000000050200720c */ /* 0x000fe20003f04070 */
[----:B------:R-:W-:Y:S01]  /*02d0*/  IMAD R11, R10, R11, R3 ;  /* 0x0000000b0a0b7224 */ /* 0x000fe200078e0203 */
[----:B------:R-:W-:-:S04]  /*02e0*/  IADD3 R3, PT, PT, R15, 0xffffffe, RZ ;  /* 0x0ffffffe0f037810 */ /* 0x000fc80007ffe0ff */
[----:B------:R-:W-:Y:S02]  /*02f0*/  ISETP.GT.U32.AND P4, PT, R4, R11, PT ;  /* 0x0000000b0400720c */ /* 0x000fe40003f84070 */
[----:B------:R-:W1:Y:S05]  /*0300*/  F2I.FTZ.U32.TRUNC.NTZ R3, R3 ;  /* 0x0000000300037305 */ /* 0x000e6a000021f000 */
[-C--:B------:R-:W-:Y:S02]  /*0310*/  @!P0 IADD3 R5, PT, PT, R5, -R2.reuse, RZ ;  /* 0x8000000205058210 */ /* 0x080fe40007ffe0ff */
[----:B------:R-:W-:Y:S02]  /*0320*/  @!P0 IADD3 R12, PT, PT, R12, 0x1, RZ ;  /* 0x000000010c0c8810 */ /* 0x000fe40007ffe0ff */
[----:B------:R-:W-:-:S02]  /*0330*/  ISETP.GE.U32.AND P5, PT, R5, R2, PT ;  /* 0x000000020500720c */ /* 0x000fc40003fa6070 */
[----:B------:R-:W-:Y:S02]  /*0340*/  LOP3.LUT R2, R7, R14, RZ, 0x3c, !PT ;  /* 0x0000000e07027212 */ /* 0x000fe400078e3cff */
[----:B------:R-:W-:Y:S02]  /*0350*/  ISETP.NE.AND P0, PT, R14, RZ, PT ;  /* 0x000000ff0e00720c */ /* 0x000fe40003f05270 */
[----:B------:R-:W-:Y:S02]  /*0360*/  ISETP.GE.AND P2, PT, R2, RZ, PT ;  /* 0x000000ff0200720c */ /* 0x000fe40003f46270 */
[-C--:B------:R-:W-:Y:S02]  /*0370*/  @!P4 IADD3 R11, PT, PT, R11, -R4.reuse, RZ ;  /* 0x800000040b0bc210 */ /* 0x080fe40007ffe0ff */
[----:B0-----:R-:W-:Y:S02]  /*0380*/  IADD3 R15, PT, PT, R13, 0xffffffe, RZ ;  /* 0x0ffffffe0d0f7810 */ /* 0x001fe40007ffe0ff */
[----:B------:R-:W-:-:S02]  /*0390*/  ISETP.GE.U32.AND P3, PT, R11, R4, PT ;  /* 0x000000040b00720c */ /* 0x000fc40003f66070 */
[----:B------:R-:W-:Y:S01]  /*03a0*/  LOP3.LUT R4, R7, R17, RZ, 0x3c, !PT ;  /* 0x0000001107047212 */ /* 0x000fe200078e3cff */
[----:B------:R-:W0:Y:S01]  /*03b0*/  F2I.FTZ.U32.TRUNC.NTZ R5, R15 ;  /* 0x0000000f00057305 */ /* 0x000e22000021f000 */
[----:B------:R-:W-:Y:S02]  /*03c0*/  @P5 IADD3 R12, PT, PT, R12, 0x1, RZ ;  /* 0x000000010c0c5810 */ /* 0x000fe40007ffe0ff */
[----:B------:R-:W-:Y:S02]  /*03d0*/  ISETP.GE.AND P1, PT, R4, RZ, PT ;  /* 0x000000ff0400720c */ /* 0x000fe40003f26270 */
[----:B------:R-:W-:Y:S02]  /*03e0*/  @!P4 IADD3 R10, PT, PT, R10, 0x1, RZ ;  /* 0x000000010a0ac810 */ /* 0x000fe40007ffe0ff */
[----:B-1----:R-:W-:Y:S02]  /*03f0*/  IADD3 R11, PT, PT, RZ, -R3, RZ ;  /* 0x80000003ff0b7210 */ /* 0x002fe40007ffe0ff */
[----:B------:R-:W-:-:S02]  /*0400*/  ISETP.NE.AND P4, PT, R17, RZ, PT ;  /* 0x000000ff1100720c */ /* 0x000fc40003f85270 */
[----:B------:R-:W-:Y:S01]  /*0410*/  @!P2 IADD3 R12, PT, PT, -R12, RZ, RZ ;  /* 0x000000ff0c0ca210 */ /* 0x000fe20007ffe1ff */
[----:B------:R-:W-:Y:S01]  /*0420*/  IMAD R11, R11, R6, RZ ;  /* 0x000000060b0b7224 */ /* 0x000fe200078e02ff */
[----:B------:R-:W-:Y:S02]  /*0430*/  @!P0 LOP3.LUT R12, RZ, R14, RZ, 0x33, !PT ;  /* 0x0000000eff0c8212 */ /* 0x000fe400078e33ff */
[----:B------:R-:W-:Y:S02]  /*0440*/  MOV R2, RZ ;  /* 0x000000ff00027202 */ /* 0x000fe40000000f00 */
        /* <DEDUP_REMOVED lines=35> */
[----:B------:R-:W-:Y:S02]  /*0680*/  MOV R6, R5 ;  /* 0x0000000500067202 */ /* 0x000fe40000000f00 */
[----:B------:R-:W-:Y:S02]  /*0690*/  @!P0 LOP3.LUT R15, RZ, R9, RZ, 0x33, !PT ;  /* 0x00000009ff0f8212 */ /* 0x000fe400078e33ff */
[----:B------:R-:W-:Y:S02]  /*06a0*/  @!P4 IADD3 R6, PT, PT, -R6, RZ, RZ ;  /* 0x000000ff0606c210 */ /* 0x000fe40007ffe1ff */
[----:B------:R-:W-:Y:S01]  /*06b0*/  @!P1 LOP3.LUT R6, RZ, R0, RZ, 0x33, !PT ;  /* 0x00000000ff069212 */ /* 0x000fe200078e33ff */
[----:B------:R-:W-:-:S04]  /*06c0*/  IMAD R5, R15, R14, RZ ;  /* 0x0000000e0f057224 */ /* 0x000fc800078e02ff */
[----:B------:R-:W-:-:S05]  /*06d0*/  IMAD R27, R17, R6, RZ ;  /* 0x00000006111b7224 */ /* 0x000fca00078e02ff */
[----:B------:R-:W-:-:S04]  /*06e0*/  IADD3 R11, PT, PT, R5, R7, R27 ;  /* 0x00000007050b7210 */ /* 0x000fc80007ffe01b */
[----:B------:R-:W-:-:S05]  /*06f0*/  SHF.L.U32 R11, R11, 0x1, RZ ;  /* 0x000000010b0b7819 */ /* 0x000fca00000006ff */
[----:B0-----:R-:W-:-:S05]  /*0700*/  IMAD.WIDE R10, R11, 0x4, R2 ;  /* 0x000000040b0a7825 */ /* 0x001fca00078e0202 */
[----:B---3--:R-:W2:Y:S04]  /*0710*/  LDG.E R19, desc[UR8][R10.64] ;  /* 0x000000080a137981 */ /* 0x008ea8000c1e1900 */
[----:B------:R-:W3:Y:S01]  /*0720*/  LDG.E R13, desc[UR8][R10.64+0x4] ;  /* 0x000004080a0d7981 */ /* 0x000ee2000c1e1900 */
[----:B------:R-:W-:Y:S01]  /*0730*/  I2FP.F32.S32 R2, R7 ;  /* 0x0000000700027245 */ /* 0x000fe20000201400 */
[----:B------:R-:W-:Y:S01]  /*0740*/  HFMA2 R4, -RZ, RZ, 1.75, 0 ;  /* 0x3f000000ff047431 */ /* 0x000fe200000001ff */
[----:B------:R-:W-:Y:S02]  /*0750*/  I2FP.F32.S32 R0, R15 ;  /* 0x0000000f00007245 */ /* 0x000fe40000201400 */
[----:B------:R-:W-:Y:S01]  /*0760*/  R2UR UR12, R1 ;  /* 0x00000000010c72ca */ /* 0x000fe200000e0000 */
[----:B--2---:R-:W-:-:S02]  /*0770*/  FADD R19, R19, R2 ;  /* 0x0000000213137221 */ /* 0x004fc40000000000 */
        /* <DEDUP_REMOVED lines=14> */
[----:B------:R0:W-:Y:S01]  /*0860*/  STL.128 [R1], RZ ;  /* 0x000000ff01007387 */ /* 0x0001e20000100c00 */
[----:B------:R-:W-:Y:S01]  /*0870*/  BSSY.RECONVERGENT B0, `(.L_x_94) ;  /* 0x00000f1000007945 */ /* 0x000fe20003800200 */
[----:B------:R-:W-:Y:S02]  /*0880*/  IADD3 R16, PT, PT, R1, 0x20, RZ ;  /* 0x0000002001107810 */ /* 0x000fe40007ffe0ff */
[----:B------:R-:W-:Y:S01]  /*0890*/  FSETP.GT.AND P0, PT, R13, R0, PT ;  /* 0x000000000d00720b */ /* 0x000fe20003f04000 */
[----:B------:R0:W-:Y:S01]  /*08a0*/  STL.128 [R1+0x10], RZ ;  /* 0x000010ff01007387 */ /* 0x0001e20000100c00 */
[----:B------:R-:W-:Y:S02]  /*08b0*/  I2FP.F32.U32 R0, R3 ;  /* 0x0000000300007245 */ /* 0x000fe40000201000 */
[----:B------:R-:W-:Y:S01]  /*08c0*/  SEL R23, RZ, 0xffffffff, P0 ;  /* 0xffffffffff177807 */ /* 0x000fe20000000000 */
[----:B------:R0:W-:Y:S01]  /*08d0*/  STL.128 [R1+0x20], RZ ;  /* 0x000020ff01007387 */ /* 0x0001e20000100c00 */
[----:B------:R-:W-:-:S02]  /*08e0*/  FSETP.GT.AND P2, PT, R19, R0, PT ;  /* 0x000000001300720b */ /* 0x000fc40003f44000 */
[----:B------:R-:W-:Y:S01]  /*08f0*/  IADD3 R28, PT, PT, R4, R23, RZ ;  /* 0x00000017041c7210 */ /* 0x000fe20007ffe0ff */
[----:B------:R0:W-:Y:S01]  /*0900*/  STL.128 [R1+0x30], RZ ;  /* 0x000030ff01007387 */ /* 0x0001e20000100c00 */
[----:B------:R-:W-:Y:S02]  /*0910*/  SEL R20, RZ, 0xffffffff, P2 ;  /* 0xffffffffff147807 */ /* 0x000fe40001000000 */
[----:B------:R-:W-:Y:S01]  /*0920*/  SEL R0, RZ, 0x1, !P2 ;  /* 0x00000001ff007807 */ /* 0x000fe20005000000 */
[----:B------:R0:W-:Y:S01]  /*0930*/  STL.128 [R1+0x40], RZ ;  /* 0x000040ff01007387 */ /* 0x0001e20000100c00 */
[----:B------:R-:W-:Y:S02]  /*0940*/  ISETP.GE.AND P1, PT, R28, R9, PT ;  /* 0x000000091c00720c */ /* 0x000fe40003f26270 */
[----:B------:R-:W-:Y:S01]  /*0950*/  IADD3 R9, PT, PT, R3, R20, RZ ;  /* 0x0000001403097210 */ /* 0x000fe20007ffe0ff */
[----:B------:R0:W-:Y:S01]  /*0960*/  STL.128 [R1+0x50], RZ ;  /* 0x000050ff01007387 */ /* 0x0001e20000100c00 */
[----:B------:R-:W-:-:S02]  /*0970*/  SEL R2, RZ, 0x1, !P0 ;  /* 0x00000001ff027807 */ /* 0x000fc40004000000 */
[----:B------:R-:W-:Y:S01]  /*0980*/  IADD3 R12, PT, PT, R3, R0, RZ ;  /* 0x00000000030c7210 */ /* 0x000fe20007ffe0ff */
[----:B------:R0:W-:Y:S01]  /*0990*/  STL.128 [R1+0x60], RZ ;  /* 0x000060ff01007387 */ /* 0x0001e20000100c00 */
[----:B------:R-:W-:Y:S02]  /*09a0*/  ISETP.GE.AND P0, PT, R9, R14, PT ;  /* 0x0000000e0900720c */ /* 0x000fe40003f06270 */
[----:B------:R-:W-:Y:S01]  /*09b0*/  IADD3 R10, PT, PT, R4, R2, RZ ;  /* 0x00000002040a7210 */ /* 0x000fe20007ffe0ff */
[----:B------:R0:W-:Y:S01]  /*09c0*/  STL.128 [R1+0x70], RZ ;  /* 0x000070ff01007387 */ /* 0x0001e20000100c00 */
[----:B------:R-:W-:Y:S02]  /*09d0*/  I2FP.F32.S32 R11, R9 ;  /* 0x00000009000b7245 */ /* 0x000fe40000201400 */
[----:B------:R-:W-:Y:S01]  /*09e0*/  I2FP.F32.S32 R8, R28 ;  /* 0x0000001c00087245 */ /* 0x000fe20000201400 */
[----:B------:R0:W-:Y:S01]  /*09f0*/  STL.128 [R1+0x80], RZ ;  /* 0x000080ff01007387 */ /* 0x0001e20000100c00 */
[----:B------:R-:W-:Y:S01]  /*0a00*/  I2FP.F32.U32 R12, R12 ;  /* 0x0000000c000c7245 */ /* 0x000fe20000201000 */
[----:B------:R-:W-:Y:S01]  /*0a10*/  FADD R11, R19, -R11 ;  /* 0x8000000b130b7221 */ /* 0x000fe20000000000 */
[----:B------:R-:W-:Y:S01]  /*0a20*/  ISETP.GT.AND P1, PT, R28, -0x1, !P1 ;  /* 0xffffffff1c00780c */ /* 0x000fe20004f24270 */
[----:B------:R0:W-:Y:S01]  /*0a30*/  STL.128 [R1+0x90], RZ ;  /* 0x000090ff01007387 */ /* 0x0001e20000100c00 */
[----:B------:R-:W-:Y:S01]  /*0a40*/  ISETP.GT.AND P0, PT, R9, -0x1, !P0 ;  /* 0xffffffff0900780c */ /* 0x000fe20004704270 */
[----:B------:R-:W-:Y:S01]  /*0a50*/  FADD R8, R13, -R8 ;  /* 0x800000080d087221 */ /* 0x000fe20000000000 */
[----:B------:R-:W-:Y:S01]  /*0a60*/  I2FP.F32.U32 R10, R10 ;  /* 0x0000000a000a7245 */ /* 0x000fe20000201000 */
[----:B------:R0:W-:Y:S01]  /*0a70*/  STL.128 [R1+0xa0], RZ ;  /* 0x0000a0ff01007387 */ /* 0x0001e20000100c00 */
[----:B------:R-:W-:Y:S01]  /*0a80*/  FADD R19, R19, -R12 ;  /* 0x8000000c13137221 */ /* 0x000fe20000000000 */
[----:B------:R-:W-:Y:S01]  /*0a90*/  PLOP3.LUT P2, PT, P1, P0, PT, 0x80, 0x8 ;  /* 0x000000000008781c */ /* 0x000fe20000f41070 */
[C---:B------:R-:W-:Y:S01]  /*0aa0*/  FFMA R25, |R8|.reuse, -|R11|, 1 ;  /* 0x3f80000008197423 */ /* 0x040fe20000000e0b */
[----:B------:R0:W-:Y:S01]  /*0ab0*/  STL.128 [R1+0xb0], RZ ;  /* 0x0000b0ff01007387 */ /* 0x0001e20000100c00 */
[----:B------:R-:W-:Y:S01]  /*0ac0*/  FADD R10, R13, -R10 ;  /* 0x8000000a0d0a7221 */ /* 0x000fe20000000000 */
[----:B------:R-:W-:-:S02]  /*0ad0*/  FFMA R12, |R8|, -|R19|, 1 ;  /* 0x3f800000080c7423 */ /* 0x000fc40000000e13 */
[----:B------:R0:W-:Y:S01]  /*0ae0*/  STL.128 [R1+0xc0], RZ ;  /* 0x0000c0ff01007387 */ /* 0x0001e20000100c00 */
[C---:B------:R-:W-:Y:S01]  /*0af0*/  FFMA R22, |R10|.reuse, -|R11|, 1 ;  /* 0x3f8000000a167423 */ /* 0x040fe20000000e0b */
[----:B------:R-:W-:Y:S01]  /*0b00*/  FADD R11, R25, R12 ;  /* 0x0000000c190b7221 */ /* 0x000fe20000000000 */
[----:B------:R-:W-:Y:S01]  /*0b10*/  FFMA R19, |R10|, -|R19|, 1 ;  /* 0x3f8000000a137423 */ /* 0x000fe20000000e13 */
[----:B------:R0:W-:Y:S02]  /*0b20*/  STL.128 [R1+0xd0], RZ ;  /* 0x0000d0ff01007387 */ /* 0x0001e40000100c00 */
[----:B------:R-:W-:Y:S02]  /*0b30*/  FADD R18, R22, R11 ;  /* 0x0000000b16127221 */ /* 0x000fe40000000000 */
[----:B------:R0:W-:Y:S02]  /*0b40*/  STL.128 [R1+0xe0], RZ ;  /* 0x0000e0ff01007387 */ /* 0x0001e40000100c00 */
[----:B------:R-:W-:-:S02]  /*0b50*/  FADD R18, R19, R18 ;  /* 0x0000001213127221 */ /* 0x000fc40000000000 */
[----:B------:R0:W-:Y:S01]  /*0b60*/  STL.128 [R1+0xf0], RZ ;  /* 0x0000f0ff01007387 */ /* 0x0001e20000100c00 */
[----:B------:R-:W-:Y:S05]  /*0b70*/  @!P2 BRA `(.L_x_95) ;  /* 0x0000000c0000a947 */ /* 0x000fea0003800000 */
[----:B------:R-:W1:Y:S01]  /*0b80*/  MUFU.RCP R11, R18 ;  /* 0x00000012000b7308 */ /* 0x000e620000001000 */
[----:B------:R-:W-:Y:S07]  /*0b90*/  BSSY.RECONVERGENT B1, `(.L_x_96) ;  /* 0x000000b000017945 */ /* 0x000fee0003800200 */
[----:B------:R-:W2:Y:S01]  /*0ba0*/  FCHK P2, R25, R18 ;  /* 0x0000001219007302 */ /* 0x000ea20000040000 */
[----:B-1----:R-:W-:-:S04]  /*0bb0*/  FFMA R8, -R18, R11, 1 ;  /* 0x3f80000012087423 */ /* 0x002fc8000000010b */
[----:B------:R-:W-:-:S04]  /*0bc0*/  FFMA R8, R11, R8, R11 ;  /* 0x000000080b087223 */ /* 0x000fc8000000000b */
[----:B------:R-:W-:-:S04]  /*0bd0*/  FFMA R21, R25, R8, RZ ;  /* 0x0000000819157223 */ /* 0x000fc800000000ff */
[----:B------:R-:W-:-:S04]  /*0be0*/  FFMA R10, -R18, R21, R25 ;  /* 0x00000015120a7223 */ /* 0x000fc80000000119 */
[----:B------:R-:W-:Y:S01]  /*0bf0*/  FFMA R21, R8, R10, R21 ;  /* 0x0000000a08157223 */ /* 0x000fe20000000015 */
[----:B--2---:R-:W-:Y:S06]  /*0c00*/  @!P2 BRA `(.L_x_97) ;  /* 0x00000000000ca947 */ /* 0x004fec0003800000 */
[----:B------:R-:W-:-:S07]  /*0c10*/  MOV R10, 0xc30 ;  /* 0x00000c30000a7802 */ /* 0x000fce0000000f00 */
[----:B0-----:R-:W-:Y:S05]  /*0c20*/  CALL.REL.NOINC `($__internal_2_$__cuda_sm3x_div_rn_noftz_f32_slowpath) ;  /* 0x0000003800347944 */ /* 0x001fea0003c00000 */
[----:B------:R-:W-:-:S07]  /*0c30*/  MOV R21, R24 ;  /* 0x0000001800157202 */ /* 0x000fce0000000f00 */
.L_x_97:
[----:B------:R-:W-:Y:S05]  /*0c40*/  BSYNC.RECONVERGENT B1 ;  /* 0x0000000000017941 */ /* 0x000fea0003800200 */
.L_x_96:
[----:B------:R-:W1:Y:S02]  /*0c50*/  LDCU UR5, c[0x0][0x3a4] ;  /* 0x00007480ff0577ac */ /* 0x000e640008000800 */
[----:B-1----:R-:W-:-:S09]  /*0c60*/  UISETP.GE.AND UP0, UPT, UR5, 0x1, UPT ;  /* 0x000000010500788c */ /* 0x002fd2000bf06270 */
[----:B------:R-:W-:Y:S05]  /*0c70*/  BRA.U !UP0, `(.L_x_95) ;  /* 0x0000000908c07547 */ /* 0x000fea000b800000 */
[----:B------:R-:W1:Y:S01]  /*0c80*/  LDCU UR4, c[0x0][0x3a0] ;  /* 0x00007400ff0477ac */ /* 0x000e620008000800 */
[----:B------:R-:W-:Y:S01]  /*0c90*/  IMAD R13, R27, UR5, R9 ;  /* 0x000000051b0d7c24 */ /* 0x000fe2000f8e0209 */
[----:B------:R-:W-:-:S03]  /*0ca0*/  UISETP.GE.U32.AND UP0, UPT, UR5, 0x10, UPT ;  /* 0x000000100500788c */ /* 0x000fc6000bf06070 */
[----:B-1----:R-:W-:Y:S01]  /*0cb0*/  IMAD R13, R28, UR4, R13 ;  /* 0x000000041c0d7c24 */ /* 0x002fe2000f8e020d */
[----:B------:R-:W-:-:S05]  /*0cc0*/  UMOV UR4, URZ ;  /* 0x000000ff00047c82 */ /* 0x000fca0008000000 */
[----:B------:R-:W-:Y:S05]  /*0cd0*/  BRA.U !UP0, `(.L_x_98) ;  /* 0x0000000508107547 */ /* 0x000fea000b800000 */
[----:B------:R-:W-:Y:S01]  /*0ce0*/  ULOP3.LUT UR4, UR5, 0x7ffffff0, URZ, 0xc0, !UPT ;  /* 0x7ffffff005047892 */ /* 0x000fe2000f8ec0ff */
[----:B------:R-:W-:Y:S02]  /*0cf0*/  MOV R15, R13 ;  /* 0x0000000d000f7202 */ /* 0x000fe40000000f00 */
[----:B------:R-:W-:Y:S01]  /*0d00*/  MOV R14, R16 ;  /* 0x00000010000e7202 */ /* 0x000fe20000000f00 */
[----:B------:R-:W-:-:S12]  /*0d10*/  UIADD3 UR4, UPT, UPT, -UR4, URZ, URZ ;  /* 0x000000ff04047290 */ /* 0x000fd8000fffe1ff */
.L_x_99:
[----:B------:R-:W1:Y:S02]  /*0d20*/  LDC.64 R24, c[0x0][0x388] ;  /* 0x0000e200ff187b82 */ /* 0x000e640000000a00 */
[----:B-1----:R-:W-:-:S05]  /*0d30*/  IMAD.WIDE R24, R15, 0x4, R24 ;  /* 0x000000040f187825 */ /* 0x002fca00078e0218 */
[----:B------:R1:W2:Y:S01]  /*0d40*/  LDG.E R29, desc[UR8][R24.64] ;  /* 0x00000008181d7981 */ /* 0x0002a2000c1e1900 */
[----:B------:R-:W-:-:S05]  /*0d50*/  IMAD.WIDE R10, R17, 0x4, R24 ;  /* 0x00000004110a7825 */ /* 0x000fca00078e0218 */
[----:B------:R-:W3:Y:S01]  /*0d60*/  LDG.E R28, desc[UR8][R10.64] ;  /* 0x000000080a1c7981 */ /* 0x000ee2000c1e1900 */
[----:B------:R-:W-:-:S05]  /*0d70*/  IMAD.WIDE R8, R17, 0x4, R10 ;  /* 0x0000000411087825 */ /* 0x000fca00078e020a */
[----:B------:R-:W4:Y:S01]  /*0d80*/  LDG.E R27, desc[UR8][R8.64] ;  /* 0x00000008081b7981 */ /* 0x000f22000c1e1900 */
[----:B-1----:R-:W-:-:S05]  /*0d90*/  IMAD.WIDE R24, R17, 0x4, R8 ;  /* 0x0000000411187825 */ /* 0x002fca00078e0208 */
[----:B------:R1:W5:Y:S04]  /*0da0*/  LDG.E R26, desc[UR8][R24.64] ;  /* 0x00000008181a7981 */ /* 0x000368000c1e1900 */
[----:B------:R-:W2:Y:S01]  /*0db0*/  LDL.128 R8, [R14+-0x20] ;  /* 0xffffe0000e087983 */ /* 0x000ea20000100c00 */
[----:B-1----:R-:W-:-:S04]  /*0dc0*/  IMAD.WIDE R24, R17, 0x4, R24 ;  /* 0x0000000411187825 */ /* 0x002fc800078e0218 */
[-C--:B--2---:R-:W-:Y:S01]  /*0dd0*/  FFMA R8, R29, R21.reuse, R8 ;  /* 0x000000151d087223 */ /* 0x084fe20000000008 */
[-C--:B---3--:R-:W-:Y:S01]  /*0de0*/  FFMA R9, R28, R21.reuse, R9 ;  /* 0x000000151c097223 */ /* 0x088fe20000000009 */
[-C--:B----4-:R-:W-:Y:S01]  /*0df0*/  FFMA R10, R27, R21.reuse, R10 ;  /* 0x000000151b0a7223 */ /* 0x090fe2000000000a */
[----:B-----5:R-:W-:Y:S01]  /*0e00*/  FFMA R11, R26, R21, R11 ;  /* 0x000000151a0b7223 */ /* 0x020fe2000000000b */
[----:B------:R1:W2:Y:S04]  /*0e10*/  LDG.E R29, desc[UR8][R24.64] ;  /* 0x00000008181d7981 */ /* 0x0002a8000c1e1900 */
[----:B------:R3:W-:Y:S02]  /*0e20*/  STL.128 [R14+-0x20], R8 ;  /* 0xffffe0080e007387 */ /* 0x0007e40000100c00 */
[----:B---3--:R-:W-:-:S05]  /*0e30*/  IMAD.WIDE R10, R17, 0x4, R24 ;  /* 0x00000004110a7825 */ /* 0x008fca00078e0218 */
        /* <DEDUP_REMOVED lines=19> */
[----:B------:R-:W2:Y:S01]  /*0f70*/  LDL.128 R8, [R14] ;  /* 0x000000000e087983 */ /* 0x000ea20000100c00 */
[----:B-1----:R-:W-:-:S04]  /*0f80*/  IMAD.WIDE R24, R17, 0x4, R24 ;  /* 0x0000000411187825 */ /* 0x002fc800078e0218 */
[-C--:B--2---:R-:W-:Y:S01]  /*0f90*/  FFMA R8, R29, R21.reuse, R8 ;  /* 0x000000151d087223 */ /* 0x084fe20000000008 */
[-C--:B---3--:R-:W-:Y:S01]  /*0fa0*/  FFMA R9, R28, R21.reuse, R9 ;  /* 0x000000151c097223 */ /* 0x088fe20000000009 */
[-C--:B----4-:R-:W-:Y:S01]  /*0fb0*/  FFMA R10, R27, R21.reuse, R10 ;  /* 0x000000151b0a7223 */ /* 0x090fe2000000000a */
[----:B-----5:R-:W-:Y:S01]  /*0fc0*/  FFMA R11, R26, R21, R11 ;  /* 0x000000151a0b7223 */ /* 0x020fe2000000000b */
[----:B------:R1:W2:Y:S04]  /*0fd0*/  LDG.E R27, desc[UR8][R24.64] ;  /* 0x00000008181b7981 */ /* 0x0002a8000c1e1900 */
[----:B------:R3:W-:Y:S01]  /*0fe0*/  STL.128 [R14], R8 ;  /* 0x000000080e007387 */ /* 0x0007e20000100c00 */
[----:B-1----:R-:W-:-:S05]  /*0ff0*/  IMAD.WIDE R24, R17, 0x4, R24 ;  /* 0x0000000411187825 */ /* 0x002fca00078e0218 */
[----:B------:R1:W4:Y:S04]  /*1000*/  LDG.E R26, desc[UR8][R24.64] ;  /* 0x00000008181a7981 */ /* 0x000328000c1e1900 */
[----:B---3--:R-:W2:Y:S01]  /*1010*/  LDL.128 R8, [R14+0x10] ;  /* 0x000010000e087983 */ /* 0x008ea20000100c00 */
[----:B-1----:R-:W-:-:S04]  /*1020*/  IMAD.WIDE R24, R17, 0x4, R24 ;  /* 0x0000000411187825 */ /* 0x002fc800078e0218 */
[-C--:B--2---:R-:W-:Y:S02]  /*1030*/  FFMA R8, R27, R21.reuse, R8 ;  /* 0x000000151b087223 */ /* 0x084fe40000000008 */
[----:B------:R1:W2:Y:S01]  /*1040*/  LDG.E R27, desc[UR8][R24.64] ;  /* 0x00000008181b7981 */ /* 0x0002a2000c1e1900 */
[----:B----4-:R-:W-:Y:S01]  /*1050*/  FFMA R9, R26, R21, R9 ;  /* 0x000000151a097223 */ /* 0x010fe20000000009 */
[----:B-1----:R-:W-:-:S05]  /*1060*/  IMAD.WIDE R24, R17, 0x4, R24 ;  /* 0x0000000411187825 */ /* 0x002fca00078e0218 */
[----:B------:R-:W3:Y:S01]  /*1070*/  LDG.E R26, desc[UR8][R24.64] ;  /* 0x00000008181a7981 */ /* 0x000ee2000c1e1900 */
[----:B------:R-:W-:-:S04]  /*1080*/  UIADD3 UR4, UPT, UPT, UR4, 0x10, URZ ;  /* 0x0000001004047890 */ /* 0x000fc8000fffe0ff */
[----:B------:R-:W-:Y:S01]  /*1090*/  UISETP.NE.AND UP0, UPT, UR4, URZ, UPT ;  /* 0x000000ff0400728c */ /* 0x000fe2000bf05270 */
[----:B------:R-:W-:Y:S01]  /*10a0*/  LEA R15, R17, R15, 0x4 ;  /* 0x0000000f110f7211 */ /* 0x000fe200078e20ff */
[-C--:B--2---:R-:W-:Y:S01]  /*10b0*/  FFMA R10, R27, R21.reuse, R10 ;  /* 0x000000151b0a7223 */ /* 0x084fe2000000000a */
[----:B---3--:R-:W-:-:S05]  /*10c0*/  FFMA R11, R26, R21, R11 ;  /* 0x000000151a0b7223 */ /* 0x008fca000000000b */
[----:B------:R1:W-:Y:S02]  /*10d0*/  STL.128 [R14+0x10], R8 ;  /* 0x000010080e007387 */ /* 0x0003e40000100c00 */
[----:B-1----:R-:W-:Y:S01]  /*10e0*/  IADD3 R14, PT, PT, R14, 0x40, RZ ;  /* 0x000000400e0e7810 */ /* 0x002fe20007ffe0ff */
[----:B------:R-:W-:Y:S06]  /*10f0*/  BRA.U UP0, `(.L_x_99) ;  /* 0xfffffffd00087547 */ /* 0x000fec000b83ffff */
[----:B------:R-:W1:Y:S02]  /*1100*/  LDCU UR4, c[0x0][0x3a4] ;  /* 0x00007480ff0477ac */ /* 0x000e640008000800 */
[----:B-1----:R-:W-:-:S12]  /*1110*/  ULOP3.LUT UR4, UR4, 0x7ffffff0, URZ, 0xc0, !UPT ;  /* 0x7ffffff004047892 */ /* 0x002fd8000f8ec0ff */
.L_x_98:
[----:B------:R-:W1:Y:S02]  /*1120*/  LDCU UR7, c[0x0][0x3a4] ;  /* 0x00007480ff0777ac */ /* 0x000e640008000800 */
[----:B-1----:R-:W-:-:S09]  /*1130*/  ULOP3.LUT UP0, UR5, UR7, 0xf, URZ, 0xc0, !UPT ;  /* 0x0000000f07057892 */ /* 0x002fd2000f80c0ff */
[----:B------:R-:W-:Y:S05]  /*1140*/  BRA.U !UP0, `(.L_x_95) ;  /* 0x00000005088c7547 */ /* 0x000fea000b800000 */
[----:B------:R-:W-:Y:S02]  /*1150*/  UISETP.GE.U32.AND UP0, UPT, UR5, 0x8, UPT ;  /* 0x000000080500788c */ /* 0x000fe4000bf06070 */
[----:B------:R-:W-:-:S04]  /*1160*/  ULOP3.LUT UR6, UR7, 0x7, URZ, 0xc0, !UPT ;  /* 0x0000000707067892 */ /* 0x000fc8000f8ec0ff */
[----:B------:R-:W-:-:S03]  /*1170*/  UISETP.NE.AND UP1, UPT, UR6, URZ, UPT ;  /* 0x000000ff0600728c */ /* 0x000fc6000bf25270 */
[----:B------:R-:W-:Y:S08]  /*1180*/  BRA.U !UP0, `(.L_x_100) ;  /* 0x0000000108b07547 */ /* 0x000ff0000b800000 */
[----:B------:R-:W1:Y:S01]  /*1190*/  LDC.64 R8, c[0x0][0x388] ;  /* 0x0000e200ff087b82 */ /* 0x000e620000000a00 */
[----:B------:R-:W-:Y:S02]  /*11a0*/  ULEA UR5, UR4, UR12, 0x2 ;  /* 0x0000000c04057291 */ /* 0x000fe4000f8e10ff */
[----:B------:R-:W-:-:S07]  /*11b0*/  IMAD R11, R17, UR4, R13 ;  /* 0x00000004110b7c24 */ /* 0x000fce000f8e020d */
[----:B------:R-:W2:Y:S04]  /*11c0*/  LDL R15, [UR5] ;  /* 0x00000005ff0f7983 */ /* 0x000ea80008100800 */
[----:B------:R-:W3:Y:S04]  /*11d0*/  LDL R14, [UR5+0x4] ;  /* 0x00000405ff0e7983 */ /* 0x000ee80008100800 */
[----:B------:R-:W4:Y:S01]  /*11e0*/  LDL R29, [UR5+0x18] ;  /* 0x00001805ff1d7983 */ /* 0x000f220008100800 */
[----:B-1----:R-:W-:-:S03]  /*11f0*/  IMAD.WIDE R8, R11, 0x4, R8 ;  /* 0x000000040b087825 */ /* 0x002fc600078e0208 */
[----:B------:R-:W5:Y:S04]  /*1200*/  LDL R11, [UR5+0x8] ;  /* 0x00000805ff0b7983 */ /* 0x000f680008100800 */
[----:B------:R1:W2:Y:S02]  /*1210*/  LDG.E R24, desc[UR8][R8.64] ;  /* 0x0000000808187981 */ /* 0x0002a4000c1e1900 */
[----:B-1----:R-:W-:-:S05]  /*1220*/  IMAD.WIDE R8, R17, 0x4, R8 ;  /* 0x0000000411087825 */ /* 0x002fca00078e0208 */
[----:B------:R1:W3:Y:S02]  /*1230*/  LDG.E R25, desc[UR8][R8.64] ;  /* 0x0000000808197981 */ /* 0x0002e4000c1e1900 */
[----:B-1----:R-:W-:-:S05]  /*1240*/  IMAD.WIDE R8, R17, 0x4, R8 ;  /* 0x0000000411087825 */ /* 0x002fca00078e0208 */
[----:B------:R1:W5:Y:S02]  /*1250*/  LDG.E R10, desc[UR8][R8.64] ;  /* 0x00000008080a7981 */ /* 0x000364000c1e1900 */
[----:B-1----:R-:W-:-:S04]  /*1260*/  IMAD.WIDE R8, R17, 0x4, R8 ;  /* 0x0000000411087825 */ /* 0x002fc800078e0208 */
[----:B--2---:R-:W-:Y:S02]  /*1270*/  FFMA R27, R24, R21, R15 ;  /* 0x00000015181b7223 */ /* 0x004fe4000000000f */
[----:B------:R-:W2:Y:S04]  /*1280*/  LDL R24, [UR5+0xc] ;  /* 0x00000c05ff187983 */ /* 0x000ea80008100800 */
[----:B------:R1:W2:Y:S02]  /*1290*/  LDG.E R15, desc[UR8][R8.64] ;  /* 0x00000008080f7981 */ /* 0x0002a4000c1e1900 */
[----:B-1----:R-:W-:-:S05]  /*12a0*/  IMAD.WIDE R8, R17, 0x4, R8 ;  /* 0x0000000411087825 */ /* 0x002fca00078e0208 */
[----:B------:R1:W4:Y:S01]  /*12b0*/  LDG.E R26, desc[UR8][R8.64] ;  /* 0x00000008081a7981 */ /* 0x000322000c1e1900 */
[----:B---3--:R-:W-:Y:S01]  /*12c0*/  FFMA R14, R25, R21, R14 ;  /* 0x00000015190e7223 */ /* 0x008fe2000000000e */
[----:B-1----:R-:W-:-:S05]  /*12d0*/  IMAD.WIDE R8, R17, 0x4, R8 ;  /* 0x0000000411087825 */ /* 0x002fca00078e0208 */
[----:B------:R1:W3:Y:S01]  /*12e0*/  LDG.E R25, desc[UR8][R8.64] ;  /* 0x0000000808197981 */ /* 0x0002e2000c1e1900 */
[----:B-----5:R-:W-:Y:S01]  /*12f0*/  FFMA R11, R10, R21, R11 ;  /* 0x000000150a0b7223 */ /* 0x020fe2000000000b */
[----:B-1----:R-:W-:-:S05]  /*1300*/  IMAD.WIDE R8, R17, 0x4, R8 ;  /* 0x0000000411087825 */ /* 0x002fca00078e0208 */
[----:B------:R1:W4:Y:S04]  /*1310*/  LDG.E R10, desc[UR8][R8.64] ;  /* 0x00000008080a7981 */ /* 0x000328000c1e1900 */
[----:B------:R5:W-:Y:S01]  /*1320*/  STL [UR5], R27 ;  /* 0x0000001bff007987 */ /* 0x000be20008100805 */
[----:B-1----:R-:W-:-:S03]  /*1330*/  IMAD.WIDE R8, R17, 0x4, R8 ;  /* 0x0000000411087825 */ /* 0x002fc600078e0208 */
[----:B------:R1:W-:Y:S04]  /*1340*/  STL [UR5+0x8], R11 ;  /* 0x0000080bff007987 */ /* 0x0003e80008100805 */
[----:B------:R-:W3:Y:S04]  /*1350*/  LDG.E R28, desc[UR8][R8.64] ;  /* 0x00000008081c7981 */ /* 0x000ee8000c1e1900 */
[----:B-----5:R-:W5:Y:S04]  /*1360*/  LDL R27, [UR5+0x10] ;  /* 0x00001005ff1b7983 */ /* 0x020f680008100800 */
[----:B-1----:R-:W3:Y:S01]  /*1370*/  LDL R11, [UR5+0x1c] ;  /* 0x00001c05ff0b7983 */ /* 0x002ee20008100800 */
[----:B--2---:R-:W-:-:S03]  /*1380*/  FFMA R15, R15, R21, R24 ;  /* 0x000000150f0f7223 */ /* 0x004fc60000000018 */
[----:B------:R-:W2:Y:S04]  /*1390*/  LDL R24, [UR5+0x14] ;  /* 0x00001405ff187983 */ /* 0x000ea80008100800 */
[----:B------:R1:W-:Y:S04]  /*13a0*/  STL [UR5+0x4], R14 ;  /* 0x0000040eff007987 */ /* 0x0003e80008100805 */
[----:B------:R1:W-:Y:S01]  /*13b0*/  STL [UR5+0xc], R15 ;  /* 0x00000c0fff007987 */ /* 0x0003e20008100805 */
[----:B------:R-:W-:Y:S01]  /*13c0*/  UIADD3 UR4, UPT, UPT, UR4, 0x8, URZ ;  /* 0x0000000804047890 */ /* 0x000fe2000fffe0ff */
[----:B----4-:R-:W-:-:S05]  /*13d0*/  FFMA R10, R10, R21, R29 ;  /* 0x000000150a0a7223 */ /* 0x010fca000000001d */
[----:B------:R1:W-:Y:S01]  /*13e0*/  STL [UR5+0x18], R10 ;  /* 0x0000180aff007987 */ /* 0x0003e20008100805 */
[-C--:B-----5:R-:W-:Y:S01]  /*13f0*/  FFMA R26, R26, R21.reuse, R27 ;  /* 0x000000151a1a7223 */ /* 0x0a0fe2000000001b */
[----:B---3--:R-:W-:-:S04]  /*1400*/  FFMA R28, R28, R21, R11 ;  /* 0x000000151c1c7223 */ /* 0x008fc8000000000b */
[----:B------:R1:W-:Y:S04]  /*1410*/  STL [UR5+0x10], R26 ;  /* 0x0000101aff007987 */ /* 0x0003e80008100805 */
[----:B------:R1:W-:Y:S01]  /*1420*/  STL [UR5+0x1c], R28 ;  /* 0x00001c1cff007987 */ /* 0x0003e20008100805 */
[----:B--2---:R-:W-:-:S05]  /*1430*/  FFMA R25, R25, R21, R24 ;  /* 0x0000001519197223 */ /* 0x004fca0000000018 */
[----:B------:R1:W-:Y:S02]  /*1440*/  STL [UR5+0x14], R25 ;  /* 0x00001419ff007987 */ /* 0x0003e40008100805 */
.L_x_100:
[----:B------:R-:W-:Y:S05]  /*1450*/  BRA.U !UP1, `(.L_x_95) ;  /* 0x0000000109c87547 */ /* 0x000fea000b800000 */
[----:B------:R-:W-:Y:S02]  /*1460*/  UISETP.GE.U32.AND UP0, UPT, UR6, 0x4, UPT ;  /* 0x000000040600788c */ /* 0x000fe4000bf06070 */
[----:B------:R-:W-:-:S04]  /*1470*/  ULOP3.LUT UR5, UR7, 0x3, URZ, 0xc0, !UPT ;  /* 0x0000000307057892 */ /* 0x000fc8000f8ec0ff */
[----:B------:R-:W-:-:S03]  /*1480*/  UISETP.NE.AND UP1, UPT, UR5, URZ, UPT ;  /* 0x000000ff0500728c */ /* 0x000fc6000bf25270 */
[----:B------:R-:W-:Y:S08]  /*1490*/  BRA.U !UP0, `(.L_x_101) ;  /* 0x0000000108607547 */ /* 0x000ff0000b800000 */
[----:B-1----:R-:W1:Y:S01]  /*14a0*/  LDC.64 R24, c[0x0][0x388] ;  /* 0x0000e200ff187b82 */ /* 0x002e620000000a00 */
[----:B------:R-:W-:Y:S01]  /*14b0*/  IMAD R13, R17, UR4, R13 ;  /* 0x00000004110d7c24 */ /* 0x000fe2000f8e020d */
[----:B------:R-:W-:-:S09]  /*14c0*/  ULEA UR6, UR4, UR12, 0x2 ;  /* 0x0000000c04067291 */ /* 0x000fd2000f8e10ff */
[----:B------:R-:W2:Y:S04]  /*14d0*/  LDL R26, [UR6+0x4] ;  /* 0x00000406ff1a7983 */ /* 0x000ea80008100800 */
[----:B------:R-:W3:Y:S04]  /*14e0*/  LDL R28, [UR6+0x8] ;  /* 0x00000806ff1c7983 */ /* 0x000ee80008100800 */
[----:B------:R-:W4:Y:S01]  /*14f0*/  LDL R29, [UR6+0xc] ;  /* 0x00000c06ff1d7983 */ /* 0x000f220008100800 */
[----:B-1----:R-:W-:-:S03]  /*1500*/  IMAD.WIDE R24, R13, 0x4, R24 ;  /* 0x000000040d187825 */ /* 0x002fc600078e0218 */
[----:B------:R-:W5:Y:S01]  /*1510*/  LDL R13, [UR6] ;  /* 0x00000006ff0d7983 */ /* 0x000f620008100800 */
[----:B------:R-:W-:-:S03]  /*1520*/  IMAD.WIDE R14, R17, 0x4, R24 ;  /* 0x00000004110e7825 */ /* 0x000fc600078e0218 */
[----:B------:R-:W5:Y:S01]  /*1530*/  LDG.E R24, desc[UR8][R24.64] ;  /* 0x0000000818187981 */ /* 0x000f62000c1e1900 */
[----:B------:R-:W-:-:S03]  /*1540*/  IMAD.WIDE R10, R17, 0x4, R14 ;  /* 0x00000004110a7825 */ /* 0x000fc600078e020e */
[----:B------:R-:W2:Y:S01]  /*1550*/  LDG.E R15, desc[UR8][R14.64] ;  /* 0x000000080e0f7981 */ /* 0x000ea2000c1e1900 */
[----:B------:R-:W-:-:S03]  /*1560*/  IMAD.WIDE R8, R17, 0x4, R10 ;  /* 0x0000000411087825 */ /* 0x000fc600078e020a */
[----:B------:R-:W3:Y:S04]  /*1570*/  LDG.E R27, desc[UR8][R10.64] ;  /* 0x000000080a1b7981 */ /* 0x000ee8000c1e1900 */
[----:B------:R-:W4:Y:S01]  /*1580*/  LDG.E R8, desc[UR8][R8.64] ;  /* 0x0000000808087981 */ /* 0x000f22000c1e1900 */
[----:B------:R-:W-:Y:S01]  /*1590*/  UIADD3 UR4, UPT, UPT, UR4, 0x4, URZ ;  /* 0x0000000404047890 */ /* 0x000fe2000fffe0ff */
[-C--:B-----5:R-:W-:Y:S01]  /*15a0*/  FFMA R13, R24, R21.reuse, R13 ;  /* 0x00000015180d7223 */ /* 0x0a0fe2000000000d */
[-C--:B--2---:R-:W-:Y:S01]  /*15b0*/  FFMA R26, R15, R21.reuse, R26 ;  /* 0x000000150f1a7223 */ /* 0x084fe2000000001a */
[-C--:B---3--:R-:W-:Y:S01]  /*15c0*/  FFMA R27, R27, R21.reuse, R28 ;  /* 0x000000151b1b7223 */ /* 0x088fe2000000001c */
[----:B----4-:R-:W-:Y:S02]  /*15d0*/  FFMA R24, R8, R21, R29 ;  /* 0x0000001508187223 */ /* 0x010fe4000000001d */
[----:B------:R2:W-:Y:S04]  /*15e0*/  STL [UR6], R13 ;  /* 0x0000000dff007987 */ /* 0x0005e80008100806 */
[----:B------:R2:W-:Y:S04]  /*15f0*/  STL [UR6+0x4], R26 ;  /* 0x0000041aff007987 */ /* 0x0005e80008100806 */
[----:B------:R2:W-:Y:S04]  /*1600*/  STL [UR6+0x8], R27 ;  /* 0x0000081bff007987 */ /* 0x0005e80008100806 */
[----:B------:R2:W-:Y:S02]  /*1610*/  STL [UR6+0xc], R24 ;  /* 0x00000c18ff007987 */ /* 0x0005e40008100806 */
.L_x_101:
[----:B------:R-:W-:Y:S05]  /*1620*/  BRA.U !UP1, `(.L_x_95) ;  /* 0x0000000109547547 */ /* 0x000fea000b800000 */
[----:B------:R-:W1:Y:S01]  /*1630*/  LDCU UR6, c[0x0][0x39c] ;  /* 0x00007380ff0677ac */ /* 0x000e620008000800 */
[----:B------:R-:W-:Y:S01]  /*1640*/  MOV R11, UR7 ;  /* 0x00000007000b7c02 */ /* 0x000fe20008000f00 */
[----:B------:R-:W3:Y:S01]  /*1650*/  LDC.64 R8, c[0x0][0x388] ;  /* 0x0000e200ff087b82 */ /* 0x000ee20000000a00 */
[----:B------:R-:W4:Y:S03]  /*1660*/  LDCU UR7, c[0x0][0x3a0] ;  /* 0x00007400ff0777ac */ /* 0x000f260008000800 */
[----:B------:R-:W-:Y:S01]  /*1670*/  IMAD R11, R6, R11, UR4 ;  /* 0x00000004060b7e24 */ /* 0x000fe2000f8e020b */
[----:B------:R-:W-:Y:S02]  /*1680*/  UIMAD UR4, UR4, 0x4, UR12 ;  /* 0x00000004040478a4 */ /* 0x000fe4000f8e020c */
[----:B------:R-:W-:Y:S01]  /*1690*/  UIADD3 UR5, UPT, UPT, -UR5, URZ, URZ ;  /* 0x000000ff05057290 */ /* 0x000fe2000fffe1ff */
[----:B-1----:R-:W-:-:S05]  /*16a0*/  IMAD R10, R11, UR6, R4 ;  /* 0x000000060b0a7c24 */ /* 0x002fca000f8e0204 */
[----:B------:R-:W-:-:S05]  /*16b0*/  IADD3 R10, PT, PT, R23, R10, RZ ;  /* 0x0000000a170a7210 */ /* 0x000fca0007ffe0ff */
[----:B----4-:R-:W-:-:S05]  /*16c0*/  IMAD R11, R10, UR7, R3 ;  /* 0x000000070a0b7c24 */ /* 0x010fca000f8e0203 */
[----:B--2---:R-:W-:-:S07]  /*16d0*/  IADD3 R13, PT, PT, R20, R11, RZ ;  /* 0x0000000b140d7210 */ /* 0x004fce0007ffe0ff */
.L_x_102:
[----:B---3--:R-:W-:Y:S01]  /*16e0*/  IMAD.WIDE R10, R13, 0x4, R8 ;  /* 0x000000040d0a7825 */ /* 0x008fe200078e0208 */
[----:B----4-:R-:W2:Y:S05]  /*16f0*/  LDL R15, [UR4] ;  /* 0x00000004ff0f7983 */ /* 0x010eaa0008100800 */
[----:B------:R-:W2:Y:S01]  /*1700*/  LDG.E R10, desc[UR8][R10.64] ;  /* 0x000000080a0a7981 */ /* 0x000ea2000c1e1900 */
[----:B------:R-:W-:Y:S01]  /*1710*/  UIADD3 UR5, UPT, UPT, UR5, 0x1, URZ ;  /* 0x0000000105057890 */ /* 0x000fe2000fffe0ff */
[----:B------:R-:W-:-:S03]  /*1720*/  IADD3 R13, PT, PT, R17, R13, RZ ;  /* 0x0000000d110d7210 */ /* 0x000fc60007ffe0ff */
[----:B------:R-:W-:Y:S01]  /*1730*/  UISETP.NE.AND UP0, UPT, UR5, URZ, UPT ;  /* 0x000000ff0500728c */ /* 0x000fe2000bf05270 */
[----:B--2---:R-:W-:-:S05]  /*1740*/  FFMA R15, R10, R21, R15 ;  /* 0x000000150a0f7223 */ /* 0x004fca000000000f */
[----:B------:R4:W-:Y:S01]  /*1750*/  STL [UR4], R15 ;  /* 0x0000000fff007987 */ /* 0x0009e20008100804 */
[----:B------:R-:W-:Y:S02]  /*1760*/  UIADD3 UR4, UPT, UPT, UR4, 0x4, URZ ;  /* 0x0000000404047890 */ /* 0x000fe4000fffe0ff */
[----:B------:R-:W-:Y:S10]  /*1770*/  BRA.U UP0, `(.L_x_102) ;  /* 0xfffffffd00d87547 */ /* 0x000ff4000b83ffff */
.L_x_95:
[----:B------:R-:W-:Y:S05]  /*1780*/  BSYNC.RECONVERGENT B0 ;  /* 0x0000000000007941 */ /* 0x000fea0003800200 */
.L_x_94:
[----:B------:R-:W3:Y:S01]  /*1790*/  LDCU UR4, c[0x0][0x3a0] ;  /* 0x00007400ff0477ac */ /* 0x000ee20008000800 */
[----:B------:R-:W-:Y:S01]  /*17a0*/  IADD3 R21, PT, PT, R3, R0, RZ ;  /* 0x0000000003157210 */ /* 0x000fe20007ffe0ff */
[----:B------:R-:W-:Y:S03]  /*17b0*/  BSSY.RECONVERGENT B0, `(.L_x_103) ;  /* 0x00000c9000007945 */ /* 0x000fe60003800200 */
[----:B---3--:R-:W-:-:S13]  /*17c0*/  ISETP.GE.OR P1, PT, R21, UR4, !P1 ;  /* 0x0000000415007c0c */ /* 0x008fda000cf26670 */
[----:B------:R-:W-:Y:S05]  /*17d0*/  @P1 BRA `(.L_x_104) ;  /* 0x0000000c00181947 */ /* 0x000fea0003800000 */
[----:B------:R-:W3:Y:S01]  /*17e0*/  MUFU.RCP R9, R18 ;  /* 0x0000001200097308 */ /* 0x000ee20000001000 */
[----:B------:R-:W-:Y:S07]  /*17f0*/  BSSY.RECONVERGENT B1, `(.L_x_105) ;  /* 0x000000b000017945 */ /* 0x000fee0003800200 */
[----:B------:R-:W5:Y:S01]  /*1800*/  FCHK P1, R12, R18 ;  /* 0x000000120c007302 */ /* 0x000f620000020000 */
[----:B---3--:R-:W-:-:S04]  /*1810*/  FFMA R8, -R18, R9, 1 ;  /* 0x3f80000012087423 */ /* 0x008fc80000000109 */
[----:B------:R-:W-:-:S04]  /*1820*/  FFMA R8, R9, R8, R9 ;  /* 0x0000000809087223 */ /* 0x000fc80000000009 */
[----:B------:R-:W-:-:S04]  /*1830*/  FFMA R9, R12, R8, RZ ;  /* 0x000000080c097223 */ /* 0x000fc800000000ff */
[----:B--2---:R-:W-:-:S04]  /*1840*/  FFMA R24, -R18, R9, R12 ;  /* 0x0000000912187223 */ /* 0x004fc8000000010c */
[----:B------:R-:W-:Y:S01]  /*1850*/  FFMA R24, R8, R24, R9 ;  /* 0x0000001808187223 */ /* 0x000fe20000000009 */
[----:B-----5:R-:W-:Y:S06]  /*1860*/  @!P1 BRA `(.L_x_106) ;  /* 0x00000000000c9947 */ /* 0x020fec0003800000 */
[----:B-1----:R-:W-:Y:S02]  /*1870*/  MOV R25, R12 ;  /* 0x0000000c00197202 */ /* 0x002fe40000000f00 */
[----:B------:R-:W-:-:S07]  /*1880*/  MOV R10, 0x18a0 ;  /* 0x000018a0000a7802 */ /* 0x000fce0000000f00 */
[----:B0---4-:R-:W-:Y:S05]  /*1890*/  CALL.REL.NOINC `($__internal_2_$__cuda_sm3x_div_rn_noftz_f32_slowpath) ;  /* 0x0000002c00187944 */ /* 0x011fea0003c00000 */
.L_x_106:
[----:B------:R-:W-:Y:S05]  /*18a0*/  BSYNC.RECONVERGENT B1 ;  /* 0x0000000000017941 */ /* 0x000fea0003800200 */
.L_x_105:
[----:B------:R-:W2:Y:S02]  /*18b0*/  LDCU UR7, c[0x0][0x3a4] ;  /* 0x00007480ff0777ac */ /* 0x000ea40008000800 */
[----:B--2---:R-:W-:-:S09]  /*18c0*/  UISETP.GE.AND UP0, UPT, UR7, 0x1, UPT ;  /* 0x000000010700788c */ /* 0x004fd2000bf06270 */
[----:B------:R-:W-:Y:S05]  /*18d0*/  BRA.U !UP0, `(.L_x_104) ;  /* 0x0000000908d87547 */ /* 0x000fea000b800000 */
[----:B------:R-:W1:Y:S01]  /*18e0*/  LDCU UR10, c[0x0][0x3a0] ;  /* 0x00007400ff0a77ac */ /* 0x000e620008000800 */
[----:B------:R-:W-:Y:S01]  /*18f0*/  IMAD R8, R17, R6, RZ ;  /* 0x0000000611087224 */ /* 0x000fe200078e02ff */
[----:B------:R-:W-:Y:S01]  /*1900*/  IADD3 R9, PT, PT, R4, R23, RZ ;  /* 0x0000001704097210 */ /* 0x000fe20007ffe0ff */
[----:B------:R-:W-:Y:S02]  /*1910*/  UIADD3 UR4, UPT, UPT, UR7, -0x1, URZ ;  /* 0xffffffff07047890 */ /* 0x000fe4000fffe0ff */
[----:B------:R-:W-:Y:S02]  /*1920*/  IMAD R8, R8, UR7, R21 ;  /* 0x0000000708087c24 */ /* 0x000fe4000f8e0215 */
[----:B------:R-:W-:-:S03]  /*1930*/  UISETP.GE.U32.AND UP0, UPT, UR4, 0xf, UPT ;  /* 0x0000000f0400788c */ /* 0x000fc6000bf06070 */
[----:B------:R-:W-:Y:S01]  /*1940*/  UMOV UR4, URZ ;  /* 0x000000ff00047c82 */ /* 0x000fe20008000000 */
[----:B-1----:R-:W-:-:S05]  /*1950*/  IMAD R26, R9, UR10, R8 ;  /* 0x0000000a091a7c24 */ /* 0x002fca000f8e0208 */
[----:B------:R-:W-:Y:S05]  /*1960*/  BRA.U !UP0, `(.L_x_107) ;  /* 0x0000000508087547 */ /* 0x000fea000b800000 */
[----:B------:R-:W-:Y:S01]  /*1970*/  ULOP3.LUT UR4, UR7, 0x7ffffff0, URZ, 0xc0, !UPT ;  /* 0x7ffffff007047892 */ /* 0x000fe2000f8ec0ff */
[----:B------:R-:W-:-:S03]  /*1980*/  MOV R25, R16 ;  /* 0x0000001000197202 */ /* 0x000fc60000000f00 */
[----:B------:R-:W-:-:S12]  /*1990*/  UIADD3 UR4, UPT, UPT, -UR4, URZ, URZ ;  /* 0x000000ff04047290 */ /* 0x000fd8000fffe1ff */
.L_x_108:
[----:B------:R-:W1:Y:S02]  /*19a0*/  LDC.64 R10, c[0x0][0x388] ;  /* 0x0000e200ff0a7b82 */ /* 0x000e640000000a00 */
[----:B-1----:R-:W-:-:S05]  /*19b0*/  IMAD.WIDE R10, R26, 0x4, R10 ;  /* 0x000000041a0a7825 */ /* 0x002fca00078e020a */
[----:B----4-:R-:W2:Y:S01]  /*19c0*/  LDG.E R15, desc[UR8][R10.64] ;  /* 0x000000080a0f7981 */ /* 0x010ea2000c1e1900 */
[----:B------:R-:W-:-:S05]  /*19d0*/  IMAD.WIDE R8, R17, 0x4, R10 ;  /* 0x0000000411087825 */ /* 0x000fca00078e020a */
[----:B------:R-:W3:Y:S01]  /*19e0*/  LDG.E R14, desc[UR8][R8.64] ;  /* 0x00000008080e7981 */ /* 0x000ee2000c1e1900 */
[----:B------:R-:W-:-:S05]  /*19f0*/  IMAD.WIDE R28, R17, 0x4, R8 ;  /* 0x00000004111c7825 */ /* 0x000fca00078e0208 */
[----:B------:R1:W4:Y:S04]  /*1a00*/  LDG.E R13, desc[UR8][R28.64] ;  /* 0x000000081c0d7981 */ /* 0x000328000c1e1900 */
[----:B------:R-:W4:Y:S01]  /*1a10*/  LDL.128 R8, [R25+-0x20] ;  /* 0xffffe00019087983 */ /* 0x000f220000100c00 */
[----:B-1----:R-:W-:-:S05]  /*1a20*/  IMAD.WIDE R28, R17, 0x4, R28 ;  /* 0x00000004111c7825 */ /* 0x002fca00078e021c */
[----:B------:R1:W5:Y:S02]  /*1a30*/  LDG.E R12, desc[UR8][R28.64] ;  /* 0x000000081c0c7981 */ /* 0x000364000c1e1900 */
[----:B-1----:R-:W-:-:S04]  /*1a40*/  IMAD.WIDE R28, R17, 0x4, R28 ;  /* 0x00000004111c7825 */ /* 0x002fc800078e021c */
[-C--:B----4-:R-:W-:Y:S01]  /*1a50*/  FFMA R10, R13, R24.reuse, R10 ;  /* 0x000000180d0a7223 */ /* 0x090fe2000000000a */
[-C--:B--2---:R-:W-:Y:S01]  /*1a60*/  FFMA R8, R15, R24.reuse, R8 ;  /* 0x000000180f087223 */ /* 0x084fe20000000008 */
[-C--:B---3--:R-:W-:Y:S01]  /*1a70*/  FFMA R9, R14, R24.reuse, R9 ;  /* 0x000000180e097223 */ /* 0x088fe20000000009 */
[----:B-----5:R-:W-:Y:S01]  /*1a80*/  FFMA R11, R12, R24, R11 ;  /* 0x000000180c0b7223 */ /* 0x020fe2000000000b */
[C---:B------:R-:W-:Y:S02]  /*1a90*/  IMAD.WIDE R12, R17.reuse, 0x4, R28 ;  /* 0x00000004110c7825 */ /* 0x040fe400078e021c */
[----:B------:R-:W2:Y:S02]  /*1aa0*/  LDG.E R28, desc[UR8][R28.64] ;  /* 0x000000081c1c7981 */ /* 0x000ea4000c1e1900 */
[C---:B------:R-:W-:Y:S02]  /*1ab0*/  IMAD.WIDE R14, R17.reuse, 0x4, R12 ;  /* 0x00000004110e7825 */ /* 0x040fe400078e020c */
[----:B------:R-:W3:Y:S04]  /*1ac0*/  LDG.E R27, desc[UR8][R12.64] ;  /* 0x000000080c1b7981 */ /* 0x000ee8000c1e1900 */
[----:B------:R1:W-:Y:S04]  /*1ad0*/  STL.128 [R25+-0x20], R8 ;  /* 0xffffe00819007387 */ /* 0x0003e80000100c00 */
[----:B------:R4:W5:Y:S02]  /*1ae0*/  LDG.E R13, desc[UR8][R14.64] ;  /* 0x000000080e0d7981 */ /* 0x000964000c1e1900 */
[----:B----4-:R-:W-:-:S02]  /*1af0*/  IMAD.WIDE R14, R17, 0x4, R14 ;  /* 0x00000004110e7825 */ /* 0x010fc400078e020e */
[----:B-1----:R-:W5:Y:S04]  /*1b00*/  LDL.128 R8, [R25+-0x10] ;  /* 0xfffff00019087983 */ /* 0x002f680000100c00 */
[----:B------:R1:W4:Y:S02]  /*1b10*/  LDG.E R12, desc[UR8][R14.64] ;  /* 0x000000080e0c7981 */ /* 0x000324000c1e1900 */
[----:B-1----:R-:W-:-:S04]  /*1b20*/  IMAD.WIDE R14, R17, 0x4, R14 ;  /* 0x00000004110e7825 */ /* 0x002fc800078e020e */
[-C--:B-----5:R-:W-:Y:S01]  /*1b30*/  FFMA R10, R13, R24.reuse, R10 ;  /* 0x000000180d0a7223 */ /* 0x0a0fe2000000000a */
[----:B----4-:R-:W-:Y:S01]  /*1b40*/  FFMA R11, R12, R24, R11 ;  /* 0x000000180c0b7223 */ /* 0x010fe2000000000b */
[----:B------:R-:W-:-:S04]  /*1b50*/  IMAD.WIDE R12, R17, 0x4, R14 ;  /* 0x00000004110c7825 */ /* 0x000fc800078e020e */
[----:B--2---:R-:W-:Y:S01]  /*1b60*/  FFMA R8, R28, R24, R8 ;  /* 0x000000181c087223 */ /* 0x004fe20000000008 */
[----:B------:R-:W2:Y:S01]  /*1b70*/  LDG.E R15, desc[UR8][R14.64] ;  /* 0x000000080e0f7981 */ /* 0x000ea2000c1e1900 */
[----:B------:R-:W-:-:S04]  /*1b80*/  IMAD.WIDE R28, R17, 0x4, R12 ;  /* 0x00000004111c7825 */ /* 0x000fc800078e020c */
[----:B---3--:R-:W-:Y:S01]  /*1b90*/  FFMA R9, R27, R24, R9 ;  /* 0x000000181b097223 */ /* 0x008fe20000000009 */
[----:B------:R-:W3:Y:S04]  /*1ba0*/  LDG.E R14, desc[UR8][R12.64] ;  /* 0x000000080c0e7981 */ /* 0x000ee8000c1e1900 */
[----:B------:R1:W-:Y:S04]  /*1bb0*/  STL.128 [R25+-0x10], R8 ;  /* 0xfffff00819007387 */ /* 0x0003e80000100c00 */
[----:B------:R4:W5:Y:S02]  /*1bc0*/  LDG.E R13, desc[UR8][R28.64] ;  /* 0x000000081c0d7981 */ /* 0x000964000c1e1900 */
[----:B----4-:R-:W-:-:S02]  /*1bd0*/  IMAD.WIDE R28, R17, 0x4, R28 ;  /* 0x00000004111c7825 */ /* 0x010fc400078e021c */
[----:B-1----:R-:W2:Y:S04]  /*1be0*/  LDL.128 R8, [R25] ;  /* 0x0000000019087983 */ /* 0x002ea80000100c00 */
[----:B------:R1:W4:Y:S02]  /*1bf0*/  LDG.E R12, desc[UR8][R28.64] ;  /* 0x000000081c0c7981 */ /* 0x000324000c1e1900 */
[----:B-1----:R-:W-:-:S05]  /*1c00*/  IMAD.WIDE R28, R17, 0x4, R28 ;  /* 0x00000004111c7825 */ /* 0x002fca00078e021c */
[----:B------:R-:W4:Y:S01]  /*1c10*/  LDG.E R27, desc[UR8][R28.64] ;  /* 0x000000081c1b7981 */ /* 0x000f22000c1e1900 */
[-C--:B--2---:R-:W-:Y:S01]  /*1c20*/  FFMA R8, R15, R24.reuse, R8 ;  /* 0x000000180f087223 */ /* 0x084fe20000000008 */
[-C--:B---3--:R-:W-:Y:S01]  /*1c30*/  FFMA R9, R14, R24.reuse, R9 ;  /* 0x000000180e097223 */ /* 0x088fe20000000009 */
[-C--:B-----5:R-:W-:Y:S01]  /*1c40*/  FFMA R10, R13, R24.reuse, R10 ;  /* 0x000000180d0a7223 */ /* 0x0a0fe2000000000a */
[----:B----4-:R-:W-:Y:S02]  /*1c50*/  FFMA R11, R12, R24, R11 ;  /* 0x000000180c0b7223 */ /* 0x010fe4000000000b */
[----:B------:R-:W2:Y:S04]  /*1c60*/  LDL.128 R12, [R25+0x10] ;  /* 0x00001000190c7983 */ /* 0x000ea80000100c00 */
[----:B------:R1:W-:Y:S02]  /*1c70*/  STL.128 [R25], R8 ;  /* 0x0000000819007387 */ /* 0x0003e40000100c00 */
[----:B-1----:R-:W-:-:S05]  /*1c80*/  IMAD.WIDE R8, R17, 0x4, R28 ;  /* 0x0000000411087825 */ /* 0x002fca00078e021c */
[----:B------:R1:W3:Y:S02]  /*1c90*/  LDG.E R10, desc[UR8][R8.64] ;  /* 0x00000008080a7981 */ /* 0x0002e4000c1e1900 */
[----:B-1----:R-:W-:-:S04]  /*1ca0*/  IMAD.WIDE R8, R17, 0x4, R8 ;  /* 0x0000000411087825 */ /* 0x002fc800078e0208 */
[----:B--2---:R-:W-:Y:S02]  /*1cb0*/  FFMA R12, R27, R24, R12 ;  /* 0x000000181b0c7223 */ /* 0x004fe4000000000c */
[----:B------:R1:W2:Y:S02]  /*1cc0*/  LDG.E R27, desc[UR8][R8.64] ;  /* 0x00000008081b7981 */ /* 0x0002a4000c1e1900 */
[----:B-1----:R-:W-:-:S05]  /*1cd0*/  IMAD.WIDE R8, R17, 0x4, R8 ;  /* 0x0000000411087825 */ /* 0x002fca00078e0208 */
[----:B------:R-:W4:Y:S01]  /*1ce0*/  LDG.E R28, desc[UR8][R8.64] ;  /* 0x00000008081c7981 */ /* 0x000f22000c1e1900 */
[----:B------:R-:W-:-:S04]  /*1cf0*/  UIADD3 UR4, UPT, UPT, UR4, 0x10, URZ ;  /* 0x0000001004047890 */ /* 0x000fc8000fffe0ff */
[----:B------:R-:W-:Y:S01]  /*1d00*/  UISETP.NE.AND UP0, UPT, UR4, URZ, UPT ;  /* 0x000000ff0400728c */ /* 0x000fe2000bf05270 */
[----:B---3--:R-:W-:Y:S01]  /*1d10*/  FFMA R13, R10, R24, R13 ;  /* 0x000000180a0d7223 */ /* 0x008fe2000000000d */
[----:B------:R-:W-:Y:S01]  /*1d20*/  LEA R26, R17, R26, 0x4 ;  /* 0x0000001a111a7211 */ /* 0x000fe200078e20ff */
[-C--:B--2---:R-:W-:Y:S01]  /*1d30*/  FFMA R14, R27, R24.reuse, R14 ;  /* 0x000000181b0e7223 */ /* 0x084fe2000000000e */
[----:B----4-:R-:W-:-:S05]  /*1d40*/  FFMA R15, R28, R24, R15 ;  /* 0x000000181c0f7223 */ /* 0x010fca000000000f */
[----:B------:R1:W-:Y:S02]  /*1d50*/  STL.128 [R25+0x10], R12 ;  /* 0x0000100c19007387 */ /* 0x0003e40000100c00 */
[----:B-1----:R-:W-:Y:S01]  /*1d60*/  IADD3 R25, PT, PT, R25, 0x40, RZ ;  /* 0x0000004019197810 */ /* 0x002fe20007ffe0ff */
[----:B------:R-:W-:Y:S06]  /*1d70*/  BRA.U UP0, `(.L_x_108) ;  /* 0xfffffffd00087547 */ /* 0x000fec000b83ffff */
[----:B------:R-:W-:-:S12]  /*1d80*/  ULOP3.LUT UR4, UR7, 0x7ffffff0, URZ, 0xc0, !UPT ;  /* 0x7ffffff007047892 */ /* 0x000fd8000f8ec0ff */
.L_x_107:
[----:B------:R-:W-:-:S09]  /*1d90*/  ULOP3.LUT UP0, UR5, UR7, 0xf, URZ, 0xc0, !UPT ;  /* 0x0000000f07057892 */ /* 0x000fd2000f80c0ff */
[----:B------:R-:W-:Y:S05]  /*1da0*/  BRA.U !UP0, `(.L_x_104) ;  /* 0x0000000508a47547 */ /* 0x000fea000b800000 */
[----:B------:R-:W-:Y:S01]  /*1db0*/  UISETP.GE.U32.AND UP0, UPT, UR5, 0x8, UPT ;  /* 0x000000080500788c */ /* 0x000fe2000bf06070 */
[----:B------:R-:W-:Y:S01]  /*1dc0*/  IMAD R10, R17, R6, RZ ;  /* 0x00000006110a7224 */ /* 0x000fe200078e02ff */
[----:B------:R-:W-:-:S04]  /*1dd0*/  ULOP3.LUT UR11, UR7, 0x7, URZ, 0xc0, !UPT ;  /* 0x00000007070b7892 */ /* 0x000fc8000f8ec0ff */
[----:B------:R-:W-:-:S03]  /*1de0*/  UISETP.NE.AND UP1, UPT, UR11, URZ, UPT ;  /* 0x000000ff0b00728c */ /* 0x000fc6000bf25270 */
[----:B------:R-:W-:Y:S08]  /*1df0*/  BRA.U !UP0, `(.L_x_109) ;  /* 0x0000000108bc7547 */ /* 0x000ff0000b800000 */
[----:B------:R-:W1:Y:S01]  /*1e00*/  LDC.64 R8, c[0x0][0x388] ;  /* 0x0000e200ff087b82 */ /* 0x000e620000000a00 */
[----:B------:R-:W-:Y:S01]  /*1e10*/  IADD3 R11, PT, PT, R4, R23, RZ ;  /* 0x00000017040b7210 */ /* 0x000fe20007ffe0ff */
[----:B------:R-:W-:Y:S01]  /*1e20*/  IMAD R12, R10, UR7, R21 ;  /* 0x000000070a0c7c24 */ /* 0x000fe2000f8e0215 */
[----:B------:R-:W-:-:S03]  /*1e30*/  ULEA UR5, UR4, UR12, 0x2 ;  /* 0x0000000c04057291 */ /* 0x000fc6000f8e10ff */
[----:B------:R-:W-:-:S04]  /*1e40*/  IMAD R12, R11, UR10, R12 ;  /* 0x0000000a0b0c7c24 */ /* 0x000fc8000f8e020c */
[----:B------:R-:W-:Y:S02]  /*1e50*/  IMAD R11, R17, UR4, R12 ;  /* 0x00000004110b7c24 */ /* 0x000fe4000f8e020c */
[----:B------:R-:W2:Y:S04]  /*1e60*/  LDL R14, [UR5] ;  /* 0x00000005ff0e7983 */ /* 0x000ea80008100800 */
[----:B------:R-:W3:Y:S04]  /*1e70*/  LDL R13, [UR5+0x4] ;  /* 0x00000405ff0d7983 */ /* 0x000ee80008100800 */
[----:B------:R-:W5:Y:S01]  /*1e80*/  LDL R12, [UR5+0x8] ;  /* 0x00000805ff0c7983 */ /* 0x000f620008100800 */
[----:B-1----:R-:W-:-:S03]  /*1e90*/  IMAD.WIDE R8, R11, 0x4, R8 ;  /* 0x000000040b087825 */ /* 0x002fc600078e0208 */
[----:B------:R-:W5:Y:S04]  /*1ea0*/  LDL R29, [UR5+0x18] ;  /* 0x00001805ff1d7983 */ /* 0x000f680008100800 */
[----:B----4-:R1:W2:Y:S02]  /*1eb0*/  LDG.E R15, desc[UR8][R8.64] ;  /* 0x00000008080f7981 */ /* 0x0102a4000c1e1900 */
        /* <DEDUP_REMOVED lines=15> */
[----:B------:R1:W5:Y:S04]  /*1fb0*/  LDG.E R11, desc[UR8][R8.64] ;  /* 0x00000008080b7981 */ /* 0x000368000c1e1900 */
[----:B------:R0:W-:Y:S01]  /*1fc0*/  STL [UR5], R28 ;  /* 0x0000001cff007987 */ /* 0x0001e20008100805 */
[----:B-1----:R-:W-:-:S03]  /*1fd0*/  IMAD.WIDE R8, R17, 0x4, R8 ;  /* 0x0000000411087825 */ /* 0x002fc600078e0208 */
[----:B------:R1:W-:Y:S04]  /*1fe0*/  STL [UR5+0x8], R12 ;  /* 0x0000080cff007987 */ /* 0x0003e80008100805 */
[----:B------:R-:W4:Y:S04]  /*1ff0*/  LDG.E R27, desc[UR8][R8.64] ;  /* 0x00000008081b7981 */ /* 0x000f28000c1e1900 */
[----:B0-----:R-:W3:Y:S04]  /*2000*/  LDL R28, [UR5+0x14] ;  /* 0x00001405ff1c7983 */ /* 0x001ee80008100800 */
[----:B-1----:R-:W4:Y:S01]  /*2010*/  LDL R12, [UR5+0x1c] ;  /* 0x00001c05ff0c7983 */ /* 0x002f220008100800 */
[----:B--2---:R-:W-:-:S03]  /*2020*/  FFMA R14, R14, R24, R15 ;  /* 0x000000180e0e7223 */ /* 0x004fc6000000000f */
[----:B------:R-:W2:Y:S04]  /*2030*/  LDL R15, [UR5+0x10] ;  /* 0x00001005ff0f7983 */ /* 0x000ea80008100800 */
[----:B------:R1:W-:Y:S04]  /*2040*/  STL [UR5+0x4], R13 ;  /* 0x0000040dff007987 */ /* 0x0003e80008100805 */
[----:B------:R1:W-:Y:S01]  /*2050*/  STL [UR5+0xc], R14 ;  /* 0x00000c0eff007987 */ /* 0x0003e20008100805 */
[----:B------:R-:W-:Y:S01]  /*2060*/  UIADD3 UR4, UPT, UPT, UR4, 0x8, URZ ;  /* 0x0000000804047890 */ /* 0x000fe2000fffe0ff */
[----:B-----5:R-:W-:-:S05]  /*2070*/  FFMA R11, R11, R24, R29 ;  /* 0x000000180b0b7223 */ /* 0x020fca000000001d */
[----:B------:R1:W-:Y:S01]  /*2080*/  STL [UR5+0x18], R11 ;  /* 0x0000180bff007987 */ /* 0x0003e20008100805 */
[-C--:B---3--:R-:W-:Y:S01]  /*2090*/  FFMA R25, R25, R24.reuse, R28 ;  /* 0x0000001819197223 */ /* 0x088fe2000000001c */
[----:B----4-:R-:W-:-:S04]  /*20a0*/  FFMA R27, R27, R24, R12 ;  /* 0x000000181b1b7223 */ /* 0x010fc8000000000c */
[----:B------:R1:W-:Y:S04]  /*20b0*/  STL [UR5+0x14], R25 ;  /* 0x00001419ff007987 */ /* 0x0003e80008100805 */
[----:B------:R1:W-:Y:S01]  /*20c0*/  STL [UR5+0x1c], R27 ;  /* 0x00001c1bff007987 */ /* 0x0003e20008100805 */
[----:B--2---:R-:W-:-:S05]  /*20d0*/  FFMA R15, R26, R24, R15 ;  /* 0x000000181a0f7223 */ /* 0x004fca000000000f */
[----:B------:R1:W-:Y:S02]  /*20e0*/  STL [UR5+0x10], R15 ;  /* 0x0000100fff007987 */ /* 0x0003e40008100805 */
.L_x_109:
[----:B------:R-:W-:Y:S05]  /*20f0*/  BRA.U !UP1, `(.L_x_104) ;  /* 0x0000000109d07547 */ /* 0x000fea000b800000 */
[----:B------:R-:W-:Y:S02]  /*2100*/  UISETP.GE.U32.AND UP0, UPT, UR11, 0x4, UPT ;  /* 0x000000040b00788c */ /* 0x000fe4000bf06070 */
[----:B------:R-:W-:-:S04]  /*2110*/  ULOP3.LUT UR6, UR7, 0x3, URZ, 0xc0, !UPT ;  /* 0x0000000307067892 */ /* 0x000fc8000f8ec0ff */
[----:B------:R-:W-:-:S03]  /*2120*/  UISETP.NE.AND UP1, UPT, UR6, URZ, UPT ;  /* 0x000000ff0600728c */ /* 0x000fc6000bf25270 */
[----:B------:R-:W-:Y:S08]  /*2130*/  BRA.U !UP0, `(.L_x_110) ;  /* 0x00000001086c7547 */ /* 0x000ff0000b800000 */
[----:B-1--4-:R-:W1:Y:S01]  /*2140*/  LDC.64 R14, c[0x0][0x388] ;  /* 0x0000e200ff0e7b82 */ /* 0x012e620000000a00 */
[----:B------:R-:W-:Y:S01]  /*2150*/  IADD3 R8, PT, PT, R4, R23, RZ ;  /* 0x0000001704087210 */ /* 0x000fe20007ffe0ff */
[----:B------:R-:W-:Y:S01]  /*2160*/  IMAD R9, R10, UR7, R21 ;  /* 0x000000070a097c24 */ /* 0x000fe2000f8e0215 */
[----:B------:R-:W-:-:S03]  /*2170*/  ULEA UR5, UR4, UR12, 0x2 ;  /* 0x0000000c04057291 */ /* 0x000fc6000f8e10ff */
[----:B------:R-:W-:-:S04]  /*2180*/  IMAD R8, R8, UR10, R9 ;  /* 0x0000000a08087c24 */ /* 0x000fc8000f8e0209 */
[----:B------:R-:W-:Y:S02]  /*2190*/  IMAD R9, R17, UR4, R8 ;  /* 0x0000000411097c24 */ /* 0x000fe4000f8e0208 */
[----:B------:R-:W2:Y:S04]  /*21a0*/  LDL R26, [UR5] ;  /* 0x00000005ff1a7983 */ /* 0x000ea80008100800 */
[----:B------:R-:W3:Y:S04]  /*21b0*/  LDL R25, [UR5+0x4] ;  /* 0x00000405ff197983 */ /* 0x000ee80008100800 */
[----:B------:R-:W4:Y:S01]  /*21c0*/  LDL R27, [UR5+0x8] ;  /* 0x00000805ff1b7983 */ /* 0x000f220008100800 */
[----:B-1----:R-:W-:-:S03]  /*21d0*/  IMAD.WIDE R14, R9, 0x4, R14 ;  /* 0x00000004090e7825 */ /* 0x002fc600078e020e */
[----:B------:R-:W5:Y:S01]  /*21e0*/  LDL R29, [UR5+0xc] ;  /* 0x00000c05ff1d7983 */ /* 0x000f620008100800 */
[----:B------:R-:W-:-:S03]  /*21f0*/  IMAD.WIDE R12, R17, 0x4, R14 ;  /* 0x00000004110c7825 */ /* 0x000fc600078e020e */
[----:B------:R-:W2:Y:S01]  /*2200*/  LDG.E R15, desc[UR8][R14.64] ;  /* 0x000000080e0f7981 */ /* 0x000ea2000c1e1900 */
[----:B------:R-:W-:-:S03]  /*2210*/  IMAD.WIDE R10, R17, 0x4, R12 ;  /* 0x00000004110a7825 */ /* 0x000fc600078e020c */
[----:B------:R-:W3:Y:S01]  /*2220*/  LDG.E R12, desc[UR8][R12.64] ;  /* 0x000000080c0c7981 */ /* 0x000ee2000c1e1900 */
[----:B------:R-:W-:-:S03]  /*2230*/  IMAD.WIDE R8, R17, 0x4, R10 ;  /* 0x0000000411087825 */ /* 0x000fc600078e020a */
[----:B------:R-:W4:Y:S04]  /*2240*/  LDG.E R10, desc[UR8][R10.64] ;  /* 0x000000080a0a7981 */ /* 0x000f28000c1e1900 */
[----:B------:R-:W5:Y:S01]  /*2250*/  LDG.E R8, desc[UR8][R8.64] ;  /* 0x0000000808087981 */ /* 0x000f62000c1e1900 */
[----:B------:R-:W-:Y:S01]  /*2260*/  UIADD3 UR4, UPT, UPT, UR4, 0x4, URZ ;  /* 0x0000000404047890 */ /* 0x000fe2000fffe0ff */
[-C--:B--2---:R-:W-:Y:S01]  /*2270*/  FFMA R26, R15, R24.reuse, R26 ;  /* 0x000000180f1a7223 */ /* 0x084fe2000000001a */
[----:B---3--:R-:W-:-:S04]  /*2280*/  FFMA R25, R12, R24, R25 ;  /* 0x000000180c197223 */ /* 0x008fc80000000019 */
[----:B------:R2:W-:Y:S01]  /*2290*/  STL [UR5], R26 ;  /* 0x0000001aff007987 */ /* 0x0005e20008100805 */
[-C--:B----4-:R-:W-:Y:S01]  /*22a0*/  FFMA R27, R10, R24.reuse, R27 ;  /* 0x000000180a1b7223 */ /* 0x090fe2000000001b */
[----:B-----5:R-:W-:Y:S02]  /*22b0*/  FFMA R14, R8, R24, R29 ;  /* 0x00000018080e7223 */ /* 0x020fe4000000001d */
[----:B------:R2:W-:Y:S04]  /*22c0*/  STL [UR5+0x4], R25 ;  /* 0x00000419ff007987 */ /* 0x0005e80008100805 */
[----:B------:R2:W-:Y:S04]  /*22d0*/  STL [UR5+0x8], R27 ;  /* 0x0000081bff007987 */ /* 0x0005e80008100805 */
[----:B------:R2:W-:Y:S02]  /*22e0*/  STL [UR5+0xc], R14 ;  /* 0x00000c0eff007987 */ /* 0x0005e40008100805 */
.L_x_110:
[----:B------:R-:W-:Y:S05]  /*22f0*/  BRA.U !UP1, `(.L_x_104) ;  /* 0x0000000109507547 */ /* 0x000fea000b800000 */
[----:B------:R-:W3:Y:S01]  /*2300*/  LDCU UR5, c[0x0][0x39c] ;  /* 0x00007380ff0577ac */ /* 0x000ee20008000800 */
[----:B-1----:R-:W-:Y:S01]  /*2310*/  MOV R11, UR7 ;  /* 0x00000007000b7c02 */ /* 0x002fe20008000f00 */
[----:B------:R-:W1:Y:S04]  /*2320*/  LDC.64 R8, c[0x0][0x388] ;  /* 0x0000e200ff087b82 */ /* 0x000e680000000a00 */
[----:B------:R-:W-:-:S04]  /*2330*/  IMAD R11, R6, R11, UR4 ;  /* 0x00000004060b7e24 */ /* 0x000fc8000f8e020b */
[----:B---3--:R-:W-:Y:S01]  /*2340*/  IMAD R10, R11, UR5, R4 ;  /* 0x000000050b0a7c24 */ /* 0x008fe2000f8e0204 */
[----:B------:R-:W-:Y:S02]  /*2350*/  UIMAD UR5, UR4, 0x4, UR12 ;  /* 0x00000004040578a4 */ /* 0x000fe4000f8e020c */
[----:B------:R-:W-:Y:S02]  /*2360*/  UIADD3 UR4, UPT, UPT, -UR6, URZ, URZ ;  /* 0x000000ff06047290 */ /* 0x000fe4000fffe1ff */
[----:B------:R-:W-:-:S05]  /*2370*/  IADD3 R10, PT, PT, R23, R10, RZ ;  /* 0x0000000a170a7210 */ /* 0x000fca0007ffe0ff */
[----:B------:R-:W-:-:S05]  /*2380*/  IMAD R11, R10, UR10, R3 ;  /* 0x0000000a0a0b7c24 */ /* 0x000fca000f8e0203 */
[----:B------:R-:W-:-:S07]  /*2390*/  IADD3 R12, PT, PT, R0, R11, RZ ;  /* 0x0000000b000c7210 */ /* 0x000fce0007ffe0ff */
.L_x_111:
[----:B-1----:R-:W-:Y:S01]  /*23a0*/  IMAD.WIDE R10, R12, 0x4, R8 ;  /* 0x000000040c0a7825 */ /* 0x002fe200078e0208 */
[----:B--23--:R-:W2:Y:S05]  /*23b0*/  LDL R14, [UR5] ;  /* 0x00000005ff0e7983 */ /* 0x00ceaa0008100800 */
        /* <DEDUP_REMOVED lines=8> */
.L_x_104:
[----:B------:R-:W-:Y:S05]  /*2440*/  BSYNC.RECONVERGENT B0 ;  /* 0x0000000000007941 */ /* 0x000fea0003800200 */
.L_x_103:
[----:B------:R-:W5:Y:S01]  /*2450*/  LDCU UR4, c[0x0][0x39c] ;  /* 0x00007380ff0477ac */ /* 0x000f620008000800 */
[----:B------:R-:W-:Y:S01]  /*2460*/  IADD3 R23, PT, PT, R4, R2, RZ ;  /* 0x0000000204177210 */ /* 0x000fe20007ffe0ff */
[----:B------:R-:W-:Y:S03]  /*2470*/  BSSY.RECONVERGENT B0, `(.L_x_112) ;  /* 0x00000c3000007945 */ /* 0x000fe60003800200 */
[----:B-----5:R-:W-:-:S13]  /*2480*/  ISETP.GE.OR P0, PT, R23, UR4, !P0 ;  /* 0x0000000417007c0c */ /* 0x020fda000c706670 */
[----:B------:R-:W-:Y:S05]  /*2490*/  @P0 BRA `(.L_x_113) ;  /* 0x0000000c00000947 */ /* 0x000fea0003800000 */
[----:B------:R-:W5:Y:S01]  /*24a0*/  MUFU.RCP R9, R18 ;  /* 0x0000001200097308 */ /* 0x000f620000001000 */
[----:B------:R-:W-:Y:S07]  /*24b0*/  BSSY.RECONVERGENT B1, `(.L_x_114) ;  /* 0x000000b000017945 */ /* 0x000fee0003800200 */
[----:B------:R-:W0:Y:S01]  /*24c0*/  FCHK P0, R22, R18 ;  /* 0x0000001216007302 */ /* 0x000e220000000000 */
[----:B-----5:R-:W-:-:S04]  /*24d0*/  FFMA R8, -R18, R9, 1 ;  /* 0x3f80000012087423 */ /* 0x020fc80000000109 */
[----:B------:R-:W-:-:S04]  /*24e0*/  FFMA R8, R9, R8, R9 ;  /* 0x0000000809087223 */ /* 0x000fc80000000009 */
[----:B------:R-:W-:-:S04]  /*24f0*/  FFMA R9, R22, R8, RZ ;  /* 0x0000000816097223 */ /* 0x000fc800000000ff */
[----:B--2---:R-:W-:-:S04]  /*2500*/  FFMA R24, -R18, R9, R22 ;  /* 0x0000000912187223 */ /* 0x004fc80000000116 */
[----:B------:R-:W-:Y:S01]  /*2510*/  FFMA R24, R8, R24, R9 ;  /* 0x0000001808187223 */ /* 0x000fe20000000009 */
[----:B0-----:R-:W-:Y:S06]  /*2520*/  @!P0 BRA `(.L_x_115) ;  /* 0x00000000000c8947 */ /* 0x001fec0003800000 */
[----:B-1----:R-:W-:Y:S02]  /*2530*/  MOV R25, R22 ;  /* 0x0000001600197202 */ /* 0x002fe40000000f00 */
[----:B------:R-:W-:-:S07]  /*2540*/  MOV R10, 0x2560 ;  /* 0x00002560000a7802 */ /* 0x000fce0000000f00 */
[----:B---34-:R-:W-:Y:S05]  /*2550*/  CALL.REL.NOINC `($__internal_2_$__cuda_sm3x_div_rn_noftz_f32_slowpath) ;  /* 0x0000001c00e87944 */ /* 0x018fea0003c00000 */
.L_x_115:
[----:B------:R-:W-:Y:S05]  /*2560*/  BSYNC.RECONVERGENT B1 ;  /* 0x0000000000017941 */ /* 0x000fea0003800200 */
.L_x_114:
[----:B------:R-:W0:Y:S02]  /*2570*/  LDCU UR7, c[0x0][0x3a4] ;  /* 0x00007480ff0777ac */ /* 0x000e240008000800 */
[----:B0-----:R-:W-:-:S09]  /*2580*/  UISETP.GE.AND UP0, UPT, UR7, 0x1, UPT ;  /* 0x000000010700788c */ /* 0x001fd2000bf06270 */
[----:B------:R-:W-:Y:S05]  /*2590*/  BRA.U !UP0, `(.L_x_113) ;  /* 0x0000000908c07547 */ /* 0x000fea000b800000 */
[----:B------:R-:W0:Y:S01]  /*25a0*/  LDCU UR10, c[0x0][0x3a0] ;  /* 0x00007400ff0a77ac */ /* 0x000e220008000800 */
[----:B------:R-:W-:Y:S01]  /*25b0*/  IADD3 R9, PT, PT, R3, R20, RZ ;  /* 0x0000001403097210 */ /* 0x000fe20007ffe0ff */
[----:B------:R-:W-:Y:S01]  /*25c0*/  IMAD R22, R17, R6, RZ ;  /* 0x0000000611167224 */ /* 0x000fe200078e02ff */
[----:B------:R-:W-:-:S03]  /*25d0*/  UIADD3 UR4, UPT, UPT, UR7, -0x1, URZ ;  /* 0xffffffff07047890 */ /* 0x000fc6000fffe0ff */
[----:B------:R-:W-:Y:S01]  /*25e0*/  IMAD R22, R22, UR7, R9 ;  /* 0x0000000716167c24 */ /* 0x000fe2000f8e0209 */
[----:B------:R-:W-:-:S03]  /*25f0*/  UISETP.GE.U32.AND UP0, UPT, UR4, 0xf, UPT ;  /* 0x0000000f0400788c */ /* 0x000fc6000bf06070 */
[----:B------:R-:W-:Y:S01]  /*2600*/  UMOV UR4, URZ ;  /* 0x000000ff00047c82 */ /* 0x000fe20008000000 */
[----:B0-----:R-:W-:-:S05]  /*2610*/  IMAD R22, R23, UR10, R22 ;  /* 0x0000000a17167c24 */ /* 0x001fca000f8e0216 */
[----:B------:R-:W-:Y:S05]  /*2620*/  BRA.U !UP0, `(.L_x_116) ;  /* 0x00000005080c7547 */ /* 0x000fea000b800000 */
[----:B------:R-:W-:Y:S01]  /*2630*/  ULOP3.LUT UR4, UR7, 0x7ffffff0, URZ, 0xc0, !UPT ;  /* 0x7ffffff007047892 */ /* 0x000fe2000f8ec0ff */
[----:B-1----:R-:W-:Y:S02]  /*2640*/  MOV R26, R22 ;  /* 0x00000016001a7202 */ /* 0x002fe40000000f00 */
[----:B------:R-:W-:Y:S01]  /*2650*/  MOV R25, R16 ;  /* 0x0000001000197202 */ /* 0x000fe20000000f00 */
[----:B------:R-:W-:-:S12]  /*2660*/  UIADD3 UR4, UPT, UPT, -UR4, URZ, URZ ;  /* 0x000000ff04047290 */ /* 0x000fd8000fffe1ff */
.L_x_117:
[----:B------:R-:W0:Y:S02]  /*2670*/  LDC.64 R10, c[0x0][0x388] ;  /* 0x0000e200ff0a7b82 */ /* 0x000e240000000a00 */
[----:B0-----:R-:W-:-:S05]  /*2680*/  IMAD.WIDE R10, R26, 0x4, R10 ;  /* 0x000000041a0a7825 */ /* 0x001fca00078e020a */
[----:B----4-:R-:W2:Y:S01]  /*2690*/  LDG.E R15, desc[UR8][R10.64] ;  /* 0x000000080a0f7981 */ /* 0x010ea2000c1e1900 */
[----:B------:R-:W-:-:S05]  /*26a0*/  IMAD.WIDE R8, R17, 0x4, R10 ;  /* 0x0000000411087825 */ /* 0x000fca00078e020a */
[----:B---3--:R-:W3:Y:S01]  /*26b0*/  LDG.E R14, desc[UR8][R8.64] ;  /* 0x00000008080e7981 */ /* 0x008ee2000c1e1900 */
[----:B------:R-:W-:-:S05]  /*26c0*/  IMAD.WIDE R28, R17, 0x4, R8 ;  /* 0x00000004111c7825 */ /* 0x000fca00078e0208 */
[----:B------:R0:W4:Y:S04]  /*26d0*/  LDG.E R13, desc[UR8][R28.64] ;  /* 0x000000081c0d7981 */ /* 0x000128000c1e1900 */
[----:B------:R-:W4:Y:S01]  /*26e0*/  LDL.128 R8, [R25+-0x20] ;  /* 0xffffe00019087983 */ /* 0x000f220000100c00 */
[----:B0-----:R-:W-:-:S05]  /*26f0*/  IMAD.WIDE R28, R17, 0x4, R28 ;  /* 0x00000004111c7825 */ /* 0x001fca00078e021c */
[----:B------:R0:W5:Y:S02]  /*2700*/  LDG.E R12, desc[UR8][R28.64] ;  /* 0x000000081c0c7981 */ /* 0x000164000c1e1900 */
[----:B0-----:R-:W-:-:S04]  /*2710*/  IMAD.WIDE R28, R17, 0x4, R28 ;  /* 0x00000004111c7825 */ /* 0x001fc800078e021c */
        /* <DEDUP_REMOVED lines=9> */
[----:B------:R1:W4:Y:S02]  /*27b0*/  LDG.E R13, desc[UR8][R14.64] ;  /* 0x000000080e0d7981 */ /* 0x000324000c1e1900 */
[----:B-1----:R-:W-:-:S02]  /*27c0*/  IMAD.WIDE R14, R17, 0x4, R14 ;  /* 0x00000004110e7825 */ /* 0x002fc400078e020e */
[----:B0-----:R-:W4:Y:S04]  /*27d0*/  LDL.128 R8, [R25+-0x10] ;  /* 0xfffff00019087983 */ /* 0x001f280000100c00 */
[----:B------:R0:W5:Y:S02]  /*27e0*/  LDG.E R12, desc[UR8][R14.64] ;  /* 0x000000080e0c7981 */ /* 0x000164000c1e1900 */
[----:B0-----:R-:W-:-:S04]  /*27f0*/  IMAD.WIDE R14, R17, 0x4, R14 ;  /* 0x00000004110e7825 */ /* 0x001fc800078e020e */
[-C--:B----4-:R-:W-:Y:S01]  /*2800*/  FFMA R10, R13, R24.reuse, R10 ;  /* 0x000000180d0a7223 */ /* 0x090fe2000000000a */
[----:B-----5:R-:W-:Y:S01]  /*2810*/  FFMA R11, R12, R24, R11 ;  /* 0x000000180c0b7223 */ /* 0x020fe2000000000b */
[----:B------:R-:W-:-:S04]  /*2820*/  IMAD.WIDE R12, R17, 0x4, R14 ;  /* 0x00000004110c7825 */ /* 0x000fc800078e020e */
[----:B--2---:R-:W-:Y:S01]  /*2830*/  FFMA R8, R28, R24, R8 ;  /* 0x000000181c087223 */ /* 0x004fe20000000008 */
[----:B------:R-:W2:Y:S01]  /*2840*/  LDG.E R15, desc[UR8][R14.64] ;  /* 0x000000080e0f7981 */ /* 0x000ea2000c1e1900 */
[----:B------:R-:W-:-:S04]  /*2850*/  IMAD.WIDE R28, R17, 0x4, R12 ;  /* 0x00000004111c7825 */ /* 0x000fc800078e020c */
[----:B---3--:R-:W-:Y:S01]  /*2860*/  FFMA R9, R27, R24, R9 ;  /* 0x000000181b097223 */ /* 0x008fe20000000009 */
[----:B------:R-:W3:Y:S04]  /*2870*/  LDG.E R14, desc[UR8][R12.64] ;  /* 0x000000080c0e7981 */ /* 0x000ee8000c1e1900 */
[----:B------:R0:W-:Y:S04]  /*2880*/  STL.128 [R25+-0x10], R8 ;  /* 0xfffff00819007387 */ /* 0x0001e80000100c00 */
[----:B------:R1:W4:Y:S02]  /*2890*/  LDG.E R13, desc[UR8][R28.64] ;  /* 0x000000081c0d7981 */ /* 0x000324000c1e1900 */
[----:B-1----:R-:W-:-:S02]  /*28a0*/  IMAD.WIDE R28, R17, 0x4, R28 ;  /* 0x00000004111c7825 */ /* 0x002fc400078e021c */
[----:B0-----:R-:W2:Y:S04]  /*28b0*/  LDL.128 R8, [R25] ;  /* 0x0000000019087983 */ /* 0x001ea80000100c00 */
[----:B------:R0:W5:Y:S02]  /*28c0*/  LDG.E R12, desc[UR8][R28.64] ;  /* 0x000000081c0c7981 */ /* 0x000164000c1e1900 */
[----:B0-----:R-:W-:-:S05]  /*28d0*/  IMAD.WIDE R28, R17, 0x4, R28 ;  /* 0x00000004111c7825 */ /* 0x001fca00078e021c */
[----:B------:R-:W5:Y:S01]  /*28e0*/  LDG.E R27, desc[UR8][R28.64] ;  /* 0x000000081c1b7981 */ /* 0x000f62000c1e1900 */
[-C--:B--2---:R-:W-:Y:S01]  /*28f0*/  FFMA R8, R15, R24.reuse, R8 ;  /* 0x000000180f087223 */ /* 0x084fe20000000008 */
[-C--:B---3--:R-:W-:Y:S01]  /*2900*/  FFMA R9, R14, R24.reuse, R9 ;  /* 0x000000180e097223 */ /* 0x088fe20000000009 */
[-C--:B----4-:R-:W-:Y:S01]  /*2910*/  FFMA R10, R13, R24.reuse, R10 ;  /* 0x000000180d0a7223 */ /* 0x090fe2000000000a */
[----:B-----5:R-:W-:Y:S02]  /*2920*/  FFMA R11, R12, R24, R11 ;  /* 0x000000180c0b7223 */ /* 0x020fe4000000000b */
[----:B------:R-:W2:Y:S04]  /*2930*/  LDL.128 R12, [R25+0x10] ;  /* 0x00001000190c7983 */ /* 0x000ea80000100c00 */
[----:B------:R0:W-:Y:S02]  /*2940*/  STL.128 [R25], R8 ;  /* 0x0000000819007387 */ /* 0x0001e40000100c00 */
[----:B0-----:R-:W-:-:S05]  /*2950*/  IMAD.WIDE R8, R17, 0x4, R28 ;  /* 0x0000000411087825 */ /* 0x001fca00078e021c */
[----:B------:R0:W3:Y:S02]  /*2960*/  LDG.E R10, desc[UR8][R8.64] ;  /* 0x00000008080a7981 */ /* 0x0000e4000c1e1900 */
[----:B0-----:R-:W-:-:S04]  /*2970*/  IMAD.WIDE R8, R17, 0x4, R8 ;  /* 0x0000000411087825 */ /* 0x001fc800078e0208 */
[----:B--2---:R-:W-:Y:S02]  /*2980*/  FFMA R12, R27, R24, R12 ;  /* 0x000000181b0c7223 */ /* 0x004fe4000000000c */
[----:B------:R0:W2:Y:S02]  /*2990*/  LDG.E R27, desc[UR8][R8.64] ;  /* 0x00000008081b7981 */ /* 0x0000a4000c1e1900 */
[----:B0-----:R-:W-:-:S05]  /*29a0*/  IMAD.WIDE R8, R17, 0x4, R8 ;  /* 0x0000000411087825 */ /* 0x001fca00078e0208 */
        /* <DEDUP_REMOVED lines=8> */
[----:B0-----:R-:W-:Y:S01]  /*2a30*/  IADD3 R25, PT, PT, R25, 0x40, RZ ;  /* 0x0000004019197810 */ /* 0x001fe20007ffe0ff */
[----:B------:R-:W-:Y:S06]  /*2a40*/  BRA.U UP0, `(.L_x_117) ;  /* 0xfffffffd00087547 */ /* 0x000fec000b83ffff */
[----:B------:R-:W-:-:S12]  /*2a50*/  ULOP3.LUT UR4, UR7, 0x7ffffff0, URZ, 0xc0, !UPT ;  /* 0x7ffffff007047892 */ /* 0x000fd8000f8ec0ff */
.L_x_116:
[----:B------:R-:W-:-:S09]  /*2a60*/  ULOP3.LUT UP0, UR5, UR7, 0xf, URZ, 0xc0, !UPT ;  /* 0x0000000f07057892 */ /* 0x000fd2000f80c0ff */
[----:B------:R-:W-:Y:S05]  /*2a70*/  BRA.U !UP0, `(.L_x_113) ;  /* 0x0000000508887547 */ /* 0x000fea000b800000 */
[----:B------:R-:W-:Y:S02]  /*2a80*/  UISETP.GE.U32.AND UP0, UPT, UR5, 0x8, UPT ;  /* 0x000000080500788c */ /* 0x000fe4000bf06070 */
[----:B------:R-:W-:-:S04]  /*2a90*/  ULOP3.LUT UR11, UR7, 0x7, URZ, 0xc0, !UPT ;  /* 0x00000007070b7892 */ /* 0x000fc8000f8ec0ff */
[----:B------:R-:W-:-:S03]  /*2aa0*/  UISETP.NE.AND UP1, UPT, UR11, URZ, UPT ;  /* 0x000000ff0b00728c */ /* 0x000fc6000bf25270 */
[----:B------:R-:W-:Y:S08]  /*2ab0*/  BRA.U !UP0, `(.L_x_118) ;  /* 0x0000000108b07547 */ /* 0x000ff0000b800000 */
[----:B-1----:R-:W0:Y:S01]  /*2ac0*/  LDC.64 R26, c[0x0][0x388] ;  /* 0x0000e200ff1a7b82 */ /* 0x002e220000000a00 */
[----:B------:R-:W-:Y:S01]  /*2ad0*/  IMAD R9, R17, UR4, R22 ;  /* 0x0000000411097c24 */ /* 0x000fe2000f8e0216 */
[----:B------:R-:W-:-:S09]  /*2ae0*/  ULEA UR5, UR4, UR12, 0x2 ;  /* 0x0000000c04057291 */ /* 0x000fd2000f8e10ff */
[----:B------:R-:W2:Y:S04]  /*2af0*/  LDL R12, [UR5] ;  /* 0x00000005ff0c7983 */ /* 0x000ea80008100800 */
[----:B------:R-:W5:Y:S04]  /*2b00*/  LDL R13, [UR5+0x4] ;  /* 0x00000405ff0d7983 */ /* 0x000f680008100800 */
[----:B------:R-:W5:Y:S04]  /*2b10*/  LDL R29, [UR5+0x10] ;  /* 0x00001005ff1d7983 */ /* 0x000f680008100800 */
[----:B------:R-:W5:Y:S01]  /*2b20*/  LDL R28, [UR5+0x1c] ;  /* 0x00001c05ff1c7983 */ /* 0x000f620008100800 */
[----:B0-----:R-:W-:-:S04]  /*2b30*/  IMAD.WIDE R26, R9, 0x4, R26 ;  /* 0x00000004091a7825 */ /* 0x001fc800078e021a */
[C---:B---34-:R-:W-:Y:S02]  /*2b40*/  IMAD.WIDE R14, R17.reuse, 0x4, R26 ;  /* 0x00000004110e7825 */ /* 0x058fe400078e021a */
[----:B------:R-:W2:Y:S02]  /*2b50*/  LDG.E R26, desc[UR8][R26.64] ;  /* 0x000000081a1a7981 */ /* 0x000ea4000c1e1900 */
[C---:B------:R-:W-:Y:S02]  /*2b60*/  IMAD.WIDE R10, R17.reuse, 0x4, R14 ;  /* 0x00000004110a7825 */ /* 0x040fe400078e020e */
[----:B------:R-:W5:Y:S04]  /*2b70*/  LDG.E R14, desc[UR8][R14.64] ;  /* 0x000000080e0e7981 */ /* 0x000f68000c1e1900 */
[----:B------:R0:W3:Y:S04]  /*2b80*/  LDG.E R25, desc[UR8][R10.64] ;  /* 0x000000080a197981 */ /* 0x0000e8000c1e1900 */
[----:B------:R-:W3:Y:S01]  /*2b90*/  LDL R15, [UR5+0x8] ;  /* 0x00000805ff0f7983 */ /* 0x000ee20008100800 */
[----:B0-----:R-:W-:-:S04]  /*2ba0*/  IMAD.WIDE R10, R17, 0x4, R10 ;  /* 0x00000004110a7825 */ /* 0x001fc800078e020a */
[C---:B------:R-:W-:Y:S02]  /*2bb0*/  IMAD.WIDE R8, R17.reuse, 0x4, R10 ;  /* 0x0000000411087825 */ /* 0x040fe400078e020a */
[----:B------:R-:W4:Y:S04]  /*2bc0*/  LDG.E R10, desc[UR8][R10.64] ;  /* 0x000000080a0a7981 */ /* 0x000f28000c1e1900 */
[----:B------:R0:W4:Y:S02]  /*2bd0*/  LDG.E R11, desc[UR8][R8.64] ;  /* 0x00000008080b7981 */ /* 0x000124000c1e1900 */
[----:B0-----:R-:W-:-:S04]  /*2be0*/  IMAD.WIDE R8, R17, 0x4, R8 ;  /* 0x0000000411087825 */ /* 0x001fc800078e0208 */
[-C--:B--2---:R-:W-:Y:S02]  /*2bf0*/  FFMA R26, R26, R24.reuse, R12 ;  /* 0x000000181a1a7223 */ /* 0x084fe4000000000c */
[----:B------:R0:W2:Y:S01]  /*2c00*/  LDG.E R12, desc[UR8][R8.64] ;  /* 0x00000008080c7981 */ /* 0x0000a2000c1e1900 */
[----:B-----5:R-:W-:Y:S01]  /*2c10*/  FFMA R13, R14, R24, R13 ;  /* 0x000000180e0d7223 */ /* 0x020fe2000000000d */
[----:B0-----:R-:W-:-:S04]  /*2c20*/  IMAD.WIDE R8, R17, 0x4, R8 ;  /* 0x0000000411087825 */ /* 0x001fc800078e0208 */
[-C--:B---3--:R-:W-:Y:S01]  /*2c30*/  FFMA R27, R25, R24.reuse, R15 ;  /* 0x00000018191b7223 */ /* 0x088fe2000000000f */
[----:B------:R-:W-:Y:S01]  /*2c40*/  IMAD.WIDE R14, R17, 0x4, R8 ;  /* 0x00000004110e7825 */ /* 0x000fe200078e0208 */
[----:B------:R-:W3:Y:S04]  /*2c50*/  LDG.E R25, desc[UR8][R8.64] ;  /* 0x0000000808197981 */ /* 0x000ee8000c1e1900 */
[----:B------:R0:W-:Y:S04]  /*2c60*/  STL [UR5+0x4], R13 ;  /* 0x0000040dff007987 */ /* 0x0001e80008100805 */
[----:B------:R-:W5:Y:S04]  /*2c70*/  LDG.E R15, desc[UR8][R14.64] ;  /* 0x000000080e0f7981 */ /* 0x000f68000c1e1900 */
[----:B0-----:R-:W2:Y:S04]  /*2c80*/  LDL R13, [UR5+0xc] ;  /* 0x00000c05ff0d7983 */ /* 0x001ea80008100800 */
[----:B------:R-:W3:Y:S04]  /*2c90*/  LDL R9, [UR5+0x14] ;  /* 0x00001405ff097983 */ /* 0x000ee80008100800 */
[----:B------:R-:W3:Y:S01]  /*2ca0*/  LDL R8, [UR5+0x18] ;  /* 0x00001805ff087983 */ /* 0x000ee20008100800 */
[----:B----4-:R-:W-:-:S03]  /*2cb0*/  FFMA R11, R11, R24, R29 ;  /* 0x000000180b0b7223 */ /* 0x010fc6000000001d */
[----:B------:R0:W-:Y:S04]  /*2cc0*/  STL [UR5], R26 ;  /* 0x0000001aff007987 */ /* 0x0001e80008100805 */
[----:B------:R0:W-:Y:S04]  /*2cd0*/  STL [UR5+0x8], R27 ;  /* 0x0000081bff007987 */ /* 0x0001e80008100805 */
[----:B------:R0:W-:Y:S01]  /*2ce0*/  STL [UR5+0x10], R11 ;  /* 0x0000100bff007987 */ /* 0x0001e20008100805 */
[----:B------:R-:W-:Y:S01]  /*2cf0*/  UIADD3 UR4, UPT, UPT, UR4, 0x8, URZ ;  /* 0x0000000804047890 */ /* 0x000fe2000fffe0ff */
[-C--:B-----5:R-:W-:Y:S01]  /*2d00*/  FFMA R15, R15, R24.reuse, R28 ;  /* 0x000000180f0f7223 */ /* 0x0a0fe2000000001c */
[-C--:B--2---:R-:W-:Y:S01]  /*2d10*/  FFMA R10, R10, R24.reuse, R13 ;  /* 0x000000180a0a7223 */ /* 0x084fe2000000000d */
[-C--:B---3--:R-:W-:Y:S01]  /*2d20*/  FFMA R12, R12, R24.reuse, R9 ;  /* 0x000000180c0c7223 */ /* 0x088fe20000000009 */
[----:B------:R-:W-:-:S03]  /*2d30*/  FFMA R25, R25, R24, R8 ;  /* 0x0000001819197223 */ /* 0x000fc60000000008 */
[----:B------:R0:W-:Y:S04]  /*2d40*/  STL [UR5+0xc], R10 ;  /* 0x00000c0aff007987 */ /* 0x0001e80008100805 */
[----:B------:R0:W-:Y:S04]  /*2d50*/  STL [UR5+0x14], R12 ;  /* 0x0000140cff007987 */ /* 0x0001e80008100805 */
[----:B------:R0:W-:Y:S04]  /*2d60*/  STL [UR5+0x18], R25 ;  /* 0x00001819ff007987 */ /* 0x0001e80008100805 */
[----:B------:R0:W-:Y:S02]  /*2d70*/  STL [UR5+0x1c], R15 ;  /* 0x00001c0fff007987 */ /* 0x0001e40008100805 */
.L_x_118:
[----:B------:R-:W-:Y:S05]  /*2d80*/  BRA.U !UP1, `(.L_x_113) ;  /* 0x0000000109c47547 */ /* 0x000fea000b800000 */
[----:B------:R-:W-:Y:S02]  /*2d90*/  UISETP.GE.U32.AND UP0, UPT, UR11, 0x4, UPT ;  /* 0x000000040b00788c */ /* 0x000fe4000bf06070 */
[----:B------:R-:W-:-:S04]  /*2da0*/  ULOP3.LUT UR6, UR7, 0x3, URZ, 0xc0, !UPT ;  /* 0x0000000307067892 */ /* 0x000fc8000f8ec0ff */
[----:B------:R-:W-:-:S03]  /*2db0*/  UISETP.NE.AND UP1, UPT, UR6, URZ, UPT ;  /* 0x000000ff0600728c */ /* 0x000fc6000bf25270 */
[----:B------:R-:W-:Y:S08]  /*2dc0*/  BRA.U !UP0, `(.L_x_119) ;  /* 0x0000000108607547 */ /* 0x000ff0000b800000 */
[----:B01-34-:R-:W0:Y:S01]  /*2dd0*/  LDC.64 R14, c[0x0][0x388] ;  /* 0x0000e200ff0e7b82 */ /* 0x01be220000000a00 */
[----:B------:R-:W-:Y:S01]  /*2de0*/  IMAD R9, R17, UR4, R22 ;  /* 0x0000000411097c24 */ /* 0x000fe2000f8e0216 */
[----:B------:R-:W-:-:S09]  /*2df0*/  ULEA UR5, UR4, UR12, 0x2 ;  /* 0x0000000c04057291 */ /* 0x000fd2000f8e10ff */
[----:B------:R-:W2:Y:S04]  /*2e00*/  LDL R25, [UR5] ;  /* 0x00000005ff197983 */ /* 0x000ea80008100800 */
[----:B------:R-:W3:Y:S04]  /*2e10*/  LDL R27, [UR5+0x4] ;  /* 0x00000405ff1b7983 */ /* 0x000ee80008100800 */
[----:B------:R-:W4:Y:S04]  /*2e20*/  LDL R29, [UR5+0x8] ;  /* 0x00000805ff1d7983 */ /* 0x000f280008100800 */
[----:B------:R-:W5:Y:S01]  /*2e30*/  LDL R28, [UR5+0xc] ;  /* 0x00000c05ff1c7983 */ /* 0x000f620008100800 */
[----:B0-----:R-:W-:-:S04]  /*2e40*/  IMAD.WIDE R14, R9, 0x4, R14 ;  /* 0x00000004090e7825 */ /* 0x001fc800078e020e */
[C---:B------:R-:W-:Y:S02]  /*2e50*/  IMAD.WIDE R12, R17.reuse, 0x4, R14 ;  /* 0x00000004110c7825 */ /* 0x040fe400078e020e */
[----:B------:R-:W2:Y:S02]  /*2e60*/  LDG.E R14, desc[UR8][R14.64] ;  /* 0x000000080e0e7981 */ /* 0x000ea4000c1e1900 */
[C---:B------:R-:W-:Y:S02]  /*2e70*/  IMAD.WIDE R10, R17.reuse, 0x4, R12 ;  /* 0x00000004110a7825 */ /* 0x040fe400078e020c */
[----:B------:R-:W3:Y:S04]  /*2e80*/  LDG.E R22, desc[UR8][R12.64] ;  /* 0x000000080c167981 */ /* 0x000ee8000c1e1900 */
[----:B------:R-:W4:Y:S01]  /*2e90*/  LDG.E R26, desc[UR8][R10.64] ;  /* 0x000000080a1a7981 */ /* 0x000f22000c1e1900 */
[----:B------:R-:W-:-:S06]  /*2ea0*/  IMAD.WIDE R8, R17, 0x4, R10 ;  /* 0x0000000411087825 */ /* 0x000fcc00078e020a */
[----:B------:R-:W5:Y:S01]  /*2eb0*/  LDG.E R9, desc[UR8][R8.64] ;  /* 0x0000000808097981 */ /* 0x000f62000c1e1900 */
[----:B------:R-:W-:Y:S01]  /*2ec0*/  UIADD3 UR4, UPT, UPT, UR4, 0x4, URZ ;  /* 0x0000000404047890 */ /* 0x000fe2000fffe0ff */
[-C--:B--2---:R-:W-:Y:S01]  /*2ed0*/  FFMA R25, R14, R24.reuse, R25 ;  /* 0x000000180e197223 */ /* 0x084fe20000000019 */
[-C--:B---3--:R-:W-:Y:S01]  /*2ee0*/  FFMA R22, R22, R24.reuse, R27 ;  /* 0x0000001816167223 */ /* 0x088fe2000000001b */
[----:B----4-:R-:W-:-:S03]  /*2ef0*/  FFMA R26, R26, R24, R29 ;  /* 0x000000181a1a7223 */ /* 0x010fc6000000001d */
[----:B------:R2:W-:Y:S01]  /*2f00*/  STL [UR5], R25 ;  /* 0x00000019ff007987 */ /* 0x0005e20008100805 */
[----:B-----5:R-:W-:-:S03]  /*2f10*/  FFMA R14, R9, R24, R28 ;  /* 0x00000018090e7223 */ /* 0x020fc6000000001c */
[----:B------:R2:W-:Y:S04]  /*2f20*/  STL [UR5+0x4], R22 ;  /* 0x00000416ff007987 */ /* 0x0005e80008100805 */
[----:B------:R2:W-:Y:S04]  /*2f30*/  STL [UR5+0x8], R26 ;  /* 0x0000081aff007987 */ /* 0x0005e80008100805 */
[----:B------:R2:W-:Y:S02]  /*2f40*/  STL [UR5+0xc], R14 ;  /* 0x00000c0eff007987 */ /* 0x0005e40008100805 */
.L_x_119:
[----:B------:R-:W-:Y:S05]  /*2f50*/  BRA.U !UP1, `(.L_x_113) ;  /* 0x0000000109507547 */ /* 0x000fea000b800000 */
[----:B------:R-:W5:Y:S01]  /*2f60*/  LDCU UR5, c[0x0][0x39c] ;  /* 0x00007380ff0577ac */ /* 0x000f620008000800 */
[----:B01----:R-:W-:Y:S01]  /*2f70*/  MOV R11, UR7 ;  /* 0x00000007000b7c02 */ /* 0x003fe20008000f00 */
[----:B------:R-:W0:Y:S04]  /*2f80*/  LDC.64 R8, c[0x0][0x388] ;  /* 0x0000e200ff087b82 */ /* 0x000e280000000a00 */
[----:B------:R-:W-:-:S04]  /*2f90*/  IMAD R11, R6, R11, UR4 ;  /* 0x00000004060b7e24 */ /* 0x000fc8000f8e020b */
[----:B-----5:R-:W-:Y:S01]  /*2fa0*/  IMAD R11, R11, UR5, R4 ;  /* 0x000000050b0b7c24 */ /* 0x020fe2000f8e0204 */
[----:B------:R-:W-:Y:S02]  /*2fb0*/  UIMAD UR5, UR4, 0x4, UR12 ;  /* 0x00000004040578a4 */ /* 0x000fe4000f8e020c */
[----:B------:R-:W-:Y:S02]  /*2fc0*/  UIADD3 UR4, UPT, UPT, -UR6, URZ, URZ ;  /* 0x000000ff06047290 */ /* 0x000fe4000fffe1ff */
[----:B------:R-:W-:-:S05]  /*2fd0*/  IADD3 R10, PT, PT, R2, R11, RZ ;  /* 0x0000000b020a7210 */ /* 0x000fca0007ffe0ff */
[----:B------:R-:W-:-:S05]  /*2fe0*/  IMAD R11, R10, UR10, R3 ;  /* 0x0000000a0a0b7c24 */ /* 0x000fca000f8e0203 */
[----:B------:R-:W-:-:S07]  /*2ff0*/  IADD3 R20, PT, PT, R20, R11, RZ ;  /* 0x0000000b14147210 */ /* 0x000fce0007ffe0ff */
.L_x_120:
[----:B0-----:R-:W-:Y:S01]  /*3000*/  IMAD.WIDE R10, R20, 0x4, R8 ;  /* 0x00000004140a7825 */ /* 0x001fe200078e0208 */
[----:B------:R-:W5:Y:S05]  /*3010*/  LDL R12, [UR5] ;  /* 0x00000005ff0c7983 */ /* 0x000f6a0008100800 */
[----:B------:R-:W5:Y:S01]  /*3020*/  LDG.E R11, desc[UR8][R10.64] ;  /* 0x000000080a0b7981 */ /* 0x000f62000c1e1900 */
[----:B------:R-:W-:Y:S01]  /*3030*/  UIADD3 UR4, UPT, UPT, UR4, 0x1, URZ ;  /* 0x0000000104047890 */ /* 0x000fe2000fffe0ff */
[----:B------:R-:W-:-:S03]  /*3040*/  IADD3 R20, PT, PT, R17, R20, RZ ;  /* 0x0000001411147210 */ /* 0x000fc60007ffe0ff */
[----:B------:R-:W-:Y:S01]  /*3050*/  UISETP.NE.AND UP0, UPT, UR4, URZ, UPT ;  /* 0x000000ff0400728c */ /* 0x000fe2000bf05270 */
[----:B-----5:R-:W-:-:S05]  /*3060*/  FFMA R12, R11, R24, R12 ;  /* 0x000000180b0c7223 */ /* 0x020fca000000000c */
[----:B------:R0:W-:Y:S01]  /*3070*/  STL [UR5], R12 ;  /* 0x0000000cff007987 */ /* 0x0001e20008100805 */
[----:B------:R-:W-:Y:S02]  /*3080*/  UIADD3 UR5, UPT, UPT, UR5, 0x4, URZ ;  /* 0x0000000405057890 */ /* 0x000fe4000fffe0ff */
[----:B------:R-:W-:Y:S10]  /*3090*/  BRA.U UP0, `(.L_x_120) ;  /* 0xfffffffd00d87547 */ /* 0x000ff4000b83ffff */
.L_x_113:
[----:B------:R-:W-:Y:S05]  /*30a0*/  BSYNC.RECONVERGENT B0 ;  /* 0x0000000000007941 */ /* 0x000fea0003800200 */
.L_x_112:
[----:B------:R-:W5:Y:S01]  /*30b0*/  LDCU UR4, c[0x0][0x3a0] ;  /* 0x00007400ff0477ac */ /* 0x000f620008000800 */
[----:B------:R-:W-:Y:S01]  /*30c0*/  BSSY.RECONVERGENT B0, `(.L_x_121) ;  /* 0x00000c4000007945 */ /* 0x000fe20003800200 */
[----:B------:R-:W-:Y:S01]  /*30d0*/  IMAD R20, R17, R6, RZ ;  /* 0x0000000611147224 */ /* 0x000fe200078e02ff */
[----:B------:R-:W0:Y:S01]  /*30e0*/  LDCU UR5, c[0x0][0x39c] ;  /* 0x00007380ff0577ac */ /* 0x000e220008000800 */
[----:B-----5:R-:W-:-:S04]  /*30f0*/  ISETP.GE.AND P0, PT, R21, UR4, PT ;  /* 0x0000000415007c0c */ /* 0x020fc8000bf06270 */
[----:B0-----:R-:W-:-:S13]  /*3100*/  ISETP.GE.OR P0, PT, R23, UR5, P0 ;  /* 0x0000000517007c0c */ /* 0x001fda0008706670 */
[----:B------:R-:W-:Y:S05]  /*3110*/  @P0 BRA `(.L_x_122) ;  /* 0x0000000800f80947 */ /* 0x000fea0003800000 */
[----:B------:R-:W0:Y:S01]  /*3120*/  MUFU.RCP R9, R18 ;  /* 0x0000001200097308 */ /* 0x000e220000001000 */
[----:B------:R-:W-:Y:S07]  /*3130*/  BSSY.RECONVERGENT B1, `(.L_x_123) ;  /* 0x000000c000017945 */ /* 0x000fee0003800200 */
[----:B------:R-:W5:Y:S01]  /*3140*/  FCHK P0, R19, R18 ;  /* 0x0000001213007302 */ /* 0x000f620000000000 */
[----:B0-----:R-:W-:-:S04]  /*3150*/  FFMA R8, -R18, R9, 1 ;  /* 0x3f80000012087423 */ /* 0x001fc80000000109 */
[----:B-1----:R-:W-:-:S04]  /*3160*/  FFMA R11, R9, R8, R9 ;  /* 0x00000008090b7223 */ /* 0x002fc80000000009 */
[----:B--2---:R-:W-:-:S04]  /*3170*/  FFMA R22, R19, R11, RZ ;  /* 0x0000000b13167223 */ /* 0x004fc800000000ff */
[----:B------:R-:W-:-:S04]  /*3180*/  FFMA R9, -R18, R22, R19 ;  /* 0x0000001612097223 */ /* 0x000fc80000000113 */
[----:B------:R-:W-:Y:S01]  /*3190*/  FFMA R22, R11, R9, R22 ;  /* 0x000000090b167223 */ /* 0x000fe20000000016 */
[----:B-----5:R-:W-:Y:S06]  /*31a0*/  @!P0 BRA `(.L_x_124) ;  /* 0x0000000000108947 */ /* 0x020fec0003800000 */
[----:B------:R-:W-:Y:S02]  /*31b0*/  MOV R25, R19 ;  /* 0x0000001300197202 */ /* 0x000fe40000000f00 */
[----:B------:R-:W-:-:S07]  /*31c0*/  MOV R10, 0x31e0 ;  /* 0x000031e0000a7802 */ /* 0x000fce0000000f00 */
[----:B---34-:R-:W-:Y:S05]  /*31d0*/  CALL.REL.NOINC `($__internal_2_$__cuda_sm3x_div_rn_noftz_f32_slowpath) ;  /* 0x0000001000c87944 */ /* 0x018fea0003c00000 */
[----:B------:R-:W-:-:S07]  /*31e0*/  MOV R22, R24 ;  /* 0x0000001800167202 */ /* 0x000fce0000000f00 */
.L_x_124:
[----:B------:R-:W-:Y:S05]  /*31f0*/  BSYNC.RECONVERGENT B1 ;  /* 0x0000000000017941 */ /* 0x000fea0003800200 */
.L_x_123:
[----:B------:R-:W0:Y:S02]  /*3200*/  LDCU UR7, c[0x0][0x3a4] ;  /* 0x00007480ff0777ac */ /* 0x000e240008000800 */
[----:B0-----:R-:W-:-:S09]  /*3210*/  UISETP.GE.AND UP0, UPT, UR7, 0x1, UPT ;  /* 0x000000010700788c */ /* 0x001fd2000bf06270 */
[----:B------:R-:W-:Y:S05]  /*3220*/  BRA.U !UP0, `(.L_x_122) ;  /* 0x0000000908b47547 */ /* 0x000fea000b800000 */
[----:B------:R-:W0:Y:S01]  /*3230*/  LDCU UR10, c[0x0][0x3a0] ;  /* 0x00007400ff0a77ac */ /* 0x000e220008000800 */
[----:B------:R-:W-:Y:S01]  /*3240*/  IMAD R8, R20, UR7, R21 ;  /* 0x0000000714087c24 */ /* 0x000fe2000f8e0215 */
[----:B------:R-:W-:Y:S02]  /*3250*/  UIADD3 UR4, UPT, UPT, UR7, -0x1, URZ ;  /* 0xffffffff07047890 */ /* 0x000fe4000fffe0ff */
[----:B------:R-:W-:Y:S02]  /*3260*/  ULOP3.LUT UR5, UR7, 0xf, URZ, 0xc0, !UPT ;  /* 0x0000000f07057892 */ /* 0x000fe4000f8ec0ff */
[----:B------:R-:W-:Y:S02]  /*3270*/  UISETP.GE.U32.AND UP1, UPT, UR4, 0xf, UPT ;  /* 0x0000000f0400788c */ /* 0x000fe4000bf26070 */
[----:B------:R-:W-:Y:S01]  /*3280*/  UISETP.NE.AND UP0, UPT, UR5, URZ, UPT ;  /* 0x000000ff0500728c */ /* 0x000fe2000bf05270 */
[----:B------:R-:W-:Y:S01]  /*3290*/  UMOV UR4, URZ ;  /* 0x000000ff00047c82 */ /* 0x000fe20008000000 */
[----:B0-----:R-:W-:-:S05]  /*32a0*/  IMAD R23, R23, UR10, R8 ;  /* 0x0000000a17177c24 */ /* 0x001fca000f8e0208 */
[----:B------:R-:W-:Y:S05]  /*32b0*/  BRA.U !UP1, `(.L_x_125) ;  /* 0x0000000509047547 */ /* 0x000fea000b800000 */
[----:B------:R-:W-:Y:S01]  /*32c0*/  ULOP3.LUT UR4, UR7, 0x7ffffff0, URZ, 0xc0, !UPT ;  /* 0x7ffffff007047892 */ /* 0x000fe2000f8ec0ff */
[----:B------:R-:W-:-:S03]  /*32d0*/  MOV R18, R23 ;  /* 0x0000001700127202 */ /* 0x000fc60000000f00 */
[----:B------:R-:W-:-:S12]  /*32e0*/  UIADD3 UR6, UPT, UPT, -UR4, URZ, URZ ;  /* 0x000000ff04067290 */ /* 0x000fd8000fffe1ff */
.L_x_126:
[----:B------:R-:W0:Y:S02]  /*32f0*/  LDC.64 R8, c[0x0][0x388] ;  /* 0x0000e200ff087b82 */ /* 0x000e240000000a00 */
[----:B0-----:R-:W-:-:S05]  /*3300*/  IMAD.WIDE R8, R18, 0x4, R8 ;  /* 0x0000000412087825 */ /* 0x001fca00078e0208 */
[----:B------:R-:W2:Y:S01]  /*3310*/  LDG.E R19, desc[UR8][R8.64] ;  /* 0x0000000808137981 */ /* 0x000ea2000c1e1900 */
[----:B---34-:R-:W-:-:S04]  /*3320*/  IMAD.WIDE R14, R17, 0x4, R8 ;  /* 0x00000004110e7825 */ /* 0x018fc800078e0208 */
[C---:B------:R-:W-:Y:S02]  /*3330*/  IMAD.WIDE R12, R17.reuse, 0x4, R14 ;  /* 0x00000004110c7825 */ /* 0x040fe400078e020e */
[----:B------:R-:W3:Y:S04]  /*3340*/  LDG.E R14, desc[UR8][R14.64] ;  /* 0x000000080e0e7981 */ /* 0x000ee8000c1e1900 */
[----:B------:R-:W3:Y:S01]  /*3350*/  LDL.128 R8, [R16+-0x20] ;  /* 0xffffe00010087983 */ /* 0x000ee20000100c00 */
[----:B------:R-:W-:-:S03]  /*3360*/  IMAD.WIDE R24, R17, 0x4, R12 ;  /* 0x0000000411187825 */ /* 0x000fc600078e020c */
[----:B------:R-:W4:Y:S04]  /*3370*/  LDG.E R21, desc[UR8][R12.64] ;  /* 0x000000080c157981 */ /* 0x000f28000c1e1900 */
[----:B------:R0:W5:Y:S02]  /*3380*/  LDG.E R26, desc[UR8][R24.64] ;  /* 0x00000008181a7981 */ /* 0x000164000c1e1900 */
[----:B0-----:R-:W-:-:S04]  /*3390*/  IMAD.WIDE R24, R17, 0x4, R24 ;  /* 0x0000000411187825 */ /* 0x001fc800078e0218 */
[----:B------:R-:W-:-:S05]  /*33a0*/  IMAD.WIDE R12, R17, 0x4, R24 ;  /* 0x00000004110c7825 */ /* 0x000fca00078e0218 */
[----:B------:R-:W5:Y:S01]  /*33b0*/  LDG.E R28, desc[UR8][R12.64] ;  /* 0x000000080c1c7981 */ /* 0x000f62000c1e1900 */
[----:B---3--:R-:W-:Y:S01]  /*33c0*/  FFMA R9, R14, R22, R9 ;  /* 0x000000160e097223 */ /* 0x008fe20000000009 */
[----:B------:R-:W-:-:S04]  /*33d0*/  IMAD.WIDE R14, R17, 0x4, R12 ;  /* 0x00000004110e7825 */ /* 0x000fc800078e020c */
[-C--:B--2---:R-:W-:Y:S01]  /*33e0*/  FFMA R8, R19, R22.reuse, R8 ;  /* 0x0000001613087223 */ /* 0x084fe20000000008 */
[-C--:B----4-:R-:W-:Y:S01]  /*33f0*/  FFMA R10, R21, R22.reuse, R10 ;  /* 0x00000016150a7223 */ /* 0x090fe2000000000a */
[----:B------:R0:W2:Y:S01]  /*3400*/  LDG.E R19, desc[UR8][R24.64] ;  /* 0x0000000818137981 */ /* 0x0000a2000c1e1900 */
[----:B-----5:R-:W-:-:S03]  /*3410*/  FFMA R11, R26, R22, R11 ;  /* 0x000000161a0b7223 */ /* 0x020fc6000000000b */
[----:B------:R1:W3:Y:S01]  /*3420*/  LDG.E R21, desc[UR8][R14.64] ;  /* 0x000000080e157981 */ /* 0x0002e2000c1e1900 */
[----:B0-----:R-:W-:-:S03]  /*3430*/  IMAD.WIDE R24, R17, 0x4, R14 ;  /* 0x0000000411187825 */ /* 0x001fc600078e020e */
[----:B------:R0:W-:Y:S04]  /*3440*/  STL.128 [R16+-0x20], R8 ;  /* 0xffffe00810007387 */ /* 0x0001e80000100c00 */
[----:B------:R4:W5:Y:S04]  /*3450*/  LDG.E R12, desc[UR8][R24.64] ;  /* 0x00000008180c7981 */ /* 0x000968000c1e1900 */
[----:B0-----:R-:W2:Y:S01]  /*3460*/  LDL.128 R8, [R16+-0x10] ;  /* 0xfffff00010087983 */ /* 0x001ea20000100c00 */
[----:B-1----:R-:W-:-:S04]  /*3470*/  IMAD.WIDE R14, R17, 0x4, R24 ;  /* 0x00000004110e7825 */ /* 0x002fc800078e0218 */
[C---:B------:R-:W-:Y:S02]  /*3480*/  IMAD.WIDE R26, R17.reuse, 0x4, R14 ;  /* 0x00000004111a7825 */ /* 0x040fe400078e020e */
[----:B------:R-:W5:Y:S02]  /*3490*/  LDG.E R14, desc[UR8][R14.64] ;  /* 0x000000080e0e7981 */ /* 0x000f64000c1e1900 */
[----:B----4-:R-:W-:Y:S02]  /*34a0*/  IMAD.WIDE R24, R17, 0x4, R26 ;  /* 0x0000000411187825 */ /* 0x010fe400078e021a */
[----:B------:R-:W4:Y:S04]  /*34b0*/  LDG.E R27, desc[UR8][R26.64] ;  /* 0x000000081a1b7981 */ /* 0x000f28000c1e1900 */
[----:B------:R-:W4:Y:S01]  /*34c0*/  LDG.E R26, desc[UR8][R24.64] ;  /* 0x00000008181a7981 */ /* 0x000f22000c1e1900 */
[-C--:B--2---:R-:W-:Y:S01]  /*34d0*/  FFMA R8, R19, R22.reuse, R8 ;  /* 0x0000001613087223 */ /* 0x084fe20000000008 */
[-C--:B------:R-:W-:Y:S01]  /*34e0*/  FFMA R9, R28, R22.reuse, R9 ;  /* 0x000000161c097223 */ /* 0x080fe20000000009 */
[-C--:B---3--:R-:W-:Y:S01]  /*34f0*/  FFMA R10, R21, R22.reuse, R10 ;  /* 0x00000016150a7223 */ /* 0x088fe2000000000a */
[----:B-----5:R-:W-:Y:S01]  /*3500*/  FFMA R11, R12, R22, R11 ;  /* 0x000000160c0b7223 */ /* 0x020fe2000000000b */
[----:B------:R-:W-:-:S04]  /*3510*/  IMAD.WIDE R12, R17, 0x4, R24 ;  /* 0x00000004110c7825 */ /* 0x000fc800078e0218 */
[----:B------:R0:W-:Y:S04]  /*3520*/  STL.128 [R16+-0x10], R8 ;  /* 0xfffff00810007387 */ /* 0x0001e80000100c00 */
[----:B------:R1:W2:Y:S04]  /*3530*/  LDG.E R15, desc[UR8][R12.64] ;  /* 0x000000080c0f7981 */ /* 0x0002a8000c1e1900 */
[----:B0-----:R-:W3:Y:S01]  /*3540*/  LDL.128 R8, [R16] ;  /* 0x0000000010087983 */ /* 0x001ee20000100c00 */
[----:B-1----:R-:W-:-:S05]  /*3550*/  IMAD.WIDE R12, R17, 0x4, R12 ;  /* 0x00000004110c7825 */ /* 0x002fca00078e020c */
[----:B------:R0:W5:Y:S01]  /*3560*/  LDG.E R25, desc[UR8][R12.64] ;  /* 0x000000080c197981 */ /* 0x000162000c1e1900 */
[----:B------:R-:W-:-:S05]  /*3570*/  IMAD.WIDE R28, R17, 0x4, R12 ;  /* 0x00000004111c7825 */ /* 0x000fca00078e020c */
[----:B------:R-:W5:Y:S01]  /*3580*/  LDG.E R24, desc[UR8][R28.64] ;  /* 0x000000081c187981 */ /* 0x000f62000c1e1900 */
[----:B0-----:R-:W-:-:S05]  /*3590*/  IMAD.WIDE R12, R17, 0x4, R28 ;  /* 0x00000004110c7825 */ /* 0x001fca00078e021c */
[----:B------:R0:W5:Y:S02]  /*35a0*/  LDG.E R21, desc[UR8][R12.64] ;  /* 0x000000080c157981 */ /* 0x000164000c1e1900 */
[----:B0-----:R-:W-:-:S05]  /*35b0*/  IMAD.WIDE R12, R17, 0x4, R12 ;  /* 0x00000004110c7825 */ /* 0x001fca00078e020c */
[----:B------:R5:W5:Y:S01]  /*35c0*/  LDG.E R19, desc[UR8][R12.64] ;  /* 0x000000080c137981 */ /* 0x000b62000c1e1900 */
[-C--:B---3--:R-:W-:Y:S01]  /*35d0*/  FFMA R8, R14, R22.reuse, R8 ;  /* 0x000000160e087223 */ /* 0x088fe20000000008 */
[----:B--2---:R-:W-:Y:S02]  /*35e0*/  FFMA R11, R15, R22, R11 ;  /* 0x000000160f0b7223 */ /* 0x004fe4000000000b */
[----:B------:R-:W5:Y:S01]  /*35f0*/  LDL.128 R12, [R16+0x10] ;  /* 0x00001000100c7983 */ /* 0x000f620000100c00 */
[----:B------:R-:W-:-:S04]  /*3600*/  UIADD3 UR6, UPT, UPT, UR6, 0x10, URZ ;  /* 0x0000001006067890 */ /* 0x000fc8000fffe0ff */
[----:B------:R-:W-:Y:S01]  /*3610*/  UISETP.NE.AND UP1, UPT, UR6, URZ, UPT ;  /* 0x000000ff0600728c */ /* 0x000fe2000bf25270 */
[-C--:B----4-:R-:W-:Y:S01]  /*3620*/  FFMA R9, R27, R22.reuse, R9 ;  /* 0x000000161b097223 */ /* 0x090fe20000000009 */
[----:B------:R-:W-:Y:S01]  /*3630*/  FFMA R10, R26, R22, R10 ;  /* 0x000000161a0a7223 */ /* 0x000fe2000000000a */
[----:B------:R-:W-:-:S04]  /*3640*/  LEA R18, R17, R18, 0x4 ;  /* 0x0000001211127211 */ /* 0x000fc800078e20ff */
[----:B------:R-:W-:Y:S01]  /*3650*/  STL.128 [R16], R8 ;  /* 0x0000000810007387 */ /* 0x000fe20000100c00 */
[-C--:B-----5:R-:W-:Y:S01]  /*3660*/  FFMA R12, R25, R22.reuse, R12 ;  /* 0x00000016190c7223 */ /* 0x0a0fe2000000000c */
[-C--:B------:R-:W-:Y:S01]  /*3670*/  FFMA R13, R24, R22.reuse, R13 ;  /* 0x00000016180d7223 */ /* 0x080fe2000000000d */
[-C--:B------:R-:W-:Y:S01]  /*3680*/  FFMA R14, R21, R22.reuse, R14 ;  /* 0x00000016150e7223 */ /* 0x080fe2000000000e */
[----:B------:R-:W-:-:S05]  /*3690*/  FFMA R15, R19, R22, R15 ;  /* 0x00000016130f7223 */ /* 0x000fca000000000f */
[----:B------:R0:W-:Y:S02]  /*36a0*/  STL.128 [R16+0x10], R12 ;  /* 0x0000100c10007387 */ /* 0x0001e40000100c00 */
[----:B0-----:R-:W-:Y:S01]  /*36b0*/  IADD3 R16, PT, PT, R16, 0x40, RZ ;  /* 0x0000004010107810 */ /* 0x001fe20007ffe0ff */
[----:B------:R-:W-:Y:S06]  /*36c0*/  BRA.U UP1, `(.L_x_126) ;  /* 0xfffffffd01087547 */ /* 0x000fec000b83ffff */
.L_x_125:
[----:B------:R-:W-:Y:S05]  /*36d0*/  BRA.U !UP0, `(.L_x_122) ;  /* 0x0000000508887547 */ /* 0x000fea000b800000 */
[----:B------:R-:W-:Y:S02]  /*36e0*/  UISETP.GE.U32.AND UP0, UPT, UR5, 0x8, UPT ;  /* 0x000000080500788c */ /* 0x000fe4000bf06070 */
[----:B------:R-:W-:-:S04]  /*36f0*/  ULOP3.LUT UR11, UR7, 0x7, URZ, 0xc0, !UPT ;  /* 0x00000007070b7892 */ /* 0x000fc8000f8ec0ff */
[----:B------:R-:W-:-:S03]  /*3700*/  UISETP.NE.AND UP1, UPT, UR11, URZ, UPT ;  /* 0x000000ff0b00728c */ /* 0x000fc6000bf25270 */
[----:B------:R-:W-:Y:S08]  /*3710*/  BRA.U !UP0, `(.L_x_127) ;  /* 0x0000000108b07547 */ /* 0x000ff0000b800000 */
[----:B------:R-:W0:Y:S01]  /*3720*/  LDC.64 R24, c[0x0][0x388] ;  /* 0x0000e200ff187b82 */ /* 0x000e220000000a00 */
[----:B------:R-:W-:Y:S02]  /*3730*/  ULEA UR5, UR4, UR12, 0x2 ;  /* 0x0000000c04057291 */ /* 0x000fe4000f8e10ff */
[----:B------:R-:W-:-:S07]  /*3740*/  IMAD R9, R17, UR4, R23 ;  /* 0x0000000411097c24 */ /* 0x000fce000f8e0217 */
[----:B------:R-:W2:Y:S04]  /*3750*/  LDL R21, [UR5] ;  /* 0x00000005ff157983 */ /* 0x000ea80008100800 */
[----:B------:R-:W5:Y:S04]  /*3760*/  LDL R26, [UR5+0x4] ;  /* 0x00000405ff1a7983 */ /* 0x000f680008100800 */
[----:B------:R-:W5:Y:S01]  /*3770*/  LDL R28, [UR5+0x8] ;  /* 0x00000805ff1c7983 */ /* 0x000f620008100800 */
[----:B0-----:R-:W-:-:S05]  /*3780*/  IMAD.WIDE R24, R9, 0x4, R24 ;  /* 0x0000000409187825 */ /* 0x001fca00078e0218 */
[----:B------:R-:W2:Y:S01]  /*3790*/  LDG.E R16, desc[UR8][R24.64] ;  /* 0x0000000818107981 */ /* 0x000ea2000c1e1900 */
[----:B------:R-:W-:-:S05]  /*37a0*/  IMAD.WIDE R12, R17, 0x4, R24 ;  /* 0x00000004110c7825 */ /* 0x000fca00078e0218 */
[----:B------:R0:W5:Y:S01]  /*37b0*/  LDG.E R27, desc[UR8][R12.64] ;  /* 0x000000080c1b7981 */ /* 0x000162000c1e1900 */
[----:B------:R-:W-:-:S04]  /*37c0*/  IMAD.WIDE R18, R17, 0x4, R12 ;  /* 0x0000000411127825 */ /* 0x000fc800078e020c */
[C---:B---34-:R-:W-:Y:S02]  /*37d0*/  IMAD.WIDE R14, R17.reuse, 0x4, R18 ;  /* 0x00000004110e7825 */ /* 0x058fe400078e0212 */
[----:B------:R-:W3:Y:S02]  /*37e0*/  LDG.E R19, desc[UR8][R18.64] ;  /* 0x0000000812137981 */ /* 0x000ee4000c1e1900 */
[C---:B------:R-:W-:Y:S02]  /*37f0*/  IMAD.WIDE R8, R17.reuse, 0x4, R14 ;  /* 0x0000000411087825 */ /* 0x040fe400078e020e */
[----:B------:R1:W4:Y:S02]  /*3800*/  LDG.E R15, desc[UR8][R14.64] ;  /* 0x000000080e0f7981 */ /* 0x000324000c1e1900 */
[C---:B------:R-:W-:Y:S02]  /*3810*/  IMAD.WIDE R10, R17.reuse, 0x4, R8 ;  /* 0x00000004110a7825 */ /* 0x040fe400078e0208 */
[----:B------:R-:W4:Y:S04]  /*3820*/  LDL R18, [UR5+0x10] ;  /* 0x00001005ff127983 */ /* 0x000f280008100800 */
[----:B------:R-:W4:Y:S01]  /*3830*/  LDG.E R9, desc[UR8][R8.64] ;  /* 0x0000000808097981 */ /* 0x000f22000c1e1900 */
[----:B0-----:R-:W-:-:S03]  /*3840*/  IMAD.WIDE R12, R17, 0x4, R10 ;  /* 0x00000004110c7825 */ /* 0x001fc600078e020a */
[----:B------:R-:W4:Y:S01]  /*3850*/  LDG.E R11, desc[UR8][R10.64] ;  /* 0x000000080a0b7981 */ /* 0x000f22000c1e1900 */
[----:B------:R-:W-:-:S03]  /*3860*/  IMAD.WIDE R24, R17, 0x4, R12 ;  /* 0x0000000411187825 */ /* 0x000fc600078e020c */
[----:B------:R-:W1:Y:S04]  /*3870*/  LDG.E R29, desc[UR8][R12.64] ;  /* 0x000000080c1d7981 */ /* 0x000e68000c1e1900 */
[----:B------:R-:W1:Y:S04]  /*3880*/  LDL R14, [UR5+0x18] ;  /* 0x00001805ff0e7983 */ /* 0x000e680008100800 */
[----:B------:R-:W4:Y:S04]  /*3890*/  LDG.E R25, desc[UR8][R24.64] ;  /* 0x0000000818197981 */ /* 0x000f28000c1e1900 */
[----:B------:R-:W4:Y:S04]  /*38a0*/  LDL R10, [UR5+0xc] ;  /* 0x00000c05ff0a7983 */ /* 0x000f280008100800 */
[----:B------:R-:W4:Y:S01]  /*38b0*/  LDL R8, [UR5+0x1c] ;  /* 0x00001c05ff087983 */ /* 0x000f220008100800 */
[----:B--2---:R-:W-:-:S03]  /*38c0*/  FFMA R21, R16, R22, R21 ;  /* 0x0000001610157223 */ /* 0x004fc60000000015 */
[----:B------:R-:W2:Y:S01]  /*38d0*/  LDL R16, [UR5+0x14] ;  /* 0x00001405ff107983 */ /* 0x000ea20008100800 */
[----:B-----5:R-:W-:-:S03]  /*38e0*/  FFMA R26, R27, R22, R26 ;  /* 0x000000161b1a7223 */ /* 0x020fc6000000001a */
[----:B------:R0:W-:Y:S01]  /*38f0*/  STL [UR5], R21 ;  /* 0x00000015ff007987 */ /* 0x0001e20008100805 */
[----:B---3--:R-:W-:-:S03]  /*3900*/  FFMA R19, R19, R22, R28 ;  /* 0x0000001613137223 */ /* 0x008fc6000000001c */
[----:B------:R0:W-:Y:S04]  /*3910*/  STL [UR5+0x4], R26 ;  /* 0x0000041aff007987 */ /* 0x0001e80008100805 */
[----:B------:R0:W-:Y:S01]  /*3920*/  STL [UR5+0x8], R19 ;  /* 0x00000813ff007987 */ /* 0x0001e20008100805 */
[----:B----4-:R-:W-:-:S05]  /*3930*/  FFMA R9, R9, R22, R18 ;  /* 0x0000001609097223 */ /* 0x010fca0000000012 */
[----:B------:R0:W-:Y:S01]  /*3940*/  STL [UR5+0x10], R9 ;  /* 0x00001009ff007987 */ /* 0x0001e20008100805 */
[-C--:B-1----:R-:W-:Y:S01]  /*3950*/  FFMA R14, R29, R22.reuse, R14 ;  /* 0x000000161d0e7223 */ /* 0x082fe2000000000e */
[-C--:B------:R-:W-:Y:S01]  /*3960*/  FFMA R15, R15, R22.reuse, R10 ;  /* 0x000000160f0f7223 */ /* 0x080fe2000000000a */
[----:B------:R-:W-:-:S04]  /*3970*/  FFMA R8, R25, R22, R8 ;  /* 0x0000001619087223 */ /* 0x000fc80000000008 */
[----:B------:R0:W-:Y:S04]  /*3980*/  STL [UR5+0xc], R15 ;  /* 0x00000c0fff007987 */ /* 0x0001e80008100805 */
[----:B------:R0:W-:Y:S04]  /*3990*/  STL [UR5+0x18], R14 ;  /* 0x0000180eff007987 */ /* 0x0001e80008100805 */
[----:B------:R0:W-:Y:S01]  /*39a0*/  STL [UR5+0x1c], R8 ;  /* 0x00001c08ff007987 */ /* 0x0001e20008100805 */
[----:B------:R-:W-:Y:S01]  /*39b0*/  UIADD3 UR4, UPT, UPT, UR4, 0x8, URZ ;  /* 0x0000000804047890 */ /* 0x000fe2000fffe0ff */
[----:B--2---:R-:W-:-:S05]  /*39c0*/  FFMA R11, R11, R22, R16 ;  /* 0x000000160b0b7223 */ /* 0x004fca0000000010 */
[----:B------:R0:W-:Y:S06]  /*39d0*/  STL [UR5+0x14], R11 ;  /* 0x0000140bff007987 */ /* 0x0001ec0008100805 */
.L_x_127:
[----:B------:R-:W-:Y:S05]  /*39e0*/  BRA.U !UP1, `(.L_x_122) ;  /* 0x0000000109c47547 */ /* 0x000fea000b800000 */
[----:B------:R-:W-:Y:S02]  /*39f0*/  UISETP.GE.U32.AND UP0, UPT, UR11, 0x4, UPT ;  /* 0x000000040b00788c */ /* 0x000fe4000bf06070 */
[----:B------:R-:W-:-:S04]  /*3a00*/  ULOP3.LUT UR6, UR7, 0x3, URZ, 0xc0, !UPT ;  /* 0x0000000307067892 */ /* 0x000fc8000f8ec0ff */
[----:B------:R-:W-:-:S03]  /*3a10*/  UISETP.NE.AND UP1, UPT, UR6, URZ, UPT ;  /* 0x000000ff0600728c */ /* 0x000fc6000bf25270 */
[----:B------:R-:W-:Y:S08]  /*3a20*/  BRA.U !UP0, `(.L_x_128) ;  /* 0x0000000108607547 */ /* 0x000ff0000b800000 */
[----:B0-----:R-:W3:Y:S01]  /*3a30*/  LDC.64 R8, c[0x0][0x388] ;  /* 0x0000e200ff087b82 */ /* 0x001ee20000000a00 */
[----:B----4-:R-:W-:Y:S01]  /*3a40*/  IMAD R15, R17, UR4, R23 ;  /* 0x00000004110f7c24 */ /* 0x010fe2000f8e0217 */
[----:B------:R-:W-:-:S09]  /*3a50*/  ULEA UR5, UR4, UR12, 0x2 ;  /* 0x0000000c04057291 */ /* 0x000fd2000f8e10ff */
[----:B------:R-:W2:Y:S04]  /*3a60*/  LDL R19, [UR5] ;  /* 0x00000005ff137983 */ /* 0x000ea80008100800 */
[----:B------:R-:W4:Y:S04]  /*3a70*/  LDL R21, [UR5+0x4] ;  /* 0x00000405ff157983 */ /* 0x000f280008100800 */
[----:B------:R-:W5:Y:S04]  /*3a80*/  LDL R23, [UR5+0x8] ;  /* 0x00000805ff177983 */ /* 0x000f680008100800 */
[----:B------:R-:W5:Y:S01]  /*3a90*/  LDL R25, [UR5+0xc] ;  /* 0x00000c05ff197983 */ /* 0x000f620008100800 */
[----:B---3--:R-:W-:-:S04]  /*3aa0*/  IMAD.WIDE R14, R15, 0x4, R8 ;  /* 0x000000040f0e7825 */ /* 0x008fc800078e0208 */
[C---:B------:R-:W-:Y:S02]  /*3ab0*/  IMAD.WIDE R12, R17.reuse, 0x4, R14 ;  /* 0x00000004110c7825 */ /* 0x040fe400078e020e */
[----:B------:R-:W2:Y:S02]  /*3ac0*/  LDG.E R14, desc[UR8][R14.64] ;  /* 0x000000080e0e7981 */ /* 0x000ea4000c1e1900 */
[C---:B------:R-:W-:Y:S02]  /*3ad0*/  IMAD.WIDE R8, R17.reuse, 0x4, R12 ;  /* 0x0000000411087825 */ /* 0x040fe400078e020c */
[----:B------:R-:W4:Y:S04]  /*3ae0*/  LDG.E R16, desc[UR8][R12.64] ;  /* 0x000000080c107981 */ /* 0x000f28000c1e1900 */
[----:B------:R-:W5:Y:S01]  /*3af0*/  LDG.E R18, desc[UR8][R8.64] ;  /* 0x0000000808127981 */ /* 0x000f62000c1e1900 */
[----:B------:R-:W-:-:S06]  /*3b00*/  IMAD.WIDE R10, R17, 0x4, R8 ;  /* 0x00000004110a7825 */ /* 0x000fcc00078e0208 */
[----:B------:R-:W3:Y:S01]  /*3b10*/  LDG.E R10, desc[UR8][R10.64] ;  /* 0x000000080a0a7981 */ /* 0x000ee2000c1e1900 */
[----:B------:R-:W-:Y:S01]  /*3b20*/  UIADD3 UR4, UPT, UPT, UR4, 0x4, URZ ;  /* 0x0000000404047890 */ /* 0x000fe2000fffe0ff */
[-C--:B--2---:R-:W-:Y:S01]  /*3b30*/  FFMA R19, R14, R22.reuse, R19 ;  /* 0x000000160e137223 */ /* 0x084fe20000000013 */
[-C--:B----4-:R-:W-:Y:S01]  /*3b40*/  FFMA R16, R16, R22.reuse, R21 ;  /* 0x0000001610107223 */ /* 0x090fe20000000015 */
[----:B-----5:R-:W-:-:S03]  /*3b50*/  FFMA R18, R18, R22, R23 ;  /* 0x0000001612127223 */ /* 0x020fc60000000017 */
[----:B------:R1:W-:Y:S01]  /*3b60*/  STL [UR5], R19 ;  /* 0x00000013ff007987 */ /* 0x0003e20008100805 */
[----:B---3--:R-:W-:-:S03]  /*3b70*/  FFMA R14, R10, R22, R25 ;  /* 0x000000160a0e7223 */ /* 0x008fc60000000019 */
[----:B------:R1:W-:Y:S04]  /*3b80*/  STL [UR5+0x4], R16 ;  /* 0x00000410ff007987 */ /* 0x0003e80008100805 */
[----:B------:R1:W-:Y:S04]  /*3b90*/  STL [UR5+0x8], R18 ;  /* 0x00000812ff007987 */ /* 0x0003e80008100805 */
[----:B------:R1:W-:Y:S02]  /*3ba0*/  STL [UR5+0xc], R14 ;  /* 0x00000c0eff007987 */ /* 0x0003e40008100805 */
.L_x_128:
[----:B------:R-:W-:Y:S05]  /*3bb0*/  BRA.U !UP1, `(.L_x_122) ;  /* 0x0000000109507547 */ /* 0x000fea000b800000 */
[----:B------:R-:W2:Y:S01]  /*3bc0*/  LDCU UR5, c[0x0][0x39c] ;  /* 0x00007380ff0577ac */ /* 0x000ea20008000800 */
[----:B0-----:R-:W-:Y:S01]  /*3bd0*/  MOV R11, UR7 ;  /* 0x00000007000b7c02 */ /* 0x001fe20008000f00 */
[----:B------:R-:W0:Y:S04]  /*3be0*/  LDC.64 R8, c[0x0][0x388] ;  /* 0x0000e200ff087b82 */ /* 0x000e280000000a00 */
[----:B------:R-:W-:-:S04]  /*3bf0*/  IMAD R11, R6, R11, UR4 ;  /* 0x00000004060b7e24 */ /* 0x000fc8000f8e020b */
[----:B--2---:R-:W-:Y:S01]  /*3c00*/  IMAD R11, R11, UR5, R4 ;  /* 0x000000050b0b7c24 */ /* 0x004fe2000f8e0204 */
[----:B------:R-:W-:Y:S02]  /*3c10*/  UIMAD UR5, UR4, 0x4, UR12 ;  /* 0x00000004040578a4 */ /* 0x000fe4000f8e020c */
[----:B------:R-:W-:Y:S02]  /*3c20*/  UIADD3 UR4, UPT, UPT, -UR6, URZ, URZ ;  /* 0x000000ff06047290 */ /* 0x000fe4000fffe1ff */
[----:B------:R-:W-:-:S05]  /*3c30*/  IADD3 R2, PT, PT, R2, R11, RZ ;  /* 0x0000000b02027210 */ /* 0x000fca0007ffe0ff */
[----:B------:R-:W-:-:S05]  /*3c40*/  IMAD R3, R2, UR10, R3 ;  /* 0x0000000a02037c24 */ /* 0x000fca000f8e0203 */
[----:B------:R-:W-:-:S07]  /*3c50*/  IADD3 R0, PT, PT, R0, R3, RZ ;  /* 0x0000000300007210 */ /* 0x000fce0007ffe0ff */
.L_x_129:
[----:B0-----:R-:W-:Y:S01]  /*3c60*/  IMAD.WIDE R2, R0, 0x4, R8 ;  /* 0x0000000400027825 */ /* 0x001fe200078e0208 */
[----:B------:R-:W2:Y:S05]  /*3c70*/  LDL R4, [UR5] ;  /* 0x00000005ff047983 */ /* 0x000eaa0008100800 */
        /* <DEDUP_REMOVED lines=8> */
.L_x_122:
[----:B------:R-:W-:Y:S05]  /*3d00*/  BSYNC.RECONVERGENT B0 ;  /* 0x0000000000007941 */ /* 0x000fea0003800200 */
.L_x_121:
[----:B------:R-:W5:Y:S02]  /*3d10*/  LDC R0, c[0x0][0x3a4] ;  /* 0x0000e900ff007b82 */ /* 0x000f640000000800 */
[----:B-----5:R-:W-:-:S13]  /*3d20*/  ISETP.GE.AND P0, PT, R0, 0x1, PT ;  /* 0x000000010000780c */ /* 0x020fda0003f06270 */
[----:B------:R-:W-:Y:S05]  /*3d30*/  @!P0 EXIT ;  /* 0x000000000000894d */ /* 0x000fea0003800000 */
[----:B------:R-:W5:Y:S01]  /*3d40*/  LDC R2, c[0x0][0x3a8] ;  /* 0x0000ea00ff027b82 */ /* 0x000f620000000800 */
[----:B0-----:R-:W-:Y:S01]  /*3d50*/  IADD3 R4, PT, PT, R0, -0x1, RZ ;  /* 0xffffffff00047810 */ /* 0x001fe20007ffe0ff */
[----:B------:R-:W-:Y:S01]  /*3d60*/  HFMA2 R8, -RZ, RZ, 0, 0 ;  /* 0x00000000ff087431 */ /* 0x000fe200000001ff */
[----:B------:R-:W-:Y:S02]  /*3d70*/  IADD3 R5, PT, PT, R7, R5, RZ ;  /* 0x0000000507057210 */ /* 0x000fe40007ffe0ff */
[----:B------:R-:W-:Y:S02]  /*3d80*/  ISETP.GE.U32.AND P0, PT, R4, 0x7, PT ;  /* 0x000000070400780c */ /* 0x000fe40003f06070 */
[----:B------:R-:W-:Y:S01]  /*3d90*/  LOP3.LUT R3, R0, 0x7, RZ, 0xc0, !PT ;  /* 0x0000000700037812 */ /* 0x000fe200078ec0ff */
[----:B------:R-:W-:-:S03]  /*3da0*/  IMAD R20, R20, R0, R5 ;  /* 0x0000000014147224 */ /* 0x000fc600078e0205 */
[----:B------:R-:W-:Y:S01]  /*3db0*/  ISETP.NE.AND P1, PT, R3, RZ, PT ;  /* 0x000000ff0300720c */ /* 0x000fe20003f25270 */
[----:B-----5:R-:W-:-:S06]  /*3dc0*/  FADD R9, -R2, 1 ;  /* 0x3f80000002097421 */ /* 0x020fcc0000000100 */
[----:B------:R-:W-:Y:S06]  /*3dd0*/  @!P0 BRA `(.L_x_130) ;  /* 0x0000000000d08947 */ /* 0x000fec0003800000 */
[----:B-12---:R-:W0:Y:S01]  /*3de0*/  LDC.64 R12, c[0x0][0x3b0] ;  /* 0x0000ec00ff0c7b82 */ /* 0x006e220000000a00 */
[----:B------:R-:W-:Y:S02]  /*3df0*/  LOP3.LUT R8, R0, 0x7ffffff8, RZ, 0xc0, !PT ;  /* 0x7ffffff800087812 */ /* 0x000fe400078ec0ff */
[----:B------:R-:W-:Y:S02]  /*3e00*/  IADD3 R11, PT, PT, R1, 0x10, RZ ;  /* 0x00000010010b7810 */ /* 0x000fe40007ffe0ff */
[----:B------:R-:W-:Y:S02]  /*3e10*/  MOV R10, R20 ;  /* 0x00000014000a7202 */ /* 0x000fe40000000f00 */
[----:B------:R-:W-:-:S07]  /*3e20*/  IADD3 R16, PT, PT, -R8, RZ, RZ ;  /* 0x000000ff08107210 */ /* 0x000fce0007ffe1ff */
.L_x_131:
[----:B0-----:R-:W-:Y:S01]  /*3e30*/  IMAD.WIDE R18, R10, 0x4, R12 ;  /* 0x000000040a127825 */ /* 0x001fe200078e020c */
[----:B-1----:R-:W2:Y:S04]  /*3e40*/  LDL.128 R4, [R11+-0x10] ;  /* 0xfffff0000b047983 */ /* 0x002ea80000100c00 */
[----:B---3--:R-:W3:Y:S01]  /*3e50*/  LDG.E R14, desc[UR8][R18.64] ;  /* 0x00000008120e7981 */ /* 0x008ee2000c1e1900 */
[----:B--2---:R-:W-:-:S04]  /*3e60*/  FMUL R4, R4, R2 ;  /* 0x0000000204047220 */ /* 0x004fc80000400000 */
[----:B---3--:R-:W-:Y:S01]  /*3e70*/  FFMA R21, R9, R14, R4 ;  /* 0x0000000e09157223 */ /* 0x008fe20000000004 */
[----:B----4-:R-:W-:-:S04]  /*3e80*/  IMAD.WIDE R14, R17, 0x4, R18 ;  /* 0x00000004110e7825 */ /* 0x010fc800078e0212 */
[----:B------:R-:W-:Y:S04]  /*3e90*/  STG.E desc[UR8][R18.64], R21 ;  /* 0x0000001512007986 */ /* 0x000fe8000c101908 */
[----:B------:R-:W2:Y:S01]  /*3ea0*/  LDG.E R4, desc[UR8][R14.64] ;  /* 0x000000080e047981 */ /* 0x000ea2000c1e1900 */
[----:B------:R-:W-:-:S04]  /*3eb0*/  FMUL R22, R5, R2 ;  /* 0x0000000205167220 */ /* 0x000fc80000400000 */
[----:B--2---:R-:W-:Y:S01]  /*3ec0*/  FFMA R23, R9, R4, R22 ;  /* 0x0000000409177223 */ /* 0x004fe20000000016 */
[----:B------:R-:W-:-:S04]  /*3ed0*/  IMAD.WIDE R4, R17, 0x4, R14 ;  /* 0x0000000411047825 */ /* 0x000fc800078e020e */
[----:B------:R0:W-:Y:S04]  /*3ee0*/  STG.E desc[UR8][R14.64], R23 ;  /* 0x000000170e007986 */ /* 0x0001e8000c101908 */
[----:B------:R-:W2:Y:S01]  /*3ef0*/  LDG.E R22, desc[UR8][R4.64] ;  /* 0x0000000804167981 */ /* 0x000ea2000c1e1900 */
[----:B------:R-:W-:Y:S01]  /*3f00*/  FMUL R6, R6, R2 ;  /* 0x0000000206067220 */ /* 0x000fe20000400000 */
[----:B0-----:R-:W-:-:S04]  /*3f10*/  IMAD.WIDE R14, R17, 0x4, R4 ;  /* 0x00000004110e7825 */ /* 0x001fc800078e0204 */
[----:B--2---:R-:W-:-:S05]  /*3f20*/  FFMA R25, R9, R22, R6 ;  /* 0x0000001609197223 */ /* 0x004fca0000000006 */
[----:B------:R0:W-:Y:S04]  /*3f30*/  STG.E desc[UR8][R4.64], R25 ;  /* 0x0000001904007986 */ /* 0x0001e8000c101908 */
[----:B------:R-:W2:Y:S01]  /*3f40*/  LDG.E R6, desc[UR8][R14.64] ;  /* 0x000000080e067981 */ /* 0x000ea2000c1e1900 */
[----:B------:R-:W-:-:S04]  /*3f50*/  FMUL R18, R7, R2 ;  /* 0x0000000207127220 */ /* 0x000fc80000400000 */
[----:B--2---:R-:W-:Y:S01]  /*3f60*/  FFMA R21, R9, R6, R18 ;  /* 0x0000000609157223 */ /* 0x004fe20000000012 */
[C---:B------:R-:W-:Y:S01]  /*3f70*/  IMAD.WIDE R18, R17.reuse, 0x4, R14 ;  /* 0x0000000411127825 */ /* 0x040fe200078e020e */
[----:B0-----:R-:W2:Y:S04]  /*3f80*/  LDL.128 R4, [R11] ;  /* 0x000000000b047983 */ /* 0x001ea80000100c00 */
[----:B------:R0:W-:Y:S04]  /*3f90*/  STG.E desc[UR8][R14.64], R21 ;  /* 0x000000150e007986 */ /* 0x0001e8000c101908 */
[----:B------:R-:W3:Y:S01]  /*3fa0*/  LDG.E R22, desc[UR8][R18.64] ;  /* 0x0000000812167981 */ /* 0x000ee2000c1e1900 */
[----:B0-----:R-:W-:-:S04]  /*3fb0*/  IMAD.WIDE R14, R17, 0x4, R18 ;  /* 0x00000004110e7825 */ /* 0x001fc800078e0212 */
[----:B--2---:R-:W-:-:S04]  /*3fc0*/  FMUL R24, R4, R2 ;  /* 0x0000000204187220 */ /* 0x004fc80000400000 */
[----:B---3--:R-:W-:-:S05]  /*3fd0*/  FFMA R27, R9, R22, R24 ;  /* 0x00000016091b7223 */ /* 0x008fca0000000018 */
[----:B------:R0:W-:Y:S04]  /*3fe0*/  STG.E desc[UR8][R18.64], R27 ;  /* 0x0000001b12007986 */ /* 0x0001e8000c101908 */
[----:B------:R-:W2:Y:S01]  /*3ff0*/  LDG.E R4, desc[UR8][R14.64] ;  /* 0x000000080e047981 */ /* 0x000ea2000c1e1900 */
[----:B------:R-:W-:-:S04]  /*4000*/  FMUL R22, R5, R2 ;  /* 0x0000000205167220 */ /* 0x000fc80000400000 */
[----:B--2---:R-:W-:Y:S01]  /*4010*/  FFMA R25, R9, R4, R22 ;  /* 0x0000000409197223 */ /* 0x004fe20000000016 */
[----:B------:R-:W-:-:S04]  /*4020*/  IMAD.WIDE R4, R17, 0x4, R14 ;  /* 0x0000000411047825 */ /* 0x000fc800078e020e */
[----:B------:R1:W-:Y:S04]  /*4030*/  STG.E desc[UR8][R14.64], R25 ;  /* 0x000000190e007986 */ /* 0x0003e8000c101908 */
[----:B------:R-:W2:Y:S01]  /*4040*/  LDG.E R22, desc[UR8][R4.64] ;  /* 0x0000000804167981 */ /* 0x000ea2000c1e1900 */
[----:B------:R-:W-:-:S04]  /*4050*/  FMUL R6, R6, R2 ;  /* 0x0000000206067220 */ /* 0x000fc80000400000 */
[----:B--2---:R-:W-:Y:S01]  /*4060*/  FFMA R21, R9, R22, R6 ;  /* 0x0000001609157223 */ /* 0x004fe20000000006 */
[----:B------:R-:W-:-:S04]  /*4070*/  IMAD.WIDE R22, R17, 0x4, R4 ;  /* 0x0000000411167825 */ /* 0x000fc800078e0204 */
[----:B------:R1:W-:Y:S04]  /*4080*/  STG.E desc[UR8][R4.64], R21 ;  /* 0x0000001504007986 */ /* 0x0003e8000c101908 */
[----:B------:R-:W2:Y:S01]  /*4090*/  LDG.E R6, desc[UR8][R22.64] ;  /* 0x0000000816067981 */ /* 0x000ea2000c1e1900 */
[----:B0-----:R-:W-:Y:S01]  /*40a0*/  FMUL R18, R7, R2 ;  /* 0x0000000207127220 */ /* 0x001fe20000400000 */
[----:B------:R-:W-:Y:S02]  /*40b0*/  IADD3 R16, PT, PT, R16, 0x8, RZ ;  /* 0x0000000810107810 */ /* 0x000fe40007ffe0ff */
[----:B------:R-:W-:Y:S02]  /*40c0*/  LEA R10, R17, R10, 0x3 ;  /* 0x0000000a110a7211 */ /* 0x000fe400078e18ff */
[----:B------:R-:W-:-:S02]  /*40d0*/  ISETP.NE.AND P0, PT, R16, RZ, PT ;  /* 0x000000ff1000720c */ /* 0x000fc40003f05270 */
[----:B------:R-:W-:Y:S01]  /*40e0*/  IADD3 R11, PT, PT, R11, 0x20, RZ ;  /* 0x000000200b0b7810 */ /* 0x000fe20007ffe0ff */
[----:B--2---:R-:W-:-:S05]  /*40f0*/  FFMA R7, R9, R6, R18 ;  /* 0x0000000609077223 */ /* 0x004fca0000000012 */
[----:B------:R1:W-:Y:S05]  /*4100*/  STG.E desc[UR8][R22.64], R7 ;  /* 0x0000000716007986 */ /* 0x0003ea000c101908 */
[----:B------:R-:W-:Y:S05]  /*4110*/  @P0 BRA `(.L_x_131) ;  /* 0xfffffffc00440947 */ /* 0x000fea000383ffff */
.L_x_130:
[----:B------:R-:W-:Y:S05]  /*4120*/  @!P1 EXIT ;  /* 0x000000000000994d */ /* 0x000fea0003800000 */
[----:B------:R-:W-:Y:S02]  /*4130*/  ISETP.GE.U32.AND P0, PT, R3, 0x4, PT ;  /* 0x000000040300780c */ /* 0x000fe40003f06070 */
[----:B-1----:R-:W-:-:S04]  /*4140*/  LOP3.LUT R18, R0, 0x3, RZ, 0xc0, !PT ;  /* 0x0000000300127812 */ /* 0x002fc800078ec0ff */
[----:B------:R-:W-:-:S07]  /*4150*/  ISETP.NE.AND P1, PT, R18, RZ, PT ;  /* 0x000000ff1200720c */ /* 0x000fce0003f25270 */
[----:B------:R-:W-:Y:S06]  /*4160*/  @!P0 BRA `(.L_x_132) ;  /* 0x0000000000688947 */ /* 0x000fec0003800000 */
[----:B--2---:R-:W0:Y:S01]  /*4170*/  LDC.64 R12, c[0x0][0x3b0] ;  /* 0x0000ec00ff0c7b82 */ /* 0x004e220000000a00 */
[----:B------:R-:W-:Y:S01]  /*4180*/  IMAD R3, R17, R8, R20 ;  /* 0x0000000811037224 */ /* 0x000fe200078e0214 */
[----:B------:R-:W-:-:S05]  /*4190*/  LEA R16, R8, UR12, 0x2 ;  /* 0x0000000c08107c11 */ /* 0x000fca000f8e10ff */
[----:B------:R-:W2:Y:S01]  /*41a0*/  LDL.64 R6, [R16] ;  /* 0x0000000010067983 */ /* 0x000ea20000100a00 */
[----:B0-----:R-:W-:-:S05]  /*41b0*/  IMAD.WIDE R12, R3, 0x4, R12 ;  /* 0x00000004030c7825 */ /* 0x001fca00078e020c */
[----:B------:R-:W5:Y:S01]  /*41c0*/  LDG.E R4, desc[UR8][R12.64] ;  /* 0x000000080c047981 */ /* 0x000f62000c1e1900 */
[----:B--2---:R-:W-:-:S04]  /*41d0*/  FMUL R6, R6, R2 ;  /* 0x0000000206067220 */ /* 0x004fc80000400000 */
[----:B-----5:R-:W-:Y:S01]  /*41e0*/  FFMA R3, R9, R4, R6 ;  /* 0x0000000409037223 */ /* 0x020fe20000000006 */
[----:B------:R-:W-:-:S04]  /*41f0*/  IMAD.WIDE R4, R17, 0x4, R12 ;  /* 0x0000000411047825 */ /* 0x000fc800078e020c */
[----:B------:R0:W-:Y:S04]  /*4200*/  STG.E desc[UR8][R12.64], R3 ;  /* 0x000000030c007986 */ /* 0x0001e8000c101908 */
[----:B------:R-:W2:Y:S01]  /*4210*/  LDG.E R6, desc[UR8][R4.64] ;  /* 0x0000000804067981 */ /* 0x000ea2000c1e1900 */
[----:B------:R-:W-:-:S04]  /*4220*/  FMUL R10, R2, R7 ;  /* 0x00000007020a7220 */ /* 0x000fc80000400000 */
[----:B--2---:R-:W-:Y:S01]  /*4230*/  FFMA R19, R9, R6, R10 ;  /* 0x0000000609137223 */ /* 0x004fe2000000000a */
[----:B------:R-:W-:Y:S01]  /*4240*/  IMAD.WIDE R6, R17, 0x4, R4 ;  /* 0x0000000411067825 */ /* 0x000fe200078e0204 */
[----:B------:R-:W2:Y:S04]  /*4250*/  LDL.64 R10, [R16+0x8] ;  /* 0x00000800100a7983 */ /* 0x000ea80000100a00 */
[----:B------:R1:W-:Y:S04]  /*4260*/  STG.E desc[UR8][R4.64], R19 ;  /* 0x0000001304007986 */ /* 0x0003e8000c101908 */
[----:B---3--:R-:W3:Y:S01]  /*4270*/  LDG.E R14, desc[UR8][R6.64] ;  /* 0x00000008060e7981 */ /* 0x008ee2000c1e1900 */
[----:B--2---:R-:W-:-:S04]  /*4280*/  FMUL R10, R10, R2 ;  /* 0x000000020a0a7220 */ /* 0x004fc80000400000 */
[----:B---3--:R-:W-:Y:S01]  /*4290*/  FFMA R21, R9, R14, R10 ;  /* 0x0000000e09157223 */ /* 0x008fe2000000000a */
[----:B----4-:R-:W-:-:S04]  /*42a0*/  IMAD.WIDE R14, R17, 0x4, R6 ;  /* 0x00000004110e7825 */ /* 0x010fc800078e0206 */
[----:B------:R1:W-:Y:S04]  /*42b0*/  STG.E desc[UR8][R6.64], R21 ;  /* 0x0000001506007986 */ /* 0x0003e8000c101908 */
[----:B------:R-:W2:Y:S01]  /*42c0*/  LDG.E R10, desc[UR8][R14.64] ;  /* 0x000000080e0a7981 */ /* 0x000ea2000c1e1900 */
[----:B0-----:R-:W-:Y:S01]  /*42d0*/  FMUL R12, R2, R11 ;  /* 0x0000000b020c7220 */ /* 0x001fe20000400000 */
[----:B------:R-:W-:-:S03]  /*42e0*/  IADD3 R8, PT, PT, R8, 0x4, RZ ;  /* 0x0000000408087810 */ /* 0x000fc60007ffe0ff */
[----:B--2---:R-:W-:-:S05]  /*42f0*/  FFMA R3, R9, R10, R12 ;  /* 0x0000000a09037223 */ /* 0x004fca000000000c */
[----:B------:R1:W-:Y:S02]  /*4300*/  STG.E desc[UR8][R14.64], R3 ;  /* 0x000000030e007986 */ /* 0x0003e4000c101908 */
.L_x_132:
[----:B------:R-:W-:Y:S05]  /*4310*/  @!P1 EXIT ;  /* 0x000000000000994d */ /* 0x000fea0003800000 */
[----:B------:R-:W-:Y:S02]  /*4320*/  ISETP.NE.AND P0, PT, R18, 0x1, PT ;  /* 0x000000011200780c */ /* 0x000fe40003f05270 */
[----:B------:R-:W-:-:S04]  /*4330*/  LOP3.LUT R0, R0, 0x1, RZ, 0xc0, !PT ;  /* 0x0000000100007812 */ /* 0x000fc800078ec0ff */
[----:B------:R-:W-:-:S07]  /*4340*/  ISETP.NE.U32.AND P1, PT, R0, 0x1, PT ;  /* 0x000000010000780c */ /* 0x000fce0003f25070 */
[----:B------:R-:W-:Y:S06]  /*4350*/  @!P0 BRA `(.L_x_133) ;  /* 0x00000000003c8947 */ /* 0x000fec0003800000 */
[----:B-1----:R-:W0:Y:S01]  /*4360*/  LDC.64 R4, c[0x0][0x3b0] ;  /* 0x0000ec00ff047b82 */ /* 0x002e220000000a00 */
[----:B------:R-:W-:Y:S01]  /*4370*/  LEA R10, R8, UR12, 0x2 ;  /* 0x0000000c080a7c11 */ /* 0x000fe2000f8e10ff */
[----:B------:R-:W-:-:S05]  /*4380*/  IMAD R3, R17, R8, R20 ;  /* 0x0000000811037224 */ /* 0x000fca00078e0214 */
[----:B------:R-:W5:Y:S01]  /*4390*/  LDL.64 R10, [R10] ;  /* 0x000000000a0a7983 */ /* 0x000f620000100a00 */
[----:B0-----:R-:W-:-:S05]  /*43a0*/  IMAD.WIDE R4, R3, 0x4, R4 ;  /* 0x0000000403047825 */ /* 0x001fca00078e0204 */
[----:B------:R-:W2:Y:S01]  /*43b0*/  LDG.E R0, desc[UR8][R4.64] ;  /* 0x0000000804007981 */ /* 0x000ea2000c1e1900 */
[----:B-----5:R-:W-:-:S04]  /*43c0*/  FMUL R6, R10, R2 ;  /* 0x000000020a067220 */ /* 0x020fc80000400000 */
[----:B--2---:R-:W-:Y:S01]  /*43d0*/  FFMA R3, R9, R0, R6 ;  /* 0x0000000009037223 */ /* 0x004fe20000000006 */
[----:B------:R-:W-:-:S04]  /*43e0*/  IMAD.WIDE R6, R17, 0x4, R4 ;  /* 0x0000000411067825 */ /* 0x000fc800078e0204 */
[----:B------:R0:W-:Y:S04]  /*43f0*/  STG.E desc[UR8][R4.64], R3 ;  /* 0x0000000304007986 */ /* 0x0001e8000c101908 */
[----:B------:R-:W2:Y:S01]  /*4400*/  LDG.E R0, desc[UR8][R6.64] ;  /* 0x0000000806007981 */ /* 0x000ea2000c1e1900 */
[----:B------:R-:W-:Y:S01]  /*4410*/  FMUL R12, R2, R11 ;  /* 0x0000000b020c7220 */ /* 0x000fe20000400000 */
[----:B------:R-:W-:-:S03]  /*4420*/  IADD3 R8, PT, PT, R8, 0x2, RZ ;  /* 0x0000000208087810 */ /* 0x000fc60007ffe0ff */
[----:B--2---:R-:W-:-:S05]  /*4430*/  FFMA R11, R9, R0, R12 ;  /* 0x00000000090b7223 */ /* 0x004fca000000000c */
[----:B------:R0:W-:Y:S02]  /*4440*/  STG.E desc[UR8][R6.64], R11 ;  /* 0x0000000b06007986 */ /* 0x0001e4000c101908 */
.L_x_133:
[----:B------:R-:W-:Y:S05]  /*4450*/  @P1 EXIT ;  /* 0x000000000000194d */ /* 0x000fea0003800000 */
[----:B01----:R-:W0:Y:S01]  /*4460*/  LDC.64 R4, c[0x0][0x3b0] ;  /* 0x0000ec00ff047b82 */ /* 0x003e220000000a00 */
[----:B------:R-:W-:Y:S01]  /*4470*/  IMAD R17, R17, R8, R20 ;  /* 0x0000000811117224 */ /* 0x000fe200078e0214 */
[----:B------:R-:W-:-:S05]  /*4480*/  LEA R8, R8, UR12, 0x2 ;  /* 0x0000000c08087c11 */ /* 0x000fca000f8e10ff */
[----:B------:R-:W5:Y:S01]  /*4490*/  LDL R3, [R8] ;  /* 0x0000000008037983 */ /* 0x000f620000100800 */
[----:B0-----:R-:W-:-:S05]  /*44a0*/  IMAD.WIDE R4, R17, 0x4, R4 ;  /* 0x0000000411047825 */ /* 0x001fca00078e0204 */
[----:B------:R-:W2:Y:S01]  /*44b0*/  LDG.E R0, desc[UR8][R4.64] ;  /* 0x0000000804007981 */ /* 0x000ea2000c1e1900 */
[----:B-----5:R-:W-:-:S04]  /*44c0*/  FMUL R2, R3, R2 ;  /* 0x0000000203027220 */ /* 0x020fc80000400000 */
[----:B--2---:R-:W-:-:S05]  /*44d0*/  FFMA R9, R9, R0, R2 ;  /* 0x0000000009097223 */ /* 0x004fca0000000002 */
[----:B------:R-:W-:Y:S01]  /*44e0*/  STG.E desc[UR8][R4.64], R9 ;  /* 0x0000000904007986 */ /* 0x000fe2000c101908 */
[----:B------:R-:W-:Y:S05]  /*44f0*/  EXIT ;  /* 0x000000000000794d */ /* 0x000fea0003800000 */
        .weak           $__internal_2_$__cuda_sm3x_div_rn_noftz_f32_slowpath
        .type           $__internal_2_$__cuda_sm3x_div_rn_noftz_f32_slowpath,@function
        .size           $__internal_2_$__cuda_sm3x_div_rn_noftz_f32_slowpath,(.L_x_187 - $__internal_2_$__cuda_sm3x_div_rn_noftz_f32_slowpath)
$__internal_2_$__cuda_sm3x_div_rn_noftz_f32_slowpath:
        /* <DEDUP_REMOVED lines=35> */
.L_x_135:
[----:B------:R-:W-:Y:S01]  /*4730*/  LEA R15, R11, 0xc0800000, 0x17 ;  /* 0xc08000000b0f7811 */ /* 0x000fe200078eb8ff */
[----:B------:R-:W-:Y:S01]  /*4740*/  BSSY.RECONVERGENT B3, `(.L_x_140) ;  /* 0x0000036000037945 */ /* 0x000fe20003800200 */
[----:B------:R-:W-:Y:S02]  /*4750*/  IADD3 R24, PT, PT, R24, -0x7f, RZ ;  /* 0xffffff8118187810 */ /* 0x000fe40007ffe0ff */
[----:B------:R-:W-:-:S04]  /*4760*/  IADD3 R29, PT, PT, -R15, R8, RZ ;  /* 0x000000080f1d7210 */ /* 0x000fc80007ffe1ff */
[----:B------:R-:W0:Y:S01]  /*4770*/  MUFU.RCP R14, R29 ;  /* 0x0000001d000e7308 */ /* 0x000e220000001000 */
[----:B------:R-:W-:-:S04]  /*4780*/  FADD.FTZ R15, -R29, -RZ ;  /* 0x800000ff1d0f7221 */ /* 0x000fc80000010100 */
[----:B0-----:R-:W-:-:S04]  /*4790*/  FFMA R8, R14, R15, 1 ;  /* 0x3f8000000e087423 */ /* 0x001fc8000000000f */
[----:B------:R-:W-:Y:S01]  /*47a0*/  FFMA R14, R14, R8, R14 ;  /* 0x000000080e0e7223 */ /* 0x000fe2000000000e */
[C---:B------:R-:W-:Y:S01]  /*47b0*/  IMAD R8, R24.reuse, -0x800000, R25 ;  /* 0xff80000018087824 */ /* 0x040fe200078e0219 */
[----:B------:R-:W-:-:S03]  /*47c0*/  IADD3 R24, PT, PT, R24, 0x7f, -R11 ;  /* 0x0000007f18187810 */ /* 0x000fc60007ffe80b */
[----:B------:R-:W-:Y:S01]  /*47d0*/  FFMA R25, R8, R14, RZ ;  /* 0x0000000e08197223 */ /* 0x000fe200000000ff */
[----:B------:R-:W-:-:S03]  /*47e0*/  IADD3 R13, PT, PT, R24, R13, RZ ;  /* 0x0000000d180d7210 */ /* 0x000fc60007ffe0ff */
        /* <DEDUP_REMOVED lines=18> */
[C---:B------:R-:W-:Y:S01]  /*4910*/  IADD3 R24, PT, PT, R11.reuse, 0x20, RZ ;  /* 0x000000200b187810 */ /* 0x040fe20007ffe0ff */
[CCC-:B------:R-:W-:Y:S01]  /*4920*/  FFMA.RP R15, R14.reuse, R26.reuse, R25.reuse ;  /* 0x0000001a0e0f7223 */ /* 0x1c0fe20000008019 */
[----:B------:R-:W-:Y:S01]  /*4930*/  FFMA.RM R14, R14, R26, R25 ;  /* 0x0000001a0e0e7223 */ /* 0x000fe20000004019 */
[----:B------:R-:W-:Y:S02]  /*4940*/  ISETP.NE.AND P4, PT, R11, RZ, PT ;  /* 0x000000ff0b00720c */ /* 0x000fe40003f85270 */
[----:B------:R-:W-:Y:S02]  /*4950*/  LOP3.LUT R13, R13, 0x7fffff, RZ, 0xc0, !PT ;  /* 0x007fffff0d0d7812 */ /* 0x000fe400078ec0ff */
[----:B------:R-:W-:Y:S02]  /*4960*/  ISETP.NE.AND P3, PT, R11, RZ, PT ;  /* 0x000000ff0b00720c */ /* 0x000fe40003f65270 */
        /* <DEDUP_REMOVED lines=15> */
.L_x_142:
[----:B------:R-:W-:-:S04]  /*4a60*/  LOP3.LUT R8, R8, 0x80000000, RZ, 0xc0, !PT ;  /* 0x8000000008087812 */ /* 0x000fc800078ec0ff */
[----:B------:R-:W-:Y:S01]  /*4a70*/  LOP3.LUT R8, R8, 0x7f800000, RZ, 0xfc, !PT ;  /* 0x7f80000008087812 */ /* 0x000fe200078efcff */
[----:B------:R-:W-:Y:S06]  /*4a80*/  BRA `(.L_x_143) ;  /* 0x0000000000047947 */ /* 0x000fec0003800000 */
.L_x_141:
[----:B------:R-:W-:-:S07]  /*4a90*/  LEA R8, R13, R8, 0x17 ;  /* 0x000000080d087211 */ /* 0x000fce00078eb8ff */
.L_x_143:
[----:B------:R-:W-:Y:S05]  /*4aa0*/  BSYNC.RECONVERGENT B3 ;  /* 0x0000000000037941 */ /* 0x000fea0003800200 */
.L_x_140:
[----:B------:R-:W-:Y:S05]  /*4ab0*/  BRA `(.L_x_144) ;  /* 0x0000000000207947 */ /* 0x000fea0003800000 */
.L_x_139:
[----:B------:R-:W-:-:S04]  /*4ac0*/  LOP3.LUT R8, R8, 0x80000000, R25, 0x48, !PT ;  /* 0x8000000008087812 */ /* 0x000fc800078e4819 */
[----:B------:R-:W-:Y:S01]  /*4ad0*/  LOP3.LUT R8, R8, 0x7f800000, RZ, 0xfc, !PT ;  /* 0x7f80000008087812 */ /* 0x000fe200078efcff */
[----:B------:R-:W-:Y:S06]  /*4ae0*/  BRA `(.L_x_144) ;  /* 0x0000000000147947 */ /* 0x000fec0003800000 */
.L_x_138:
[----:B------:R-:W-:Y:S01]  /*4af0*/  LOP3.LUT R8, R8, 0x80000000, R25, 0x48, !PT ;  /* 0x8000000008087812 */ /* 0x000fe200078e4819 */
[----:B------:R-:W-:Y:S06]  /*4b00*/  BRA `(.L_x_144) ;  /* 0x00000000000c7947 */ /* 0x000fec0003800000 */
.L_x_137:
[----:B------:R-:W0:Y:S01]  /*4b10*/  MUFU.RSQ R8, -QNAN ;  /* 0xffc0000000087908 */ /* 0x000e220000001400 */
[----:B------:R-:W-:Y:S05]  /*4b20*/  BRA `(.L_x_144) ;  /* 0x0000000000047947 */ /* 0x000fea0003800000 */
.L_x_136:
[----:B------:R-:W-:-:S07]  /*4b30*/  FADD.FTZ R8, R25, R18 ;  /* 0x0000001219087221 */ /* 0x000fce0000010000 */
.L_x_144:
[----:B------:R-:W-:Y:S05]  /*4b40*/  BSYNC.RECONVERGENT B2 ;  /* 0x0000000000027941 */ /* 0x000fea0003800200 */
.L_x_134:
[----:B------:R-:W-:Y:S01]  /*4b50*/  HFMA2 R11, -RZ, RZ, 0, 0 ;  /* 0x00000000ff0b7431 */ /* 0x000fe200000001ff */
[----:B0-----:R-:W-:-:S03]  /*4b60*/  MOV R24, R8 ;  /* 0x0000000800187202 */ /* 0x001fc60000000f00 */
[----:B------:R-:W-:Y:S05]  /*4b70*/  RET.REL.NODEC R10 `(_Z20ImageWarpAccumKerneliPKfS0_iiiifPf) ;  /* 0xffffffb40a207950 */ /* 0x000fea0003c3ffff */
.L_x_145:
        /* <DEDUP_REMOVED lines=16> */
.L_x_187:


//--------------------- .text._Z15ImageWarpKerneliPKfS0_iiiiPf --------------------------
	.section	.text._Z15ImageWarpKerneliPKfS0_iiiiPf,"ax",@progbits
	.align	128
        .global         _Z15ImageWarpKerneliPKfS0_iiiiPf
        .type           _Z15ImageWarpKerneliPKfS0_iiiiPf,@function
        .size           _Z15ImageWarpKerneliPKfS0_iiiiPf,(.L_x_188 - _Z15ImageWarpKerneliPKfS0_iiiiPf)
        .other          _Z15ImageWarpKerneliPKfS0_iiiiPf,@"STO_CUDA_ENTRY STV_DEFAULT"
_Z15ImageWarpKerneliPKfS0_iiiiPf:
.text._Z15ImageWarpKerneliPKfS0_iiiiPf:
        /* <DEDUP_REMOVED lines=177> */
[----:B------:R-:W-:Y:S05]  /*0b10*/  CALL.REL.NOINC `($__internal_3_$__cuda_sm3x_div_rn_noftz_f32_slowpath) ;  /* 0x0000002400607944 */ /* 0x000fea0003c00000 */
.L_x_149:
[----:B------:R-:W-:Y:S05]  /*0b20*/  BSYNC.RECONVERGENT B1 ;  /* 0x0000000000017941 */ /* 0x000fea0003800200 */
.L_x_148:
        /* <DEDUP_REMOVED lines=13> */
.L_x_151:
        /* <DEDUP_REMOVED lines=56> */
.L_x_150:
        /* <DEDUP_REMOVED lines=35> */
.L_x_152:
        /* <DEDUP_REMOVED lines=31> */
.L_x_147:
[----:B------:R-:W-:Y:S05]  /*13a0*/  BSYNC.RECONVERGENT B0 ;  /* 0x0000000000007941 */ /* 0x000fea0003800200 */
.L_x_146:
        /* <DEDUP_REMOVED lines=16> */
.L_x_156:
[----:B------:R-:W-:Y:S05]  /*14b0*/  BSYNC.RECONVERGENT B1 ;  /* 0x0000000000017941 */ /* 0x000fea0003800200 */
.L_x_155:
        /* <DEDUP_REMOVED lines=13> */
.L_x_158:
        /* <DEDUP_REMOVED lines=55> */
.L_x_157:
        /* <DEDUP_REMOVED lines=35> */
.L_x_159:
        /* <DEDUP_REMOVED lines=31> */
.L_x_154:
[----:B------:R-:W-:Y:S05]  /*1d20*/  BSYNC.RECONVERGENT B0 ;  /* 0x0000000000007941 */ /* 0x000fea0003800200 */
.L_x_153:
        /* <DEDUP_REMOVED lines=15> */
[----:B------:R-:W-:Y:S05]  /*1e20*/  CALL.REL.NOINC `($__internal_3_$__cuda_sm3x_div_rn_noftz_f32_slowpath) ;  /* 0x00000010009c7944 */ /* 0x000fea0003c00000 */
[----:B------:R-:W-:-:S07]  /*1e30*/  MOV R0, R10 ;  /* 0x0000000a00007202 */ /* 0x000fce0000000f00 */
.L_x_163:
[----:B------:R-:W-:Y:S05]  /*1e40*/  BSYNC.RECONVERGENT B1 ;  /* 0x0000000000017941 */ /* 0x000fea0003800200 */
.L_x_162:
        /* <DEDUP_REMOVED lines=15> */
.L_x_165:
        /* <DEDUP_REMOVED lines=55> */
.L_x_164:
        /* <DEDUP_REMOVED lines=34> */
.L_x_166:
        /* <DEDUP_REMOVED lines=31> */
.L_x_161:
[----:B------:R-:W-:Y:S05]  /*26c0*/  BSYNC.RECONVERGENT B0 ;  /* 0x0000000000007941 */ /* 0x000fea0003800200 */
.L_x_160:
        /* <DEDUP_REMOVED lines=16> */
[----:B------:R-:W-:Y:S05]  /*27d0*/  CALL.REL.NOINC `($__internal_3_$__cuda_sm3x_div_rn_noftz_f32_slowpath) ;  /* 0x0000000800307944 */ /* 0x000fea0003c00000 */
[----:B------:R-:W-:-:S07]  /*27e0*/  MOV R0, R10 ;  /* 0x0000000a00007202 */ /* 0x000fce0000000f00 */
.L_x_168:
[----:B------:R-:W-:Y:S05]  /*27f0*/  BSYNC.RECONVERGENT B0 ;  /* 0x0000000000007941 */ /* 0x000fea0003800200 */
.L_x_167:
        /* <DEDUP_REMOVED lines=15> */
.L_x_170:
        /* <DEDUP_REMOVED lines=55> */
.L_x_169:
        /* <DEDUP_REMOVED lines=34> */
.L_x_171:
        /* <DEDUP_REMOVED lines=22> */
.L_x_172:
        /* <DEDUP_REMOVED lines=12> */
        .weak           $__internal_3_$__cuda_sm3x_div_rn_noftz_f32_slowpath
        .type           $__internal_3_$__cuda_sm3x_div_rn_noftz_f32_slowpath,@function
        .size           $__internal_3_$__cuda_sm3x_div_rn_noftz_f32_slowpath,(.L_x_188 - $__internal_3_$__cuda_sm3x_div_rn_noftz_f32_slowpath)
$__internal_3_$__cuda_sm3x_div_rn_noftz_f32_slowpath:
        /* <DEDUP_REMOVED lines=35> */
.L_x_174:
        /* <DEDUP_REMOVED lines=51> */
.L_x_181:
[----:B------:R-:W-:-:S04]  /*3600*/  LOP3.LUT R10, R10, 0x80000000, RZ, 0xc0, !PT ;  /* 0x800000000a0a7812 */ /* 0x000fc800078ec0ff */
[----:B------:R-:W-:Y:S01]  /*3610*/  LOP3.LUT R10, R10, 0x7f800000, RZ, 0xfc, !PT ;  /* 0x7f8000000a0a7812 */ /* 0x000fe200078efcff */
[----:B------:R-:W-:Y:S06]  /*3620*/  BRA `(.L_x_182) ;  /* 0x0000000000047947 */ /* 0x000fec0003800000 */
.L_x_180:
[----:B------:R-:W-:-:S07]  /*3630*/  LEA R10, R15, R10, 0x17 ;  /* 0x0000000a0f0a7211 */ /* 0x000fce00078eb8ff */
.L_x_182:
[----:B------:R-:W-:Y:S05]  /*3640*/  BSYNC.RECONVERGENT B3 ;  /* 0x0000000000037941 */ /* 0x000fea0003800200 */
.L_x_179:
[----:B------:R-:W-:Y:S05]  /*3650*/  BRA `(.L_x_183) ;  /* 0x0000000000207947 */ /* 0x000fea0003800000 */
.L_x_178:
[----:B------:R-:W-:-:S04]  /*3660*/  LOP3.LUT R10, R17, 0x80000000, R10, 0x48, !PT ;  /* 0x80000000110a7812 */ /* 0x000fc800078e480a */
[----:B------:R-:W-:Y:S01]  /*3670*/  LOP3.LUT R10, R10, 0x7f800000, RZ, 0xfc, !PT ;  /* 0x7f8000000a0a7812 */ /* 0x000fe200078efcff */
[----:B------:R-:W-:Y:S06]  /*3680*/  BRA `(.L_x_183) ;  /* 0x0000000000147947 */ /* 0x000fec0003800000 */
.L_x_177:
[----:B------:R-:W-:Y:S01]  /*3690*/  LOP3.LUT R10, R17, 0x80000000, R10, 0x48, !PT ;  /* 0x80000000110a7812 */ /* 0x000fe200078e480a */
[----:B------:R-:W-:Y:S06]  /*36a0*/  BRA `(.L_x_183) ;  /* 0x00000000000c7947 */ /* 0x000fec0003800000 */
.L_x_176:
[----:B------:R-:W0:Y:S01]  /*36b0*/  MUFU.RSQ R10, -QNAN ;  /* 0xffc00000000a7908 */ /* 0x000e220000001400 */
[----:B------:R-:W-:Y:S05]  /*36c0*/  BRA `(.L_x_183) ;  /* 0x0000000000047947 */ /* 0x000fea0003800000 */
.L_x_175:
[----:B------:R-:W-:-:S07]  /*36d0*/  FADD.FTZ R10, R10, R13 ;  /* 0x0000000d0a0a7221 */ /* 0x000fce0000010000 */
.L_x_183:
[----:B------:R-:W-:Y:S05]  /*36e0*/  BSYNC.RECONVERGENT B2 ;  /* 0x0000000000027941 */ /* 0x000fea0003800200 */
.L_x_173:
[----:B------:R-:W-:Y:S01]  /*36f0*/  HFMA2 R15, -RZ, RZ, 0, 0 ;  /* 0x00000000ff0f7431 */ /* 0x000fe200000001ff */
[----:B------:R-:W-:-:S04]  /*3700*/  MOV R14, R12 ;  /* 0x0000000c000e7202 */ /* 0x000fc80000000f00 */
[----:B0-----:R-:W-:Y:S05]  /*3710*/  RET.REL.NODEC R14 `(_Z15ImageWarpKerneliPKfS0_iiiiPf) ;  /* 0xffffffc80e387950 */ /* 0x001fea0003c3ffff */
.L_x_184:
        /* <DEDUP_REMOVED lines=14> */
.L_x_188:


//--------------------- .nv.shared.reserved.0     --------------------------
	.section	.nv.shared.reserved.0,"aw",@nobits
	.weak		__nv_reservedSMEM_offset_0_alias
	.size		__nv_reservedSMEM_offset_0_alias, 0, 64
	.other		__nv_reservedSMEM_offset_0_alias,@"STO_CUDA_RESERVED_SHARED STV_DEFAULT"
__nv_reservedSMEM_offset_0_alias:
	.zero		0
	.zero		64


//--------------------- .nv.constant0._Z24ImageWarpAccumGradKerneliPKfS0_S0_iiiifPfS1_ --------------------------
	.section	.nv.constant0._Z24ImageWarpAccumGradKerneliPKfS0_S0_iiiifPfS1_,"a",@progbits
	.sectionflags	@""
	.align	4
.nv.constant0._Z24ImageWarpAccumGradKerneliPKfS0_S0_iiiifPfS1_:
	.zero		968


//--------------------- .nv.constant0._Z19ImageWarpGradKerneliPKfS0_S0_iiiiPf --------------------------
	.section	.nv.constant0._Z19ImageWarpGradKerneliPKfS0_S0_iiiiPf,"a",@progbits
	.sectionflags	@""
	.align	4
.nv.constant0._Z19ImageWarpGradKerneliPKfS0_S0_iiiiPf:
	.zero		952


//--------------------- .nv.constant0._Z20ImageWarpAccumKerneliPKfS0_iiiifPf --------------------------
	.section	.nv.constant0._Z20ImageWarpAccumKerneliPKfS0_iiiifPf,"a",@progbits
	.sectionflags	@""
	.align	4
.nv.constant0._Z20ImageWarpAccumKerneliPKfS0_iiiifPf:
	.zero		952


//--------------------- .nv.constant0._Z15ImageWarpKerneliPKfS0_iiiiPf --------------------------
	.section	.nv.constant0._Z15ImageWarpKerneliPKfS0_iiiiPf,"a",@progbits
	.sectionflags	@""
	.align	4
.nv.constant0._Z15ImageWarpKerneliPKfS0_iiiiPf:
	.zero		944


//--------------------- SYMBOLS --------------------------

	.type		.nv.reservedSmem.offset0,@object
	.size		.nv.reservedSmem.offset0,0x4
